def attn_fwd(
    Q,
    K,
    V,
    Out,
    Lse,
    sm_scale,
    stride_qz,
    stride_qh,
    stride_qm,
    stride_qk,
    stride_kz,
    stride_kh,
    stride_kn,
    stride_kk,
    stride_vz,
    stride_vh,
    stride_vn,
    stride_vk,
    stride_oz,
    stride_oh,
    stride_om,
    stride_ok,
    seqlen_q,
    seqlen_k,
    BLOCK_M: tl.constexpr,
    BLOCK_N: tl.constexpr,
    HEAD_DIM: tl.constexpr,
    CAUSAL: tl.constexpr,
):
    start_m = tl.program_id(0)
    off_hz = tl.program_id(1)
    q_off = off_hz * stride_qh
    k_off = off_hz * stride_kh
    v_off = off_hz * stride_vh
    offs_m = start_m * BLOCK_M + tl.arange(0, BLOCK_M)
    offs_d = tl.arange(0, HEAD_DIM)
    offs_n = tl.arange(0, BLOCK_N)
    q_ptrs = Q + q_off + offs_m[:, None] * stride_qm + offs_d[None, :] * stride_qk
    k_ptrs = K + k_off + offs_d[:, None] * stride_kk + offs_n[None, :] * stride_kn
    v_ptrs = V + v_off + offs_n[:, None] * stride_vn + offs_d[None, :] * stride_vk
    m_i = tl.full([BLOCK_M], float("-inf"), dtype=tl.float32)
    l_i = tl.zeros([BLOCK_M], dtype=tl.float32) + 1.0
    acc = tl.zeros([BLOCK_M, HEAD_DIM], dtype=tl.float32)
    q = tl.load(q_ptrs)
    acc, l_i, m_i = _attn_fwd_inner(
        acc,
        l_i,
        m_i,
        q,
        k_ptrs,
        v_ptrs,
        sm_scale,
        stride_kn,
        stride_vn,
        start_m,
        seqlen_k,
        BLOCK_M,
        BLOCK_N,
        HEAD_DIM,
        CAUSAL,
    )
    acc = acc / l_i[:, None]
    lse = m_i + tl.math.log2(l_i) / 1.4426950408889634
    o_ptrs = (
        Out
        + off_hz * stride_oh
        + offs_m[:, None] * stride_om
        + offs_d[None, :] * stride_ok
    )
    tl.store(o_ptrs, acc.to(Out.dtype.element_ty))
    tl.store(Lse + off_hz * seqlen_q + offs_m, lse)

# config = {"BLOCK_M": 32, "BLOCK_N": 64, "HEAD_DIM": 512, "arch": "sm_100", "causal": true, "dtype": "fp8e4m3", "num_stages": 2, "num_warps": 8}
# arch = sm_100


// ===== COMPILED SASS (sm_100a) =====

	.target	sm_100a

	.elftype	@"ET_EXEC"


//--------------------- .note.nv.tkinfo           --------------------------
	.section	.note.nv.tkinfo,"",@"SHT_NOTE"
	.sectionflags	@"SHF_NOTE_NV_TKINFO"
	.tkinfo
        /*0018*/ 	.word	0x00000081
        /*0030*/ 	.string	""
        /*0030*/ 	.string	"ptxas-blackwell"
        /*0030*/ 	.string	"Cuda compilation tools, release 12.9, V12.9.86"
        /*0030*/ 	.string	"Build cuda_12.9.r12.9/compiler.36037853_0"
        /*0030*/ 	.string	"-v  -suppress-debug-info  -lineinfo  -arch sm_100a "



//--------------------- .note.nv.cuver            --------------------------
	.section	.note.nv.cuver,"",@"SHT_NOTE"
	.sectionflags	@"SHF_NOTE_NV_CUVER"
        /*0018*/ 	.short	0x0001
        /*001a*/ 	.short	0x0064
        /*001c*/ 	.short	0x0001
        /*001e*/ 	.short	0x0000
        /*0020*/ 	.short	0x0001
        /*0022*/ 	.short	0x0000


//--------------------- .nv.info                  --------------------------
	.section	.nv.info,"",@"SHT_CUDA_INFO"
	.align	4


	//----- nvinfo : EIATTR_REGCOUNT
	.align		4
        /*0000*/ 	.byte	0x04, 0x2f
        /*0002*/ 	.short	(.L_2 - .L_1)
	.align		4
.L_1:
        /*0004*/ 	.word	index@(attn_fwd)
        /*0008*/ 	.word	0x000000ff


	//----- nvinfo : EIATTR_FRAME_SIZE
	.align		4
.L_2:
        /*000c*/ 	.byte	0x04, 0x11
        /*000e*/ 	.short	(.L_4 - .L_3)
	.align		4
.L_3:
        /*0010*/ 	.word	index@(attn_fwd)
        /*0014*/ 	.word	0x00000748


	//----- nvinfo : EIATTR_MIN_STACK_SIZE
	.align		4
.L_4:
        /*0018*/ 	.byte	0x04, 0x12
        /*001a*/ 	.short	(.L_6 - .L_5)
	.align		4
.L_5:
        /*001c*/ 	.word	index@(attn_fwd)
        /*0020*/ 	.word	0x00000748
.L_6:


//--------------------- .nv.info.attn_fwd         --------------------------
	.section	.nv.info.attn_fwd,"",@"SHT_CUDA_INFO"
	.sectionflags	@""
	.align	4


	//----- nvinfo : EIATTR_CUDA_API_VERSION
	.align		4
        /*0000*/ 	.byte	0x04, 0x37
        /*0002*/ 	.short	(.L_8 - .L_7)
.L_7:
        /*0004*/ 	.word	0x00000081


	//----- nvinfo : EIATTR_KPARAM_INFO
	.align		4
.L_8:
        /*0008*/ 	.byte	0x04, 0x17
        /*000a*/ 	.short	(.L_10 - .L_9)
.L_9:
        /*000c*/ 	.word	0x00000000
        /*0010*/ 	.short	0x0019
        /*0012*/ 	.short	0x0080
        /*0014*/ 	.byte	0x00, 0xf4, 0x21, 0x00


	//----- nvinfo : EIATTR_KPARAM_INFO
	.align		4
.L_10:
        /*0018*/ 	.byte	0x04, 0x17
        /*001a*/ 	.short	(.L_12 - .L_11)
.L_11:
        /*001c*/ 	.word	0x00000000
        /*0020*/ 	.short	0x0018
        /*0022*/ 	.short	0x0078
        /*0024*/ 	.byte	0x00, 0xf4, 0x21, 0x00


	//----- nvinfo : EIATTR_KPARAM_INFO
	.align		4
.L_12:
        /*0028*/ 	.byte	0x04, 0x17
        /*002a*/ 	.short	(.L_14 - .L_13)
.L_13:
        /*002c*/ 	.word	0x00000000
        /*0030*/ 	.short	0x0017
        /*0032*/ 	.short	0x0070
        /*0034*/ 	.byte	0x00, 0xf0, 0x11, 0x00


	//----- nvinfo : EIATTR_KPARAM_INFO
	.align		4
.L_14:
        /*0038*/ 	.byte	0x04, 0x17
        /*003a*/ 	.short	(.L_16 - .L_15)
.L_15:
        /*003c*/ 	.word	0x00000000
        /*0040*/ 	.short	0x0016
        /*0042*/ 	.short	0x006c
        /*0044*/ 	.byte	0x00, 0xf0, 0x11, 0x00


	//----- nvinfo : EIATTR_KPARAM_INFO
	.align		4
.L_16:
        /*0048*/ 	.byte	0x04, 0x17
        /*004a*/ 	.short	(.L_18 - .L_17)
.L_17:
        /*004c*/ 	.word	0x00000000
        /*0050*/ 	.short	0x0015
        /*0052*/ 	.short	0x0068
        /*0054*/ 	.byte	0x00, 0xf0, 0x11, 0x00


	//----- nvinfo : EIATTR_KPARAM_INFO
	.align		4
.L_18:
        /*0058*/ 	.byte	0x04, 0x17
        /*005a*/ 	.short	(.L_20 - .L_19)
.L_19:
        /*005c*/ 	.word	0x00000000
        /*0060*/ 	.short	0x0014
        /*0062*/ 	.short	0x0064
        /*0064*/ 	.byte	0x00, 0xf0, 0x11, 0x00


	//----- nvinfo : EIATTR_KPARAM_INFO
	.align		4
.L_20:
        /*0068*/ 	.byte	0x04, 0x17
        /*006a*/ 	.short	(.L_22 - .L_21)
.L_21:
        /*006c*/ 	.word	0x00000000
        /*0070*/ 	.short	0x0013
        /*0072*/ 	.short	0x0060
        /*0074*/ 	.byte	0x00, 0xf0, 0x11, 0x00


	//----- nvinfo : EIATTR_KPARAM_INFO
	.align		4
.L_22:
        /*0078*/ 	.byte	0x04, 0x17
        /*007a*/ 	.short	(.L_24 - .L_23)
.L_23:
        /*007c*/ 	.word	0x00000000
        /*0080*/ 	.short	0x0012
        /*0082*/ 	.short	0x005c
        /*0084*/ 	.byte	0x00, 0xf0, 0x11, 0x00


	//----- nvinfo : EIATTR_KPARAM_INFO
	.align		4
.L_24:
        /*0088*/ 	.byte	0x04, 0x17
        /*008a*/ 	.short	(.L_26 - .L_25)
.L_25:
        /*008c*/ 	.word	0x00000000
        /*0090*/ 	.short	0x0011
        /*0092*/ 	.short	0x0058
        /*0094*/ 	.byte	0x00, 0xf0, 0x11, 0x00


	//----- nvinfo : EIATTR_KPARAM_INFO
	.align		4
.L_26:
        /*0098*/ 	.byte	0x04, 0x17
        /*009a*/ 	.short	(.L_28 - .L_27)
.L_27:
        /*009c*/ 	.word	0x00000000
        /*00a0*/ 	.short	0x0010
        /*00a2*/ 	.short	0x0054
        /*00a4*/ 	.byte	0x00, 0xf0, 0x11, 0x00


	//----- nvinfo : EIATTR_KPARAM_INFO
	.align		4
.L_28:
        /*00a8*/ 	.byte	0x04, 0x17
        /*00aa*/ 	.short	(.L_30 - .L_29)
.L_29:
        /*00ac*/ 	.word	0x00000000
        /*00b0*/ 	.short	0x000f
        /*00b2*/ 	.short	0x0050
        /*00b4*/ 	.byte	0x00, 0xf0, 0x11, 0x00


	//----- nvinfo : EIATTR_KPARAM_INFO
	.align		4
.L_30:
        /*00b8*/ 	.byte	0x04, 0x17
        /*00ba*/ 	.short	(.L_32 - .L_31)
.L_31:
        /*00bc*/ 	.word	0x00000000
        /*00c0*/ 	.short	0x000e
        /*00c2*/ 	.short	0x004c
        /*00c4*/ 	.byte	0x00, 0xf0, 0x11, 0x00


	//----- nvinfo : EIATTR_KPARAM_INFO
	.align		4
.L_32:
        /*00c8*/ 	.byte	0x04, 0x17
        /*00ca*/ 	.short	(.L_34 - .L_33)
.L_33:
        /*00cc*/ 	.word	0x00000000
        /*00d0*/ 	.short	0x000d
        /*00d2*/ 	.short	0x0048
        /*00d4*/ 	.byte	0x00, 0xf0, 0x11, 0x00


	//----- nvinfo : EIATTR_KPARAM_INFO
	.align		4
.L_34:
        /*00d8*/ 	.byte	0x04, 0x17
        /*00da*/ 	.short	(.L_36 - .L_35)
.L_35:
        /*00dc*/ 	.word	0x00000000
        /*00e0*/ 	.short	0x000c
        /*00e2*/ 	.short	0x0044
        /*00e4*/ 	.byte	0x00, 0xf0, 0x11, 0x00


	//----- nvinfo : EIATTR_KPARAM_INFO
	.align		4
.L_36:
        /*00e8*/ 	.byte	0x04, 0x17
        /*00ea*/ 	.short	(.L_38 - .L_37)
.L_37:
        /*00ec*/ 	.word	0x00000000
        /*00f0*/ 	.short	0x000b
        /*00f2*/ 	.short	0x0040
        /*00f4*/ 	.byte	0x00, 0xf0, 0x11, 0x00


	//----- nvinfo : EIATTR_KPARAM_INFO
	.align		4
.L_38:
        /*00f8*/ 	.byte	0x04, 0x17
        /*00fa*/ 	.short	(.L_40 - .L_39)
.L_39:
        /*00fc*/ 	.word	0x00000000
        /*0100*/ 	.short	0x000a
        /*0102*/ 	.short	0x003c
        /*0104*/ 	.byte	0x00, 0xf0, 0x11, 0x00


	//----- nvinfo : EIATTR_KPARAM_INFO
	.align		4
.L_40:
        /*0108*/ 	.byte	0x04, 0x17
        /*010a*/ 	.short	(.L_42 - .L_41)
.L_41:
        /*010c*/ 	.word	0x00000000
        /*0110*/ 	.short	0x0009
        /*0112*/ 	.short	0x0038
        /*0114*/ 	.byte	0x00, 0xf0, 0x11, 0x00


	//----- nvinfo : EIATTR_KPARAM_INFO
	.align		4
.L_42:
        /*0118*/ 	.byte	0x04, 0x17
        /*011a*/ 	.short	(.L_44 - .L_43)
.L_43:
        /*011c*/ 	.word	0x00000000
        /*0120*/ 	.short	0x0008
        /*0122*/ 	.short	0x0034
        /*0124*/ 	.byte	0x00, 0xf0, 0x11, 0x00


	//----- nvinfo : EIATTR_KPARAM_INFO
	.align		4
.L_44:
        /*0128*/ 	.byte	0x04, 0x17
        /*012a*/ 	.short	(.L_46 - .L_45)
.L_45:
        /*012c*/ 	.word	0x00000000
        /*0130*/ 	.short	0x0007
        /*0132*/ 	.short	0x0030
        /*0134*/ 	.byte	0x00, 0xf0, 0x11, 0x00


	//----- nvinfo : EIATTR_KPARAM_INFO
	.align		4
.L_46:
        /*0138*/ 	.byte	0x04, 0x17
        /*013a*/ 	.short	(.L_48 - .L_47)
.L_47:
        /*013c*/ 	.word	0x00000000
        /*0140*/ 	.short	0x0006
        /*0142*/ 	.short	0x002c
        /*0144*/ 	.byte	0x00, 0xf0, 0x11, 0x00


	//----- nvinfo : EIATTR_KPARAM_INFO
	.align		4
.L_48:
        /*0148*/ 	.byte	0x04, 0x17
        /*014a*/ 	.short	(.L_50 - .L_49)
.L_49:
        /*014c*/ 	.word	0x00000000
        /*0150*/ 	.short	0x0005
        /*0152*/ 	.short	0x0028
        /*0154*/ 	.byte	0x00, 0xf0, 0x11, 0x00


	//----- nvinfo : EIATTR_KPARAM_INFO
	.align		4
.L_50:
        /*0158*/ 	.byte	0x04, 0x17
        /*015a*/ 	.short	(.L_52 - .L_51)
.L_51:
        /*015c*/ 	.word	0x00000000
        /*0160*/ 	.short	0x0004
        /*0162*/ 	.short	0x0020
        /*0164*/ 	.byte	0x00, 0xf4, 0x21, 0x00


	//----- nvinfo : EIATTR_KPARAM_INFO
	.align		4
.L_52:
        /*0168*/ 	.byte	0x04, 0x17
        /*016a*/ 	.short	(.L_54 - .L_53)
.L_53:
        /*016c*/ 	.word	0x00000000
        /*0170*/ 	.short	0x0003
        /*0172*/ 	.short	0x0018
        /*0174*/ 	.byte	0x00, 0xf4, 0x21, 0x00


	//----- nvinfo : EIATTR_KPARAM_INFO
	.align		4
.L_54:
        /*0178*/ 	.byte	0x04, 0x17
        /*017a*/ 	.short	(.L_56 - .L_55)
.L_55:
        /*017c*/ 	.word	0x00000000
        /*0180*/ 	.short	0x0002
        /*0182*/ 	.short	0x0010
        /*0184*/ 	.byte	0x00, 0xf4, 0x21, 0x00


	//----- nvinfo : EIATTR_KPARAM_INFO
	.align		4
.L_56:
        /*0188*/ 	.byte	0x04, 0x17
        /*018a*/ 	.short	(.L_58 - .L_57)
.L_57:
        /*018c*/ 	.word	0x00000000
        /*0190*/ 	.short	0x0001
        /*0192*/ 	.short	0x0008
        /*0194*/ 	.byte	0x00, 0xf4, 0x21, 0x00


	//----- nvinfo : EIATTR_KPARAM_INFO
	.align		4
.L_58:
        /*0198*/ 	.byte	0x04, 0x17
        /*019a*/ 	.short	(.L_60 - .L_59)
.L_59:
        /*019c*/ 	.word	0x00000000
        /*01a0*/ 	.short	0x0000
        /*01a2*/ 	.short	0x0000
        /*01a4*/ 	.byte	0x00, 0xf4, 0x21, 0x00


	//----- nvinfo : EIATTR_SPARSE_MMA_MASK
	.align		4
.L_60:
        /*01a8*/ 	.byte	0x03, 0x50
        /*01aa*/ 	.short	0x0000


	//----- nvinfo : EIATTR_MAXREG_COUNT
	.align		4
        /*01ac*/ 	.byte	0x03, 0x1b
        /*01ae*/ 	.short	0x00ff


	//----- nvinfo : EIATTR_NUM_BARRIERS
	.align		4
        /*01b0*/ 	.byte	0x02, 0x4c
        /*01b2*/ 	.byte	0x01
	.zero		1


	//----- nvinfo : EIATTR_ANNOTATIONS
	.align		4
        /*01b4*/ 	.byte	0x04, 0x55
        /*01b6*/ 	.short	(.L_62 - .L_61)


	//   ....[0]....
.L_61:
        /*01b8*/ 	.word	0x00000001
        /*01bc*/ 	.byte	0x50, 0x21, 0x00, 0x00, 0x01, 0x00, 0x00, 0x00, 0xd0, 0x21, 0x00, 0x00, 0x01, 0x00, 0x00, 0x00
        /* <DEDUP_REMOVED lines=463> */
        /*1ebc*/ 	.byte	0x30, 0xf8, 0x00, 0x00, 0x01, 0x00, 0x00, 0x00, 0x70, 0xf8, 0x00, 0x00


	//----- nvinfo : EIATTR_COOP_GROUP_MASK_REGIDS
	.align		4
.L_62:
        /*1ec8*/ 	.byte	0x04, 0x29
        /*1eca*/ 	.short	(.L_64 - .L_63)


	//   ....[0]....
.L_63:
        /*1ecc*/ 	.word	0xffffffff


	//   ....[1]....
        /*1ed0*/ 	.word	0xffffffff


	//   ....[2]....
        /*1ed4*/ 	.word	0xffffffff


	//   ....[3]....
        /*1ed8*/ 	.word	0xffffffff


	//   ....[4]....
        /*1edc*/ 	.word	0xffffffff


	//   ....[5]....
        /*1ee0*/ 	.word	0xffffffff


	//   ....[6]....
        /*1ee4*/ 	.word	0xffffffff


	//   ....[7]....
        /*1ee8*/ 	.word	0xffffffff


	//   ....[8]....
        /*1eec*/ 	.word	0xffffffff


	//   ....[9]....
        /*1ef0*/ 	.word	0xffffffff


	//   ....[10]....
        /*1ef4*/ 	.word	0xffffffff


	//   ....[11]....
        /*1ef8*/ 	.word	0xffffffff


	//   ....[12]....
        /*1efc*/ 	.word	0xffffffff


	//   ....[13]....
        /*1f00*/ 	.word	0xffffffff


	//   ....[14]....
        /*1f04*/ 	.word	0xffffffff


	//   ....[15]....
        /*1f08*/ 	.word	0xffffffff


	//   ....[16]....
        /*1f0c*/ 	.word	0xffffffff


	//   ....[17]....
        /*1f10*/ 	.word	0xffffffff


	//   ....[18]....
        /*1f14*/ 	.word	0xffffffff


	//   ....[19]....
        /*1f18*/ 	.word	0xffffffff


	//   ....[20]....
        /*1f1c*/ 	.word	0xffffffff


	//   ....[21]....
        /*1f20*/ 	.word	0xffffffff


	//----- nvinfo : EIATTR_COOP_GROUP_INSTR_OFFSETS
	.align		4
.L_64:
        /*1f24*/ 	.byte	0x04, 0x28
        /*1f26*/ 	.short	(.L_66 - .L_65)


	//   ....[0]....
.L_65:
        /*1f28*/ 	.word	0x0000c750


	//   ....[1]....
        /*1f2c*/ 	.word	0x0000c7a0


	//   ....[2]....
        /*1f30*/ 	.word	0x0000c7c0


	//   ....[3]....
        /*1f34*/ 	.word	0x0000c7d0


	//   ....[4]....
        /*1f38*/ 	.word	0x0000c800


	//   ....[5]....
        /*1f3c*/ 	.word	0x0000c830


	//   ....[6]....
        /*1f40*/ 	.word	0x0000c850


	//   ....[7]....
        /*1f44*/ 	.word	0x0000c860


	//   ....[8]....
        /*1f48*/ 	.word	0x0000caa0


	//   ....[9]....
        /*1f4c*/ 	.word	0x0000cac0


	//   ....[10]....
        /*1f50*/ 	.word	0x0000cae0


	//   ....[11]....
        /*1f54*/ 	.word	0x0000ccb0


	//   ....[12]....
        /*1f58*/ 	.word	0x0000cd50


	//   ....[13]....
        /*1f5c*/ 	.word	0x0000ce00


	//   ....[14]....
        /*1f60*/ 	.word	0x0000ce20


	//   ....[15]....
        /*1f64*/ 	.word	0x0000ce40


	//   ....[16]....
        /*1f68*/ 	.word	0x0000ce60


	//   ....[17]....
        /*1f6c*/ 	.word	0x0000cec0


	//   ....[18]....
        /*1f70*/ 	.word	0x0000cee0


	//   ....[19]....
        /*1f74*/ 	.word	0x0000d110


	//   ....[20]....
        /*1f78*/ 	.word	0x0000d190


	//   ....[21]....
        /*1f7c*/ 	.word	0x0000d210


	//----- nvinfo : EIATTR_VRC_CTA_INIT_COUNT
	.align		4
.L_66:
        /*1f80*/ 	.byte	0x02, 0x4a
	.zero		1
	.zero		1


	//----- nvinfo : EIATTR_EXIT_INSTR_OFFSETS
	.align		4
        /*1f84*/ 	.byte	0x04, 0x1c
        /*1f86*/ 	.short	(.L_68 - .L_67)


	//   ....[0]....
.L_67:
        /*1f88*/ 	.word	0x00015100


	//   ....[1]....
        /*1f8c*/ 	.word	0x00015130


	//----- nvinfo : EIATTR_REQNTID
	.align		4
.L_68:
        /*1f90*/ 	.byte	0x04, 0x10
        /*1f92*/ 	.short	(.L_70 - .L_69)
.L_69:
        /*1f94*/ 	.word	0x00000100
        /*1f98*/ 	.word	0x00000001
        /*1f9c*/ 	.word	0x00000001


	//----- nvinfo : EIATTR_CRS_STACK_SIZE
	.align		4
.L_70:
        /*1fa0*/ 	.byte	0x04, 0x1e
        /*1fa2*/ 	.short	(.L_72 - .L_71)
.L_71:
        /*1fa4*/ 	.word	0x00000000


	//----- nvinfo : EIATTR_CBANK_PARAM_SIZE
	.align		4
.L_72:
        /*1fa8*/ 	.byte	0x03, 0x19
        /*1faa*/ 	.short	0x0088


	//----- nvinfo : EIATTR_PARAM_CBANK
	.align		4
        /*1fac*/ 	.byte	0x04, 0x0a
        /*1fae*/ 	.short	(.L_74 - .L_73)
	.align		4
.L_73:
        /*1fb0*/ 	.word	index@(.nv.constant0.attn_fwd)
        /*1fb4*/ 	.short	0x0380
        /*1fb6*/ 	.short	0x0088


	//----- nvinfo : EIATTR_SW_WAR
	.align		4
.L_74:
        /*1fb8*/ 	.byte	0x04, 0x36
        /*1fba*/ 	.short	(.L_76 - .L_75)
.L_75:
        /*1fbc*/ 	.word	0x00000008
.L_76:


//--------------------- .nv.compat                --------------------------
	.section	.nv.compat,"",@"SHT_CUDA_COMPAT_INFO"
	.align	4
        /*0000*/ 	.byte	0x02, 0x02, 0x02, 0x00, 0x02, 0x05, 0x05, 0x00, 0x02, 0x03, 0x00, 0x00, 0x02, 0x06, 0x01, 0x00


//--------------------- .nv.callgraph             --------------------------
	.section	.nv.callgraph,"",@"SHT_CUDA_CALLGRAPH"
	.align	4
	.sectionentsize	8
	.align		4
        /*0000*/ 	.word	0x00000000
	.align		4
        /*0004*/ 	.word	0xffffffff
	.align		4
        /*0008*/ 	.word	0x00000000
	.align		4
        /*000c*/ 	.word	0xfffffffe
	.align		4
        /*0010*/ 	.word	0x00000000
	.align		4
        /*0014*/ 	.word	0xfffffffd
	.align		4
        /*0018*/ 	.word	0x00000000
	.align		4
        /*001c*/ 	.word	0xfffffffc


//--------------------- .nv.constant4             --------------------------
	.section	.nv.constant4,"a",@progbits
	.align	8
	.align		8
.nv.constant4:
        /*0000*/ 	.dword	_$_str


//--------------------- .text.attn_fwd            --------------------------
	.section	.text.attn_fwd,"ax",@progbits
	.align	128
        .global         attn_fwd
        .type           attn_fwd,@function
        .size           attn_fwd,(.L_x_11 - attn_fwd)
        .other          attn_fwd,@"STO_CUDA_ENTRY STV_DEFAULT"
attn_fwd:
.text.attn_fwd:
[----:B------:R-:W0:Y:S01]  /*0000*/  LDC R1, c[0x0][0x37c] ;  /* 0x0000df00ff017b82 */ /* 0x000e220000000800 */
[----:B------:R-:W1:Y:S07]  /*0010*/  S2R R214, SR_CTAID.X ;  /* 0x0000000000d67919 */ /* 0x000e6e0000002500 */
[----:B------:R-:W2:Y:S01]  /*0020*/  S2UR UR11, SR_CTAID.Y ;  /* 0x00000000000b79c3 */ /* 0x000ea20000002600 */
[----:B------:R-:W2:Y:S01]  /*0030*/  LDCU.64 UR4, c[0x0][0x3b0] ;  /* 0x00007600ff0477ac */ /* 0x000ea20008000a00 */
[----:B0-----:R-:W-:Y:S01]  /*0040*/  VIADD R1, R1, 0xfffff8b8 ;  /* 0xfffff8b801017836 */ /* 0x001fe20000000000 */
[----:B------:R-:W0:Y:S01]  /*0050*/  S2R R125, SR_TID.X ;  /* 0x00000000007d7919 */ /* 0x000e220000002100 */
[----:B------:R-:W3:Y:S04]  /*0060*/  LDCU.64 UR12, c[0x0][0x358] ;  /* 0x00006b00ff0c77ac */ /* 0x000ee80008000a00 */
[----:B------:R-:W4:Y:S08]  /*0070*/  LDC R4, c[0x0][0x3b8] ;  /* 0x0000ee00ff047b82 */ /* 0x000f300000000800 */
[----:B------:R-:W5:Y:S01]  /*0080*/  LDC.64 R6, c[0x0][0x380] ;  /* 0x0000e000ff067b82 */ /* 0x000f620000000a00 */
[----:B--2---:R-:W-:Y:S01]  /*0090*/  UIMAD UR4, UR11, UR4, URZ ;  /* 0x000000040b0472a4 */ /* 0x004fe2000f8e02ff */
[----:B-1----:R-:W-:Y:S01]  /*00a0*/  IMAD.SHL.U32 R214, R214, 0x20, RZ ;  /* 0x00000020d6d67824 */ /* 0x002fe200078e00ff */
[----:B0-----:R-:W-:-:S04]  /*00b0*/  SHF.R.U32.HI R5, RZ, 0x5, R125 ;  /* 0x00000005ff057819 */ /* 0x001fc8000001167d */
[----:B------:R-:W-:Y:S02]  /*00c0*/  LOP3.LUT R0, R214, 0x1f, R125, 0xf8, !PT ;  /* 0x0000001fd6007812 */ /* 0x000fe400078ef87d */
[----:B------:R-:W-:-:S03]  /*00d0*/  SGXT.U32 R5, R5, 0x3 ;  /* 0x000000030505781a */ /* 0x000fc60000000000 */
[----:B------:R-:W-:Y:S01]  /*00e0*/  IMAD R3, R0, UR5, RZ ;  /* 0x0000000500037c24 */ /* 0x000fe2000f8e02ff */
[----:B------:R-:W-:Y:S01]  /*00f0*/  USHF.R.S32.HI UR5, URZ, 0x1f, UR4 ;  /* 0x0000001fff057899 */ /* 0x000fe20008011404 */
[----:B----4-:R-:W-:-:S03]  /*0100*/  IMAD R5, R5, R4, RZ ;  /* 0x0000000405057224 */ /* 0x010fc600078e02ff */
[----:B-----5:R-:W-:Y:S02]  /*0110*/  IADD3 R2, P0, P1, R3, UR4, R6 ;  /* 0x0000000403027c10 */ /* 0x020fe4000f91e006 */
[----:B------:R-:W-:Y:S01]  /*0120*/  SHF.R.S32.HI R0, RZ, 0x1f, R3 ;  /* 0x0000001fff007819 */ /* 0x000fe20000011403 */
[----:B------:R-:W-:-:S03]  /*0130*/  IMAD R3, R4, 0x8, R5 ;  /* 0x0000000804037824 */ /* 0x000fc600078e0205 */
[----:B------:R-:W-:Y:S01]  /*0140*/  IADD3.X R0, PT, PT, R0, UR5, R7, P0, P1 ;  /* 0x0000000500007c10 */ /* 0x000fe200087e2407 */
[C---:B------:R-:W-:Y:S01]  /*0150*/  IMAD R11, R4.reuse, 0x8, R3 ;  /* 0x00000008040b7824 */ /* 0x040fe200078e0203 */
[-C--:B------:R-:W-:Y:S02]  /*0160*/  IADD3 R8, P0, PT, R5, R2.reuse, RZ ;  /* 0x0000000205087210 */ /* 0x080fe40007f1e0ff */
[----:B------:R-:W-:Y:S02]  /*0170*/  IADD3 R6, P1, PT, R3, R2, RZ ;  /* 0x0000000203067210 */ /* 0x000fe40007f3e0ff */
[----:B------:R-:W-:Y:S01]  /*0180*/  LEA.HI.X.SX32 R9, R5, R0, 0x1, P0 ;  /* 0x0000000005097211 */ /* 0x000fe200000f0eff */
[C---:B------:R-:W-:Y:S01]  /*0190*/  IMAD R5, R4.reuse, 0x8, R11 ;  /* 0x0000000804057824 */ /* 0x040fe200078e020b */
[----:B------:R-:W-:Y:S02]  /*01a0*/  IADD3 R10, P0, PT, R11, R2, RZ ;  /* 0x000000020b0a7210 */ /* 0x000fe40007f1e0ff */
[-C--:B------:R-:W-:Y:S01]  /*01b0*/  LEA.HI.X.SX32 R7, R3, R0.reuse, 0x1, P1 ;  /* 0x0000000003077211 */ /* 0x080fe200008f0eff */
[C---:B------:R-:W-:Y:S01]  /*01c0*/  IMAD R15, R4.reuse, 0x8, R5 ;  /* 0x00000008040f7824 */ /* 0x040fe200078e0205 */
[----:B------:R-:W-:Y:S01]  /*01d0*/  LEA.HI.X.SX32 R11, R11, R0, 0x1, P0 ;  /* 0x000000000b0b7211 */ /* 0x000fe200000f0eff */
[----:B---3--:R0:W2:Y:S01]  /*01e0*/  LDG.E.U8 R3, desc[UR12][R8.64] ;  /* 0x0000000c08037981 */ /* 0x0080a2000c1e1100 */
[----:B------:R-:W-:Y:S01]  /*01f0*/  IADD3 R12, P0, PT, R5, R2, RZ ;  /* 0x00000002050c7210 */ /* 0x000fe20007f1e0ff */
[----:B------:R-:W-:-:S02]  /*0200*/  IMAD R17, R4, 0x8, R15 ;  /* 0x0000000804117824 */ /* 0x000fc400078e020f */
[----:B------:R-:W2:Y:S01]  /*0210*/  LDG.E.U8 R6, desc[UR12][R6.64] ;  /* 0x0000000c06067981 */ /* 0x000ea2000c1e1100 */
[----:B------:R-:W-:Y:S01]  /*0220*/  LEA.HI.X.SX32 R13, R5, R0, 0x1, P0 ;  /* 0x00000000050d7211 */ /* 0x000fe200000f0eff */
[C---:B------:R-:W-:Y:S01]  /*0230*/  IMAD R19, R4.reuse, 0x8, R17 ;  /* 0x0000000804137824 */ /* 0x040fe200078e0211 */
[C---:B------:R-:W-:Y:S01]  /*0240*/  IADD3 R14, P0, PT, R15.reuse, R2, RZ ;  /* 0x000000020f0e7210 */ /* 0x040fe20007f1e0ff */
[----:B------:R1:W3:Y:S02]  /*0250*/  LDG.E.U8 R5, desc[UR12][R10.64] ;  /* 0x0000000c0a057981 */ /* 0x0002e4000c1e1100 */
[C---:B0-----:R-:W-:Y:S01]  /*0260*/  IMAD R9, R4.reuse, 0x8, R19 ;  /* 0x0000000804097824 */ /* 0x041fe200078e0213 */
[----:B------:R-:W-:Y:S01]  /*0270*/  LEA.HI.X.SX32 R15, R15, R0, 0x1, P0 ;  /* 0x000000000f0f7211 */ /* 0x000fe200000f0eff */
[----:B------:R0:W3:Y:S01]  /*0280*/  LDG.E.U8 R8, desc[UR12][R12.64] ;  /* 0x0000000c0c087981 */ /* 0x0000e2000c1e1100 */
[-C--:B------:R-:W-:Y:S02]  /*0290*/  IADD3 R16, P0, PT, R17, R2.reuse, RZ ;  /* 0x0000000211107210 */ /* 0x080fe40007f1e0ff */
[----:B------:R-:W-:Y:S01]  /*02a0*/  IADD3 R18, P1, PT, R19, R2, RZ ;  /* 0x0000000213127210 */ /* 0x000fe20007f3e0ff */
[----:B------:R4:W5:Y:S01]  /*02b0*/  LDG.E.U8 R7, desc[UR12][R14.64] ;  /* 0x0000000c0e077981 */ /* 0x000962000c1e1100 */
[----:B------:R-:W-:Y:S01]  /*02c0*/  LEA.HI.X.SX32 R17, R17, R0, 0x1, P0 ;  /* 0x0000000011117211 */ /* 0x000fe200000f0eff */
[----:B-1----:R-:W-:Y:S01]  /*02d0*/  IMAD R11, R4, 0x8, R9 ;  /* 0x00000008040b7824 */ /* 0x002fe200078e0209 */
[----:B------:R-:W-:-:S02]  /*02e0*/  IADD3 R20, P0, PT, R9, R2, RZ ;  /* 0x0000000209147210 */ /* 0x000fc40007f1e0ff */
[-C--:B------:R-:W-:Y:S01]  /*02f0*/  LEA.HI.X.SX32 R19, R19, R0.reuse, 0x1, P1 ;  /* 0x0000000013137211 */ /* 0x080fe200008f0eff */
[----:B------:R1:W5:Y:S01]  /*0300*/  LDG.E.U8 R10, desc[UR12][R16.64] ;  /* 0x0000000c100a7981 */ /* 0x000362000c1e1100 */
[----:B------:R-:W-:Y:S01]  /*0310*/  LEA.HI.X.SX32 R21, R9, R0, 0x1, P0 ;  /* 0x0000000009157211 */ /* 0x000fe200000f0eff */
[C---:B------:R-:W-:Y:S01]  /*0320*/  IMAD R23, R4.reuse, 0x8, R11 ;  /* 0x0000000804177824 */ /* 0x040fe200078e020b */
[C---:B0-----:R-:W-:Y:S01]  /*0330*/  IADD3 R12, P0, PT, R11.reuse, R2, RZ ;  /* 0x000000020b0c7210 */ /* 0x041fe20007f1e0ff */
[----:B------:R-:W2:Y:S03]  /*0340*/  LDG.E.U8 R9, desc[UR12][R18.64] ;  /* 0x0000000c12097981 */ /* 0x000ea6000c1e1100 */
[----:B------:R-:W-:Y:S01]  /*0350*/  LEA.HI.X.SX32 R13, R11, R0, 0x1, P0 ;  /* 0x000000000b0d7211 */ /* 0x000fe200000f0eff */
[C---:B------:R-:W-:Y:S01]  /*0360*/  IMAD R11, R4.reuse, 0x8, R23 ;  /* 0x00000008040b7824 */ /* 0x040fe200078e0217 */
[-C--:B----4-:R-:W-:Y:S01]  /*0370*/  IADD3 R14, P0, PT, R23, R2.reuse, RZ ;  /* 0x00000002170e7210 */ /* 0x090fe20007f1e0ff */
[----:B------:R0:W4:Y:S02]  /*0380*/  LDG.E.U8 R26, desc[UR12][R20.64] ;  /* 0x0000000c141a7981 */ /* 0x000124000c1e1100 */
[----:B------:R-:W-:Y:S01]  /*0390*/  IMAD R25, R4, 0x8, R11 ;  /* 0x0000000804197824 */ /* 0x000fe200078e020b */
[----:B------:R-:W-:Y:S01]  /*03a0*/  IADD3 R22, P1, PT, R11, R2, RZ ;  /* 0x000000020b167210 */ /* 0x000fe20007f3e0ff */
[----:B------:R0:W2:Y:S01]  /*03b0*/  LDG.E.U8 R27, desc[UR12][R12.64] ;  /* 0x0000000c0c1b7981 */ /* 0x0000a2000c1e1100 */
[----:B------:R-:W-:-:S02]  /*03c0*/  LEA.HI.X.SX32 R15, R23, R0, 0x1, P0 ;  /* 0x00000000170f7211 */ /* 0x000fc400000f0eff */
[----:B------:R-:W-:Y:S01]  /*03d0*/  LEA.HI.X.SX32 R23, R11, R0, 0x1, P1 ;  /* 0x000000000b177211 */ /* 0x000fe200008f0eff */
[C---:B------:R-:W-:Y:S01]  /*03e0*/  IMAD R11, R4.reuse, 0x8, R25 ;  /* 0x00000008040b7824 */ /* 0x040fe200078e0219 */
[C---:B-1----:R-:W-:Y:S01]  /*03f0*/  IADD3 R16, P0, PT, R25.reuse, R2, RZ ;  /* 0x0000000219107210 */ /* 0x042fe20007f1e0ff */
[----:B------:R1:W3:Y:S03]  /*0400*/  LDG.E.U8 R28, desc[UR12][R14.64] ;  /* 0x0000000c0e1c7981 */ /* 0x0002e6000c1e1100 */
[----:B------:R-:W-:Y:S01]  /*0410*/  LEA.HI.X.SX32 R17, R25, R0, 0x1, P0 ;  /* 0x0000000019117211 */ /* 0x000fe200000f0eff */
[C---:B0-----:R-:W-:Y:S01]  /*0420*/  IMAD R21, R4.reuse, 0x8, R11 ;  /* 0x0000000804157824 */ /* 0x041fe200078e020b */
[C---:B------:R-:W-:Y:S01]  /*0430*/  IADD3 R18, P0, PT, R11.reuse, R2, RZ ;  /* 0x000000020b127210 */ /* 0x040fe20007f1e0ff */
[----:B------:R0:W4:Y:S03]  /*0440*/  LDG.E.U8 R29, desc[UR12][R22.64] ;  /* 0x0000000c161d7981 */ /* 0x000126000c1e1100 */
[----:B------:R-:W-:Y:S01]  /*0450*/  LEA.HI.X.SX32 R19, R11, R0, 0x1, P0 ;  /* 0x000000000b137211 */ /* 0x000fe200000f0eff */
[C---:B------:R-:W-:Y:S01]  /*0460*/  IMAD R11, R4.reuse, 0x8, R21 ;  /* 0x00000008040b7824 */ /* 0x040fe200078e0215 */
[-C--:B------:R-:W-:Y:S01]  /*0470*/  IADD3 R12, P0, PT, R21, R2.reuse, RZ ;  /* 0x00000002150c7210 */ /* 0x080fe20007f1e0ff */
[----:B------:R0:W4:Y:S02]  /*0480*/  LDG.E.U8 R30, desc[UR12][R16.64] ;  /* 0x0000000c101e7981 */ /* 0x000124000c1e1100 */
[----:B------:R-:W-:Y:S01]  /*0490*/  IMAD R25, R4, 0x8, R11 ;  /* 0x0000000804197824 */ /* 0x000fe200078e020b */
[----:B------:R-:W-:Y:S01]  /*04a0*/  IADD3 R20, P1, PT, R11, R2, RZ ;  /* 0x000000020b147210 */ /* 0x000fe20007f3e0ff */
[----:B------:R0:W4:Y:S01]  /*04b0*/  LDG.E.U8 R31, desc[UR12][R18.64] ;  /* 0x0000000c121f7981 */ /* 0x000122000c1e1100 */
[----:B------:R-:W-:-:S02]  /*04c0*/  LEA.HI.X.SX32 R13, R21, R0, 0x1, P0 ;  /* 0x00000000150d7211 */ /* 0x000fc400000f0eff */
[----:B------:R-:W-:Y:S01]  /*04d0*/  LEA.HI.X.SX32 R21, R11, R0, 0x1, P1 ;  /* 0x000000000b157211 */ /* 0x000fe200008f0eff */
[C---:B------:R-:W-:Y:S01]  /*04e0*/  IMAD R11, R4.reuse, 0x8, R25 ;  /* 0x00000008040b7824 */ /* 0x040fe200078e0219 */
[C---:B-1----:R-:W-:Y:S01]  /*04f0*/  IADD3 R14, P0, PT, R25.reuse, R2, RZ ;  /* 0x00000002190e7210 */ /* 0x042fe20007f1e0ff */
[----:B------:R1:W4:Y:S03]  /*0500*/  LDG.E.U8 R32, desc[UR12][R12.64] ;  /* 0x0000000c0c207981 */ /* 0x000326000c1e1100 */
        /* <DEDUP_REMOVED lines=175> */
[----:B------:R1:W4:Y:S02]  /*1000*/  LDG.E.U8 R76, desc[UR12][R14.64] ;  /* 0x0000000c0e4c7981 */ /* 0x000324000c1e1100 */
[C---:B0-----:R-:W-:Y:S01]  /*1010*/  IMAD R21, R4.reuse, 0x8, R11 ;  /* 0x0000000804157824 */ /* 0x041fe200078e020b */
[----:B------:R-:W-:Y:S01]  /*1020*/  LEA.HI.X.SX32 R17, R25, R0, 0x1, P0 ;  /* 0x0000000019117211 */ /* 0x000fe200000f0eff */
[----:B------:R-:W4:Y:S01]  /*1030*/  LDG.E.U8 R22, desc[UR12][R22.64] ;  /* 0x0000000c16167981 */ /* 0x000f22000c1e1100 */
[----:B------:R-:W-:Y:S01]  /*1040*/  IADD3 R18, P0, PT, R11, R2, RZ ;  /* 0x000000020b127210 */ /* 0x000fe20007f1e0ff */
[----:B------:R-:W-:-:S03]  /*1050*/  IMAD R25, R4, 0x8, R21 ;  /* 0x0000000804197824 */ /* 0x000fc600078e0215 */
[----:B------:R-:W-:Y:S01]  /*1060*/  LEA.HI.X.SX32 R19, R11, R0, 0x1, P0 ;  /* 0x000000000b137211 */ /* 0x000fe200000f0eff */
[----:B------:R-:W-:Y:S01]  /*1070*/  IMAD R11, R4, 0x8, R25 ;  /* 0x00000008040b7824 */ /* 0x000fe200078e0219 */
[-C--:B------:R-:W-:Y:S01]  /*1080*/  IADD3 R12, P0, PT, R21, R2.reuse, RZ ;  /* 0x00000002150c7210 */ /* 0x080fe20007f1e0ff */
[----:B------:R-:W4:Y:S01]  /*1090*/  LDG.E.U8 R17, desc[UR12][R16.64] ;  /* 0x0000000c10117981 */ /* 0x000f22000c1e1100 */
[----:B------:R-:W-:Y:S02]  /*10a0*/  IADD3 R20, P1, PT, R25, R2, RZ ;  /* 0x0000000219147210 */ /* 0x000fe40007f3e0ff */
[----:B------:R-:W-:Y:S01]  /*10b0*/  LEA.HI.X.SX32 R13, R21, R0, 0x1, P0 ;  /* 0x00000000150d7211 */ /* 0x000fe200000f0eff */
[----:B------:R-:W4:Y:S01]  /*10c0*/  LDG.E.U8 R18, desc[UR12][R18.64] ;  /* 0x0000000c12127981 */ /* 0x000f22000c1e1100 */
[----:B------:R-:W-:Y:S02]  /*10d0*/  IADD3 R24, P0, PT, R11, R2, RZ ;  /* 0x000000020b187210 */ /* 0x000fe40007f1e0ff */
[----:B------:R-:W-:-:S02]  /*10e0*/  LEA.HI.X.SX32 R21, R25, R0, 0x1, P1 ;  /* 0x0000000019157211 */ /* 0x000fc400008f0eff */
[----:B------:R-:W-:Y:S01]  /*10f0*/  LEA.HI.X.SX32 R25, R11, R0, 0x1, P0 ;  /* 0x000000000b197211 */ /* 0x000fe200000f0eff */
[----:B------:R-:W4:Y:S04]  /*1100*/  LDG.E.U8 R13, desc[UR12][R12.64] ;  /* 0x0000000c0c0d7981 */ /* 0x000f28000c1e1100 */
[----:B------:R-:W4:Y:S04]  /*1110*/  LDG.E.U8 R20, desc[UR12][R20.64] ;  /* 0x0000000c14147981 */ /* 0x000f28000c1e1100 */
[----:B------:R-:W4:Y:S01]  /*1120*/  LDG.E.U8 R25, desc[UR12][R24.64] ;  /* 0x0000000c18197981 */ /* 0x000f22000c1e1100 */
[----:B------:R-:W0:Y:S01]  /*1130*/  S2UR UR4, SR_CgaCtaId ;  /* 0x00000000000479c3 */ /* 0x000e220000008800 */
[----:B------:R-:W-:-:S02]  /*1140*/  LOP3.LUT R0, R125, 0xc0, RZ, 0xc0, !PT ;  /* 0x000000c07d007812 */ /* 0x000fc400078ec0ff */
[----:B-1----:R-:W-:Y:S01]  /*1150*/  LOP3.LUT R14, R125, 0xff, RZ, 0xc0, !PT ;  /* 0x000000ff7d0e7812 */ /* 0x002fe200078ec0ff */
[----:B--2---:R-:W-:Y:S02]  /*1160*/  IMAD R3, R6, 0x100, R3 ;  /* 0x0000010006037824 */ /* 0x004fe400078e0203 */
[----:B---3--:R-:W-:Y:S01]  /*1170*/  IMAD R5, R8, 0x100, R5 ;  /* 0x0000010008057824 */ /* 0x008fe200078e0205 */
[----:B------:R-:W-:Y:S01]  /*1180*/  SHF.R.U32.HI R11, RZ, 0x2, R0 ;  /* 0x00000002ff0b7819 */ /* 0x000fe20000011600 */
[----:B------:R-:W-:Y:S01]  /*1190*/  UMOV UR8, 0x400 ;  /* 0x0000040000087882 */ /* 0x000fe20000000000 */
[----:B------:R-:W-:Y:S01]  /*11a0*/  IMAD.SHL.U32 R0, R14, 0x2, RZ ;  /* 0x000000020e007824 */ /* 0x000fe200078e00ff */
[----:B------:R-:W-:Y:S01]  /*11b0*/  F2FP.F16.E4M3.UNPACK_B R3, R3 ;  /* 0x00000003ff03723e */ /* 0x000fe200020006ff */
[----:B-----5:R-:W-:Y:S01]  /*11c0*/  IMAD R7, R10, 0x100, R7 ;  /* 0x000001000a077824 */ /* 0x020fe200078e0207 */
[----:B------:R-:W-:Y:S01]  /*11d0*/  F2FP.F16.E4M3.UNPACK_B R5, R5 ;  /* 0x00000005ff05723e */ /* 0x000fe200020006ff */
[----:B------:R-:W-:Y:S01]  /*11e0*/  IMAD R27, R28, 0x100, R27 ;  /* 0x000001001c1b7824 */ /* 0x000fe200078e021b */
[----:B------:R-:W-:Y:S01]  /*11f0*/  LOP3.LUT R11, R0, R11, RZ, 0x3c, !PT ;  /* 0x0000000b000b7212 */ /* 0x000fe200078e3cff */
[----:B----4-:R-:W-:Y:S01]  /*1200*/  IMAD R29, R30, 0x100, R29 ;  /* 0x000001001e1d7824 */ /* 0x010fe200078e021d */
[----:B------:R-:W-:-:S02]  /*1210*/  PRMT R0, R3, 0x7632, R0 ;  /* 0x0000763203007816 */ /* 0x000fc40000000000 */
[----:B------:R-:W-:Y:S01]  /*1220*/  PRMT R2, R5, 0x7632, R2 ;  /* 0x0000763205027816 */ /* 0x000fe20000000002 */
[----:B0-----:R-:W-:Y:S01]  /*1230*/  ULEA UR8, UR4, UR8, 0x18 ;  /* 0x0000000804087291 */ /* 0x001fe2000f8ec0ff */
[----:B------:R-:W-:Y:S01]  /*1240*/  F2FP.F16.E4M3.UNPACK_B R7, R7 ;  /* 0x00000007ff07723e */ /* 0x000fe200020006ff */
[----:B------:R-:W-:Y:S01]  /*1250*/  IMAD R9, R26, 0x100, R9 ;  /* 0x000001001a097824 */ /* 0x000fe200078e0209 */
[----:B------:R-:W-:Y:S01]  /*1260*/  F2FP.F16.E4M3.UNPACK_B R27, R27 ;  /* 0x0000001bff1b723e */ /* 0x000fe200020006ff */
[----:B------:R-:W-:Y:S01]  /*1270*/  IMAD R31, R32, 0x100, R31 ;  /* 0x00000100201f7824 */ /* 0x000fe200078e021f */
[----:B------:R-:W-:-:S04]  /*1280*/  F2FP.F16.E4M3.UNPACK_B R29, R29 ;  /* 0x0000001dff1d723e */ /* 0x000fc800020006ff */
[----:B------:R0:W-:Y:S01]  /*1290*/  STS.U16 [R11+UR8], R3 ;  /* 0x000000030b007988 */ /* 0x0001e20008000408 */
[----:B------:R-:W-:-:S03]  /*12a0*/  F2FP.F16.E4M3.UNPACK_B R9, R9 ;  /* 0x00000009ff09723e */ /* 0x000fc600020006ff */
[----:B------:R1:W-:Y:S01]  /*12b0*/  STS.U16 [R11+UR8+0x200], R0 ;  /* 0x000200000b007988 */ /* 0x0003e20008000408 */
[----:B------:R-:W-:-:S03]  /*12c0*/  F2FP.F16.E4M3.UNPACK_B R31, R31 ;  /* 0x0000001fff1f723e */ /* 0x000fc600020006ff */
[----:B------:R2:W-:Y:S01]  /*12d0*/  STS.U16 [R11+UR8+0x600], R2 ;  /* 0x000600020b007988 */ /* 0x0005e20008000408 */
[----:B0-----:R-:W-:Y:S01]  /*12e0*/  PRMT R3, R7, 0x7632, R3 ;  /* 0x0000763207037816 */ /* 0x001fe20000000003 */
[----:B------:R-:W-:Y:S01]  /*12f0*/  IMAD R35, R36, 0x100, R35 ;  /* 0x0000010024237824 */ /* 0x000fe200078e0223 */
[----:B-1----:R-:W-:Y:S02]  /*1300*/  PRMT R0, R27, 0x7632, R0 ;  /* 0x000076321b007816 */ /* 0x002fe40000000000 */
[----:B--2---:R-:W-:Y:S01]  /*1310*/  PRMT R2, R29, 0x7632, R2 ;  /* 0x000076321d027816 */ /* 0x004fe20000000002 */
[----:B------:R-:W-:Y:S01]  /*1320*/  IMAD R33, R34, 0x100, R33 ;  /* 0x0000010022217824 */ /* 0x000fe200078e0221 */
[----:B------:R-:W-:Y:S01]  /*1330*/  F2FP.F16.E4M3.UNPACK_B R35, R35 ;  /* 0x00000023ff23723e */ /* 0x000fe200020006ff */
[----:B------:R-:W-:Y:S01]  /*1340*/  IMAD R37, R38, 0x100, R37 ;  /* 0x0000010026257824 */ /* 0x000fe200078e0225 */
[----:B------:R0:W-:Y:S04]  /*1350*/  STS.U16 [R11+UR8+0xa00], R3 ;  /* 0x000a00030b007988 */ /* 0x0001e80008000408 */
[----:B------:R-:W-:Y:S01]  /*1360*/  F2FP.F16.E4M3.UNPACK_B R37, R37 ;  /* 0x00000025ff25723e */ /* 0x000fe200020006ff */
[----:B------:R1:W-:Y:S01]  /*1370*/  STS.U16 [R11+UR8+0x1200], R0 ;  /* 0x001200000b007988 */ /* 0x0003e20008000408 */
[----:B------:R-:W-:Y:S01]  /*1380*/  PRMT R4, R9, 0x7632, R4 ;  /* 0x0000763209047816 */ /* 0x000fe20000000004 */
[----:B------:R-:W-:-:S02]  /*1390*/  IMAD R39, R40, 0x100, R39 ;  /* 0x0000010028277824 */ /* 0x000fc400078e0227 */
[----:B------:R2:W-:Y:S01]  /*13a0*/  STS.U16 [R11+UR8+0x1600], R2 ;  /* 0x001600020b007988 */ /* 0x0005e20008000408 */
[----:B0-----:R-:W-:Y:S02]  /*13b0*/  PRMT R3, R31, 0x7632, R3 ;  /* 0x000076321f037816 */ /* 0x001fe40000000003 */
[----:B------:R-:W-:Y:S02]  /*13c0*/  F2FP.F16.E4M3.UNPACK_B R33, R33 ;  /* 0x00000021ff21723e */ /* 0x000fe400020006ff */
[----:B-1----:R-:W-:Y:S02]  /*13d0*/  PRMT R0, R35, 0x7632, R0 ;  /* 0x0000763223007816 */ /* 0x002fe40000000000 */
[----:B------:R-:W-:Y:S02]  /*13e0*/  F2FP.F16.E4M3.UNPACK_B R39, R39 ;  /* 0x00000027ff27723e */ /* 0x000fe400020006ff */
[----:B--2---:R-:W-:Y:S01]  /*13f0*/  PRMT R2, R37, 0x7632, R2 ;  /* 0x0000763225027816 */ /* 0x004fe20000000002 */
[----:B------:R-:W-:Y:S01]  /*1400*/  IMAD R41, R42, 0x100, R41 ;  /* 0x000001002a297824 */ /* 0x000fe200078e0229 */
[----:B------:R0:W-:Y:S01]  /*1410*/  STS.U16 [R11+UR8+0xe00], R4 ;  /* 0x000e00040b007988 */ /* 0x0001e20008000408 */
[----:B------:R-:W-:-:S03]  /*1420*/  IMAD R43, R44, 0x100, R43 ;  /* 0x000001002c2b7824 */ /* 0x000fc600078e022b */
[----:B------:R1:W-:Y:S02]  /*1430*/  STS.U16 [R11+UR8+0x1a00], R3 ;  /* 0x001a00030b007988 */ /* 0x0003e40008000408 */
[----:B------:R-:W-:Y:S01]  /*1440*/  F2FP.F16.E4M3.UNPACK_B R43, R43 ;  /* 0x0000002bff2b723e */ /* 0x000fe200020006ff */
[----:B------:R-:W-:Y:S01]  /*1450*/  IMAD R45, R46, 0x100, R45 ;  /* 0x000001002e2d7824 */ /* 0x000fe200078e022d */
[----:B------:R2:W-:Y:S04]  /*1460*/  STS.U16 [R11+UR8+0x2200], R0 ;  /* 0x002200000b007988 */ /* 0x0005e80008000408 */
[----:B------:R-:W-:Y:S01]  /*1470*/  F2FP.F16.E4M3.UNPACK_B R45, R45 ;  /* 0x0000002dff2d723e */ /* 0x000fe200020006ff */
[----:B------:R3:W-:Y:S01]  /*1480*/  STS.U16 [R11+UR8+0x2600], R2 ;  /* 0x002600020b007988 */ /* 0x0007e20008000408 */
[----:B0-----:R-:W-:Y:S01]  /*1490*/  PRMT R4, R33, 0x7632, R4 ;  /* 0x0000763221047816 */ /* 0x001fe20000000004 */
[----:B------:R-:W-:Y:S01]  /*14a0*/  IMAD R47, R48, 0x100, R47 ;  /* 0x00000100302f7824 */ /* 0x000fe200078e022f */
[----:B-1----:R-:W-:-:S02]  /*14b0*/  PRMT R3, R39, 0x7632, R3 ;  /* 0x0000763227037816 */ /* 0x002fc40000000003 */
[----:B--2---:R-:W-:Y:S02]  /*14c0*/  PRMT R0, R43, 0x7632, R0 ;  /* 0x000076322b007816 */ /* 0x004fe40000000000 */
[----:B---3--:R-:W-:Y:S02]  /*14d0*/  PRMT R2, R45, 0x7632, R2 ;  /* 0x000076322d027816 */ /* 0x008fe40000000002 */
[----:B------:R-:W-:Y:S02]  /*14e0*/  F2FP.F16.E4M3.UNPACK_B R41, R41 ;  /* 0x00000029ff29723e */ /* 0x000fe400020006ff */
[----:B------:R-:W-:Y:S01]  /*14f0*/  F2FP.F16.E4M3.UNPACK_B R47, R47 ;  /* 0x0000002fff2f723e */ /* 0x000fe200020006ff */
[----:B------:R-:W-:Y:S01]  /*1500*/  STS.U16 [R11+UR8+0x800], R7 ;  /* 0x000800070b007988 */ /* 0x000fe20008000408 */
[----:B------:R-:W-:Y:S02]  /*1510*/  IMAD R49, R50, 0x100, R49 ;  /* 0x0000010032317824 */ /* 0x000fe400078e0231 */
[----:B------:R-:W-:Y:S01]  /*1520*/  IMAD R51, R52, 0x100, R51 ;  /* 0x0000010034337824 */ /* 0x000fe200078e0233 */
[----:B------:R0:W-:Y:S04]  /*1530*/  STS.U16 [R11+UR8+0x1e00], R4 ;  /* 0x001e00040b007988 */ /* 0x0001e80008000408 */
[----:B------:R-:W-:Y:S01]  /*1540*/  F2FP.F16.E4M3.UNPACK_B R51, R51 ;  /* 0x00000033ff33723e */ /* 0x000fe200020006ff */
[----:B------:R-:W-:Y:S01]  /*1550*/  IMAD R53, R54, 0x100, R53 ;  /* 0x0000010036357824 */ /* 0x000fe200078e0235 */
[----:B------:R1:W-:Y:S04]  /*1560*/  STS.U16 [R11+UR8+0x2a00], R3 ;  /* 0x002a00030b007988 */ /* 0x0003e80008000408 */
[----:B------:R-:W-:Y:S01]  /*1570*/  F2FP.F16.E4M3.UNPACK_B R53, R53 ;  /* 0x00000035ff35723e */ /* 0x000fe200020006ff */
[----:B------:R2:W-:Y:S01]  /*1580*/  STS.U16 [R11+UR8+0x3200], R0 ;  /* 0x003200000b007988 */ /* 0x0005e20008000408 */
[----:B0-----:R-:W-:Y:S01]  /*1590*/  PRMT R4, R41, 0x7632, R4 ;  /* 0x0000763229047816 */ /* 0x001fe20000000004 */
[----:B------:R-:W-:-:S02]  /*15a0*/  IMAD R55, R56, 0x100, R55 ;  /* 0x0000010038377824 */ /* 0x000fc400078e0237 */
[----:B------:R0:W-:Y:S01]  /*15b0*/  STS.U16 [R11+UR8+0x3600], R2 ;  /* 0x003600020b007988 */ /* 0x0001e20008000408 */
[----:B-1----:R-:W-:Y:S02]  /*15c0*/  PRMT R3, R47, 0x7632, R3 ;  /* 0x000076322f037816 */ /* 0x002fe40000000003 */
[----:B------:R-:W-:Y:S02]  /*15d0*/  F2FP.F16.E4M3.UNPACK_B R49, R49 ;  /* 0x00000031ff31723e */ /* 0x000fe400020006ff */
[----:B--2---:R-:W-:Y:S02]  /*15e0*/  PRMT R0, R51, 0x7632, R0 ;  /* 0x0000763233007816 */ /* 0x004fe40000000000 */
[----:B------:R-:W-:Y:S02]  /*15f0*/  F2FP.F16.E4M3.UNPACK_B R55, R55 ;  /* 0x00000037ff37723e */ /* 0x000fe400020006ff */
[----:B0-----:R-:W-:Y:S01]  /*1600*/  PRMT R2, R53, 0x7632, R2 ;  /* 0x0000763235027816 */ /* 0x001fe20000000002 */
[----:B------:R-:W-:Y:S01]  /*1610*/  IMAD R57, R58, 0x100, R57 ;  /* 0x000001003a397824 */ /* 0x000fe200078e0239 */
[----:B------:R-:W-:Y:S01]  /*1620*/  STS.U16 [R11+UR8+0xc00], R9 ;  /* 0x000c00090b007988 */ /* 0x000fe20008000408 */
[----:B------:R-:W-:-:S02]  /*1630*/  VIADD R112, R214, 0x20 ;  /* 0x00000020d6707836 */ /* 0x000fc40000000000 */
[----:B------:R-:W-:Y:S01]  /*1640*/  IMAD R59, R60, 0x100, R59 ;  /* 0x000001003c3b7824 */ /* 0x000fe200078e023b */
[----:B------:R-:W-:Y:S04]  /*1650*/  STS.U16 [R11+UR8+0x1000], R27 ;  /* 0x0010001b0b007988 */ /* 0x000fe80008000408 */
[----:B------:R-:W-:Y:S01]  /*1660*/  F2FP.F16.E4M3.UNPACK_B R59, R59 ;  /* 0x0000003bff3b723e */ /* 0x000fe200020006ff */
[----:B------:R-:W-:Y:S01]  /*1670*/  IMAD R61, R62, 0x100, R61 ;  /* 0x000001003e3d7824 */ /* 0x000fe200078e023d */
[----:B------:R-:W-:Y:S04]  /*1680*/  STS.U16 [R11+UR8+0x1400], R29 ;  /* 0x0014001d0b007988 */ /* 0x000fe80008000408 */
[----:B------:R-:W-:Y:S01]  /*1690*/  F2FP.F16.E4M3.UNPACK_B R61, R61 ;  /* 0x0000003dff3d723e */ /* 0x000fe200020006ff */
[----:B------:R-:W-:Y:S01]  /*16a0*/  STS.U16 [R11+UR8+0x1800], R31 ;  /* 0x0018001f0b007988 */ /* 0x000fe20008000408 */
[----:B------:R-:W-:-:S03]  /*16b0*/  IMAD R63, R64, 0x100, R63 ;  /* 0x00000100403f7824 */ /* 0x000fc600078e023f */
[----:B------:R-:W-:Y:S04]  /*16c0*/  STS.U16 [R11+UR8+0x1c00], R33 ;  /* 0x001c00210b007988 */ /* 0x000fe80008000408 */
[----:B------:R-:W-:Y:S04]  /*16d0*/  STS.U16 [R11+UR8+0x2000], R35 ;  /* 0x002000230b007988 */ /* 0x000fe80008000408 */
[----:B------:R-:W-:Y:S01]  /*16e0*/  STS.U16 [R11+UR8+0x2400], R37 ;  /* 0x002400250b007988 */ /* 0x000fe20008000408 */
[----:B------:R-:W-:-:S03]  /*16f0*/  IMAD R65, R66, 0x100, R65 ;  /* 0x0000010042417824 */ /* 0x000fc600078e0241 */
[----:B------:R-:W-:Y:S04]  /*1700*/  STS.U16 [R11+UR8+0x2800], R39 ;  /* 0x002800270b007988 */ /* 0x000fe80008000408 */
[----:B------:R-:W-:Y:S04]  /*1710*/  STS.U16 [R11+UR8+0x2c00], R41 ;  /* 0x002c00290b007988 */ /* 0x000fe80008000408 */
[----:B------:R-:W-:Y:S01]  /*1720*/  STS.U16 [R11+UR8+0x3000], R43 ;  /* 0x0030002b0b007988 */ /* 0x000fe20008000408 */
[----:B------:R-:W-:-:S03]  /*1730*/  IMAD R67, R68, 0x100, R67 ;  /* 0x0000010044437824 */ /* 0x000fc600078e0243 */
[----:B------:R-:W-:Y:S04]  /*1740*/  STS.U16 [R11+UR8+0x3400], R45 ;  /* 0x0034002d0b007988 */ /* 0x000fe80008000408 */
[----:B------:R-:W-:Y:S01]  /*1750*/  STS.U16 [R11+UR8+0x3800], R47 ;  /* 0x0038002f0b007988 */ /* 0x000fe20008000408 */
[----:B------:R-:W-:-:S03]  /*1760*/  F2FP.F16.E4M3.UNPACK_B R57, R57 ;  /* 0x00000039ff39723e */ /* 0x000fc600020006ff */
[----:B------:R0:W-:Y:S01]  /*1770*/  STS.U16 [R11+UR8+0x2e00], R4 ;  /* 0x002e00040b007988 */ /* 0x0001e20008000408 */
[----:B------:R-:W-:-:S03]  /*1780*/  F2FP.F16.E4M3.UNPACK_B R63, R63 ;  /* 0x0000003fff3f723e */ /* 0x000fc600020006ff */
[----:B------:R1:W-:Y:S01]  /*1790*/  STS.U16 [R11+UR8+0x3a00], R3 ;  /* 0x003a00030b007988 */ /* 0x0003e20008000408 */
[----:B------:R-:W-:-:S03]  /*17a0*/  F2FP.F16.E4M3.UNPACK_B R65, R65 ;  /* 0x00000041ff41723e */ /* 0x000fc600020006ff */
[----:B------:R2:W-:Y:S01]  /*17b0*/  STS.U16 [R11+UR8+0x4200], R0 ;  /* 0x004200000b007988 */ /* 0x0005e20008000408 */
[----:B0-----:R-:W-:-:S03]  /*17c0*/  PRMT R4, R49, 0x7632, R4 ;  /* 0x0000763231047816 */ /* 0x001fc60000000004 */
[----:B------:R0:W-:Y:S01]  /*17d0*/  STS.U16 [R11+UR8+0x4600], R2 ;  /* 0x004600020b007988 */ /* 0x0001e20008000408 */
[----:B-1----:R-:W-:Y:S01]  /*17e0*/  PRMT R3, R55, 0x7632, R3 ;  /* 0x0000763237037816 */ /* 0x002fe20000000003 */
[----:B------:R-:W-:Y:S01]  /*17f0*/  IMAD R69, R70, 0x100, R69 ;  /* 0x0000010046457824 */ /* 0x000fe200078e0245 */
[----:B------:R-:W-:Y:S02]  /*1800*/  F2FP.F16.E4M3.UNPACK_B R67, R67 ;  /* 0x00000043ff43723e */ /* 0x000fe400020006ff */
[----:B--2---:R-:W-:Y:S01]  /*1810*/  PRMT R0, R59, 0x7632, R0 ;  /* 0x000076323b007816 */ /* 0x004fe20000000000 */
[----:B------:R-:W-:Y:S01]  /*1820*/  IMAD R71, R72, 0x100, R71 ;  /* 0x0000010048477824 */ /* 0x000fe200078e0247 */
[----:B0-----:R-:W-:Y:S01]  /*1830*/  PRMT R2, R61, 0x7632, R2 ;  /* 0x000076323d027816 */ /* 0x001fe20000000002 */
[----:B------:R-:W-:Y:S01]  /*1840*/  IMAD R73, R74, 0x100, R73 ;  /* 0x000001004a497824 */ /* 0x000fe200078e0249 */
[----:B------:R-:W-:Y:S01]  /*1850*/  ISETP.GE.AND P0, PT, R112, 0x1, PT ;  /* 0x000000017000780c */ /* 0x000fe20003f06270 */
[----:B------:R0:W-:Y:S01]  /*1860*/  STS.U16 [R11+UR8+0x3e00], R4 ;  /* 0x003e00040b007988 */ /* 0x0001e20008000408 */
[----:B------:R-:W-:-:S02]  /*1870*/  IMAD R17, R17, 0x100, R22 ;  /* 0x0000010011117824 */ /* 0x000fc400078e0216 */
[----:B------:R-:W-:Y:S02]  /*1880*/  IMAD R13, R13, 0x100, R18 ;  /* 0x000001000d0d7824 */ /* 0x000fe400078e0212 */
[----:B------:R-:W-:-:S03]  /*1890*/  IMAD R20, R25, 0x100, R20 ;  /* 0x0000010019147824 */ /* 0x000fc600078e0214 */
[----:B------:R-:W-:Y:S02]  /*18a0*/  F2FP.F16.E4M3.UNPACK_B R13, R13 ;  /* 0x0000000dff0d723e */ /* 0x000fe400020006ff */
[----:B------:R-:W-:Y:S02]  /*18b0*/  F2FP.F16.E4M3.UNPACK_B R20, R20 ;  /* 0x00000014ff14723e */ /* 0x000fe400020006ff */
[----:B------:R-:W-:Y:S02]  /*18c0*/  F2FP.F16.E4M3.UNPACK_B R17, R17 ;  /* 0x00000011ff11723e */ /* 0x000fe400020006ff */
[----:B------:R-:W-:Y:S02]  /*18d0*/  PRMT R6, R13, 0x7632, R6 ;  /* 0x000076320d067816 */ /* 0x000fe40000000006 */
[----:B------:R-:W-:Y:S01]  /*18e0*/  PRMT R7, R20, 0x7632, R7 ;  /* 0x0000763214077816 */ /* 0x000fe20000000007 */
[----:B------:R-:W-:Y:S04]  /*18f0*/  STS.U16 [R11+UR8+0x7400], R17 ;  /* 0x007400110b007988 */ /* 0x000fe80008000408 */
[----:B------:R-:W-:Y:S04]  /*1900*/  STS.U16 [R11+UR8+0x7800], R13 ;  /* 0x0078000d0b007988 */ /* 0x000fe80008000408 */
[----:B------:R-:W-:Y:S04]  /*1910*/  STS.U16 [R11+UR8+0x7a00], R6 ;  /* 0x007a00060b007988 */ /* 0x000fe80008000408 */
[----:B------:R-:W-:Y:S04]  /*1920*/  STS.U16 [R11+UR8+0x7c00], R20 ;  /* 0x007c00140b007988 */ /* 0x000fe80008000408 */
[----:B------:R-:W-:Y:S01]  /*1930*/  STS.U16 [R11+UR8+0x7e00], R7 ;  /* 0x007e00070b007988 */ /* 0x000fe20008000408 */
[----:B------:R-:W-:Y:S01]  /*1940*/  IMAD R75, R76, 0x100, R75 ;  /* 0x000001004c4b7824 */ /* 0x000fe200078e024b */
[----:B0-----:R-:W-:-:S02]  /*1950*/  PRMT R4, R57, 0x7632, R4 ;  /* 0x0000763239047816 */ /* 0x001fc40000000004 */
[----:B------:R0:W-:Y:S01]  /*1960*/  STS.U16 [R11+UR8+0x4a00], R3 ;  /* 0x004a00030b007988 */ /* 0x0001e20008000408 */
[----:B------:R-:W-:-:S03]  /*1970*/  F2FP.F16.E4M3.UNPACK_B R69, R69 ;  /* 0x00000045ff45723e */ /* 0x000fc600020006ff */
[----:B------:R1:W-:Y:S01]  /*1980*/  STS.U16 [R11+UR8+0x5200], R0 ;  /* 0x005200000b007988 */ /* 0x0003e20008000408 */
[----:B------:R-:W-:-:S03]  /*1990*/  F2FP.F16.E4M3.UNPACK_B R71, R71 ;  /* 0x00000047ff47723e */ /* 0x000fc600020006ff */
[----:B------:R2:W-:Y:S01]  /*19a0*/  STS.U16 [R11+UR8+0x5600], R2 ;  /* 0x005600020b007988 */ /* 0x0005e20008000408 */
[----:B0-----:R-:W-:Y:S02]  /*19b0*/  PRMT R3, R63, 0x7632, R3 ;  /* 0x000076323f037816 */ /* 0x001fe40000000003 */
[----:B------:R-:W-:Y:S02]  /*19c0*/  F2FP.F16.E4M3.UNPACK_B R73, R73 ;  /* 0x00000049ff49723e */ /* 0x000fe400020006ff */
[----:B-1----:R-:W-:Y:S02]  /*19d0*/  PRMT R0, R65, 0x7632, R0 ;  /* 0x0000763241007816 */ /* 0x002fe40000000000 */
[----:B------:R-:W-:Y:S02]  /*19e0*/  F2FP.F16.E4M3.UNPACK_B R75, R75 ;  /* 0x0000004bff4b723e */ /* 0x000fe400020006ff */
[----:B--2---:R-:W-:Y:S01]  /*19f0*/  PRMT R2, R67, 0x7632, R2 ;  /* 0x0000763243027816 */ /* 0x004fe20000000002 */
[----:B------:R0:W-:Y:S04]  /*1a00*/  STS.U16 [R11+UR8+0x400], R5 ;  /* 0x000400050b007988 */ /* 0x0001e80008000408 */
[----:B------:R1:W-:Y:S04]  /*1a10*/  STS.U16 [R11+UR8+0x4e00], R4 ;  /* 0x004e00040b007988 */ /* 0x0003e80008000408 */
[----:B------:R2:W-:Y:S01]  /*1a20*/  STS.U16 [R11+UR8+0x5a00], R3 ;  /* 0x005a00030b007988 */ /* 0x0005e20008000408 */
[----:B0-----:R-:W-:-:S03]  /*1a30*/  PRMT R5, R17, 0x7632, R5 ;  /* 0x0000763211057816 */ /* 0x001fc60000000005 */
[----:B------:R0:W-:Y:S01]  /*1a40*/  STS.U16 [R11+UR8+0x5e00], R0 ;  /* 0x005e00000b007988 */ /* 0x0001e20008000408 */
[----:B-1----:R-:W-:-:S03]  /*1a50*/  PRMT R4, R73, 0x7632, R4 ;  /* 0x0000763249047816 */ /* 0x002fc60000000004 */
[----:B------:R1:W-:Y:S01]  /*1a60*/  STS.U16 [R11+UR8+0x6200], R2 ;  /* 0x006200020b007988 */ /* 0x0003e20008000408 */
[----:B--2---:R-:W-:Y:S02]  /*1a70*/  PRMT R3, R69, 0x7632, R3 ;  /* 0x0000763245037816 */ /* 0x004fe40000000003 */
[----:B0-----:R-:W-:Y:S02]  /*1a80*/  PRMT R0, R71, 0x7632, R0 ;  /* 0x0000763247007816 */ /* 0x001fe40000000000 */
[----:B-1----:R-:W-:Y:S01]  /*1a90*/  PRMT R2, R75, 0x7632, R2 ;  /* 0x000076324b027816 */ /* 0x002fe20000000002 */
[----:B------:R0:W-:Y:S01]  /*1aa0*/  STS.U16 [R11+UR8+0x3c00], R49 ;  /* 0x003c00310b007988 */ /* 0x0001e20008000408 */
[----:B------:R-:W-:Y:S01]  /*1ab0*/  IMAD.MOV.U32 R158, RZ, RZ, 0x3f800000 ;  /* 0x3f800000ff9e7424 */ /* 0x000fe200078e00ff */
[----:B------:R-:W-:Y:S01]  /*1ac0*/  CS2R R108, SRZ ;  /* 0x00000000006c7805 */ /* 0x000fe2000001ff00 */
[----:B------:R-:W-:Y:S01]  /*1ad0*/  IMAD.MOV.U32 R159, RZ, RZ, 0x3f800000 ;  /* 0x3f800000ff9f7424 */ /* 0x000fe200078e00ff */
[----:B------:R1:W-:Y:S01]  /*1ae0*/  STS.U16 [R11+UR8+0x4000], R51 ;  /* 0x004000330b007988 */ /* 0x0003e20008000408 */
[----:B------:R-:W-:Y:S01]  /*1af0*/  IMAD.MOV.U32 R160, RZ, RZ, 0x3f800000 ;  /* 0x3f800000ffa07424 */ /* 0x000fe200078e00ff */
[----:B------:R-:W-:Y:S01]  /*1b00*/  CS2R R110, SRZ ;  /* 0x00000000006e7805 */ /* 0x000fe2000001ff00 */
[----:B------:R-:W-:Y:S01]  /*1b10*/  IMAD.MOV.U32 R161, RZ, RZ, 0x3f800000 ;  /* 0x3f800000ffa17424 */ /* 0x000fe200078e00ff */
[----:B------:R2:W-:Y:S01]  /*1b20*/  STS.U16 [R11+UR8+0x4400], R53 ;  /* 0x004400350b007988 */ /* 0x0005e20008000408 */
[----:B------:R-:W-:-:S02]  /*1b30*/  CS2R R96, SRZ ;  /* 0x0000000000607805 */ /* 0x000fc4000001ff00 */
[----:B------:R-:W-:Y:S02]  /*1b40*/  CS2R R98, SRZ ;  /* 0x0000000000627805 */ /* 0x000fe4000001ff00 */
[----:B------:R-:W-:Y:S01]  /*1b50*/  CS2R R88, SRZ ;  /* 0x0000000000587805 */ /* 0x000fe2000001ff00 */
[----:B------:R3:W-:Y:S01]  /*1b60*/  STS.U16 [R11+UR8+0x4800], R55 ;  /* 0x004800370b007988 */ /* 0x0007e20008000408 */
[----:B------:R-:W-:Y:S02]  /*1b70*/  CS2R R90, SRZ ;  /* 0x00000000005a7805 */ /* 0x000fe4000001ff00 */
[----:B------:R-:W-:Y:S02]  /*1b80*/  CS2R R84, SRZ ;  /* 0x0000000000547805 */ /* 0x000fe4000001ff00 */
[----:B------:R-:W-:Y:S01]  /*1b90*/  CS2R R86, SRZ ;  /* 0x0000000000567805 */ /* 0x000fe2000001ff00 */
[----:B------:R-:W-:Y:S01]  /*1ba0*/  STS.U16 [R11+UR8+0x4c00], R57 ;  /* 0x004c00390b007988 */ /* 0x000fe20008000408 */
[----:B0-----:R-:W-:-:S02]  /*1bb0*/  CS2R R48, SRZ ;  /* 0x0000000000307805 */ /* 0x001fc4000001ff00 */
[----:B-1----:R-:W-:Y:S02]  /*1bc0*/  CS2R R50, SRZ ;  /* 0x0000000000327805 */ /* 0x002fe4000001ff00 */
[----:B--2---:R-:W-:Y:S01]  /*1bd0*/  CS2R R52, SRZ ;  /* 0x0000000000347805 */ /* 0x004fe2000001ff00 */
[----:B------:R-:W-:Y:S01]  /*1be0*/  STS.U16 [R11+UR8+0x5000], R59 ;  /* 0x0050003b0b007988 */ /* 0x000fe20008000408 */
[----:B------:R-:W-:Y:S02]  /*1bf0*/  CS2R R100, SRZ ;  /* 0x0000000000647805 */ /* 0x000fe4000001ff00 */
[----:B---3--:R-:W-:Y:S02]  /*1c00*/  CS2R R54, SRZ ;  /* 0x0000000000367805 */ /* 0x008fe4000001ff00 */
[----:B------:R-:W-:Y:S01]  /*1c10*/  CS2R R102, SRZ ;  /* 0x0000000000667805 */ /* 0x000fe2000001ff00 */
        /* <DEDUP_REMOVED lines=8> */
[----:B------:R2:W-:Y:S01]  /*1ca0*/  STS.U16 [R11+UR8+0x5c00], R65 ;  /* 0x005c00410b007988 */ /* 0x0005e20008000408 */
[----:B------:R-:W-:-:S02]  /*1cb0*/  CS2R R104, SRZ ;  /* 0x0000000000687805 */ /* 0x000fc4000001ff00 */
[----:B0-----:R-:W-:Y:S02]  /*1cc0*/  CS2R R60, SRZ ;  /* 0x00000000003c7805 */ /* 0x001fe4000001ff00 */
[----:B------:R-:W-:Y:S01]  /*1cd0*/  CS2R R106, SRZ ;  /* 0x00000000006a7805 */ /* 0x000fe2000001ff00 */
[----:B------:R0:W-:Y:S01]  /*1ce0*/  STS.U16 [R11+UR8+0x6000], R67 ;  /* 0x006000430b007988 */ /* 0x0001e20008000408 */
[----:B------:R-:W-:Y:S02]  /*1cf0*/  CS2R R56, SRZ ;  /* 0x0000000000387805 */ /* 0x000fe4000001ff00 */
[----:B-1----:R-:W-:Y:S02]  /*1d00*/  CS2R R62, SRZ ;  /* 0x00000000003e7805 */ /* 0x002fe4000001ff00 */
[----:B------:R-:W-:Y:S01]  /*1d10*/  CS2R R58, SRZ ;  /* 0x00000000003a7805 */ /* 0x000fe2000001ff00 */
[----:B------:R1:W-:Y:S01]  /*1d20*/  STS.U16 [R11+UR8+0x6400], R69 ;  /* 0x006400450b007988 */ /* 0x0003e20008000408 */
[----:B------:R-:W-:-:S02]  /*1d30*/  LOP3.LUT R8, R125, 0x3, RZ, 0xc0, !PT ;  /* 0x000000037d087812 */ /* 0x000fc400078ec0ff */
[----:B--2---:R-:W-:Y:S01]  /*1d40*/  CS2R R64, SRZ ;  /* 0x0000000000407805 */ /* 0x004fe2000001ff00 */
[----:B------:R2:W-:Y:S01]  /*1d50*/  STS.U16 [R11+UR8+0x6600], R3 ;  /* 0x006600030b007988 */ /* 0x0005e20008000408 */
[----:B0-----:R-:W-:-:S03]  /*1d60*/  CS2R R66, SRZ ;  /* 0x0000000000427805 */ /* 0x001fc6000001ff00 */
[----:B------:R0:W-:Y:S01]  /*1d70*/  STS.U16 [R11+UR8+0x6800], R71 ;  /* 0x006800470b007988 */ /* 0x0001e20008000408 */
[----:B-1----:R-:W-:-:S03]  /*1d80*/  CS2R R68, SRZ ;  /* 0x0000000000447805 */ /* 0x002fc6000001ff00 */
[----:B------:R1:W-:Y:S01]  /*1d90*/  STS.U16 [R11+UR8+0x6a00], R0 ;  /* 0x006a00000b007988 */ /* 0x0003e20008000408 */
[----:B--2---:R-:W-:-:S03]  /*1da0*/  IMAD.MOV.U32 R3, RZ, RZ, -0x800000 ;  /* 0xff800000ff037424 */ /* 0x004fc600078e00ff */
[----:B------:R2:W-:Y:S01]  /*1db0*/  STS.U16 [R11+UR8+0x6c00], R73 ;  /* 0x006c00490b007988 */ /* 0x0005e20008000408 */
[----:B0-----:R-:W-:-:S03]  /*1dc0*/  CS2R R70, SRZ ;  /* 0x0000000000467805 */ /* 0x001fc6000001ff00 */
[----:B------:R0:W-:Y:S01]  /*1dd0*/  STS.U16 [R11+UR8+0x6e00], R4 ;  /* 0x006e00040b007988 */ /* 0x0001e20008000408 */
[----:B-1----:R-:W-:-:S03]  /*1de0*/  IMAD.MOV.U32 R0, RZ, RZ, -0x800000 ;  /* 0xff800000ff007424 */ /* 0x002fc600078e00ff */
[----:B------:R1:W-:Y:S01]  /*1df0*/  STS.U16 [R11+UR8+0x7000], R75 ;  /* 0x0070004b0b007988 */ /* 0x0003e20008000408 */
[----:B--2---:R-:W-:-:S03]  /*1e00*/  CS2R R72, SRZ ;  /* 0x0000000000487805 */ /* 0x004fc6000001ff00 */
[----:B------:R2:W-:Y:S01]  /*1e10*/  STS.U16 [R11+UR8+0x7200], R2 ;  /* 0x007200020b007988 */ /* 0x0005e20008000408 */
[----:B0-----:R-:W-:-:S03]  /*1e20*/  IMAD.MOV.U32 R4, RZ, RZ, -0x800000 ;  /* 0xff800000ff047424 */ /* 0x001fc600078e00ff */
[----:B------:R0:W-:Y:S01]  /*1e30*/  STS.U16 [R11+UR8+0x7600], R5 ;  /* 0x007600050b007988 */ /* 0x0001e20008000408 */
[----:B-1----:R-:W-:Y:S01]  /*1e40*/  CS2R R74, SRZ ;  /* 0x00000000004a7805 */ /* 0x002fe2000001ff00 */
[----:B--2---:R-:W-:Y:S01]  /*1e50*/  IMAD.MOV.U32 R2, RZ, RZ, -0x800000 ;  /* 0xff800000ff027424 */ /* 0x004fe200078e00ff */
[----:B0-----:R-:W-:Y:S01]  /*1e60*/  LOP3.LUT R5, R125, 0x3f, RZ, 0xc0, !PT ;  /* 0x0000003f7d057812 */ /* 0x001fe200078ec0ff */
[----:B------:R-:W-:Y:S06]  /*1e70*/  @!P0 BRA `(.L_x_0) ;  /* 0x000000f800088947 */ /* 0x000fec0003800000 */
[----:B------:R-:W0:Y:S01]  /*1e80*/  LDCU.64 UR16, c[0x0][0x3d0] ;  /* 0x00007a00ff1077ac */ /* 0x000e220008000a00 */
[----:B------:R-:W1:Y:S01]  /*1e90*/  LDC.64 R6, c[0x0][0x390] ;  /* 0x0000e400ff067b82 */ /* 0x000e620000000a00 */
[--C-:B------:R-:W-:Y:S01]  /*1ea0*/  SHF.R.U32.HI R2, RZ, 0x6, R125.reuse ;  /* 0x00000006ff027819 */ /* 0x100fe2000001167d */
[----:B------:R-:W-:Y:S01]  /*1eb0*/  IMAD.MOV.U32 R159, RZ, RZ, 0x3f800000 ;  /* 0x3f800000ff9f7424 */ /* 0x000fe200078e00ff */
[----:B------:R-:W-:Y:S01]  /*1ec0*/  ISETP.NE.U32.AND P0, PT, R8, RZ, PT ;  /* 0x000000ff0800720c */ /* 0x000fe20003f05070 */
[----:B------:R-:W2:Y:S01]  /*1ed0*/  LDCU.64 UR6, c[0x0][0x3c0] ;  /* 0x00007800ff0677ac */ /* 0x000ea20008000a00 */
[----:B------:R-:W-:Y:S01]  /*1ee0*/  SGXT.U32 R2, R2, 0x2 ;  /* 0x000000020202781a */ /* 0x000fe20000000000 */
[----:B------:R-:W-:Y:S01]  /*1ef0*/  IMAD.MOV.U32 R161, RZ, RZ, 0x3f800000 ;  /* 0x3f800000ffa17424 */ /* 0x000fe200078e00ff */
[----:B------:R-:W-:Y:S01]  /*1f00*/  SHF.R.U32.HI R3, RZ, 0x2, R125 ;  /* 0x00000002ff037819 */ /* 0x000fe2000001167d */
[----:B------:R-:W3:Y:S01]  /*1f10*/  LDC R4, c[0x0][0x3d8] ;  /* 0x0000f600ff047b82 */ /* 0x000ee20000000800 */
[----:B------:R-:W4:Y:S02]  /*1f20*/  LDCU.64 UR4, c[0x0][0x388] ;  /* 0x00007100ff0477ac */ /* 0x000f240008000a00 */
[----:B------:R-:W-:Y:S01]  /*1f30*/  SGXT.U32 R3, R3, 0x3 ;  /* 0x000000030303781a */ /* 0x000fe20000000000 */
[----:B------:R-:W1:Y:S03]  /*1f40*/  LDCU UR14, c[0x0][0x3a8] ;  /* 0x00007500ff0e77ac */ /* 0x000e660008000800 */
[----:B------:R-:W-:Y:S01]  /*1f50*/  LOP3.LUT R220, R3, R214, RZ, 0xfc, !PT ;  /* 0x000000d603dc7212 */ /* 0x000fe200078efcff */
[----:B------:R-:W5:Y:S01]  /*1f60*/  LDC R8, c[0x0][0x3d8] ;  /* 0x0000f600ff087b82 */ /* 0x000f620000000800 */
[----:B0-----:R-:W-:Y:S01]  /*1f70*/  UIMAD UR16, UR11, UR16, URZ ;  /* 0x000000100b1072a4 */ /* 0x001fe2000f8e02ff */
[----:B------:R-:W-:Y:S01]  /*1f80*/  IMAD R5, R5, UR17, RZ ;  /* 0x0000001105057c24 */ /* 0x000fe2000f8e02ff */
[C-C-:B------:R-:W-:Y:S01]  /*1f90*/  LOP3.LUT R218, R214.reuse, 0x8, R3.reuse, 0xfe, !PT ;  /* 0x00000008d6da7812 */ /* 0x140fe200078efe03 */
[----:B------:R-:W0:Y:S01]  /*1fa0*/  LDCU UR15, c[0x0][0x3d4] ;  /* 0x00007a80ff0f77ac */ /* 0x000e220008000800 */
[----:B------:R-:W-:-:S02]  /*1fb0*/  LOP3.LUT R216, R214, 0x10, R3, 0xfe, !PT ;  /* 0x00000010d6d87812 */ /* 0x000fc400078efe03 */
[----:B------:R-:W-:Y:S01]  /*1fc0*/  SHF.R.S32.HI R0, RZ, 0x1f, R5 ;  /* 0x0000001fff007819 */ /* 0x000fe20000011405 */
[----:B------:R-:W0:Y:S01]  /*1fd0*/  LDC R10, c[0x0][0x3d8] ;  /* 0x0000f600ff0a7b82 */ /* 0x000e220000000800 */
[----:B-1----:R-:W-:Y:S01]  /*1fe0*/  IADD3 R6, P1, P2, R5, UR16, R6 ;  /* 0x0000001005067c10 */ /* 0x002fe2000fa3e006 */
[----:B------:R-:W-:Y:S01]  /*1ff0*/  USHF.R.S32.HI UR17, URZ, 0x1f, UR16 ;  /* 0x0000001fff117899 */ /* 0x000fe20008011410 */
[----:B------:R-:W-:Y:S01]  /*2000*/  LOP3.LUT R214, R214, 0x18, R3, 0xfe, !PT ;  /* 0x00000018d6d67812 */ /* 0x000fe200078efe03 */
[----:B--2---:R-:W-:Y:S02]  /*2010*/  UIMAD UR6, UR11, UR6, URZ ;  /* 0x000000060b0672a4 */ /* 0x004fe4000f8e02ff */
[----:B------:R-:W-:Y:S01]  /*2020*/  USHF.L.U32 UR75, UR7, 0x1, URZ ;  /* 0x00000001074b7899 */ /* 0x000fe200080006ff */
[----:B---3--:R-:W-:Y:S01]  /*2030*/  IMAD R5, R2, R4, RZ ;  /* 0x0000000402057224 */ /* 0x008fe200078e02ff */
[----:B------:R-:W1:Y:S01]  /*2040*/  LDC R12, c[0x0][0x3d8] ;  /* 0x0000f600ff0c7b82 */ /* 0x000e620000000800 */
[----:B------:R-:W-:Y:S01]  /*2050*/  IADD3.X R0, PT, PT, R0, UR17, R7, P1, P2 ;  /* 0x0000001100007c10 */ /* 0x000fe20008fe4407 */
[----:B----4-:R-:W-:Y:S01]  /*2060*/  UIADD3 UR10, UP0, UPT, UR6, UR4, URZ ;  /* 0x00000004060a7290 */ /* 0x010fe2000ff1e0ff */
[----:B------:R-:W-:Y:S01]  /*2070*/  IMAD R15, R4, 0x4, R5 ;  /* 0x00000004040f7824 */ /* 0x000fe200078e0205 */
[----:B------:R-:W-:Y:S01]  /*2080*/  IADD3 R7, P3, PT, R5, R6, RZ ;  /* 0x0000000605077210 */ /* 0x000fe20007f7e0ff */
[----:B------:R-:W-:-:S02]  /*2090*/  USHF.R.S32.HI UR17, URZ, 0x1f, UR7 ;  /* 0x0000001fff117899 */ /* 0x000fc40008011407 */
[C---:B------:R-:W-:Y:S01]  /*20a0*/  IMAD R19, R4.reuse, 0x4, R15 ;  /* 0x0000000404137824 */ /* 0x040fe200078e020f */
[----:B------:R-:W2:Y:S01]  /*20b0*/  LDC R16, c[0x0][0x3d8] ;  /* 0x0000f600ff107b82 */ /* 0x000ea20000000800 */
[----:B------:R-:W-:Y:S01]  /*20c0*/  LEA.HI.X.SX32 R5, R5, R0, 0x1, P3 ;  /* 0x0000000005057211 */ /* 0x000fe200018f0eff */
[----:B------:R-:W-:Y:S01]  /*20d0*/  ULEA.HI.X.SX32 UR9, UR6, UR5, 0x1, UP0 ;  /* 0x0000000506097291 */ /* 0x000fe200080f0eff */
[C---:B------:R-:W-:Y:S01]  /*20e0*/  IMAD R29, R4.reuse, 0x4, R19 ;  /* 0x00000004041d7824 */ /* 0x040fe200078e0213 */
[-C--:B------:R-:W-:Y:S01]  /*20f0*/  IADD3 R191, P3, PT, R15, R6.reuse, RZ ;  /* 0x000000060fbf7210 */ /* 0x080fe20007f7e0ff */
[----:B------:R-:W-:Y:S01]  /*2100*/  UIMAD UR43, UR7, 0x3, URZ ;  /* 0x00000003072b78a4 */ /* 0x000fe2000f8e02ff */
[-C--:B------:R-:W-:Y:S01]  /*2110*/  IADD3 R193, P4, PT, R19, R6.reuse, RZ ;  /* 0x0000000613c17210 */ /* 0x080fe20007f9e0ff */
[C---:B------:R-:W-:Y:S01]  /*2120*/  IMAD R31, R4.reuse, 0x4, R29 ;  /* 0x00000004041f7824 */ /* 0x040fe200078e021d */
[----:B------:R-:W3:Y:S01]  /*2130*/  LDC R18, c[0x0][0x3d8] ;  /* 0x0000f600ff127b82 */ /* 0x000ee20000000800 */
[----:B------:R-:W-:Y:S01]  /*2140*/  IADD3 R195, P5, PT, R29, R6, RZ ;  /* 0x000000061dc37210 */ /* 0x000fe20007fbe0ff */
[----:B------:R4:W-:Y:S01]  /*2150*/  STL [R1+0x374], R5 ;  /* 0x0003740501007387 */ /* 0x0009e20000100800 */
[C---:B------:R-:W-:Y:S01]  /*2160*/  IMAD R33, R4.reuse, 0x4, R31 ;  /* 0x0000000404217824 */ /* 0x040fe200078e021f */
[-C--:B------:R-:W-:Y:S01]  /*2170*/  LEA.HI.X.SX32 R41, R15, R0.reuse, 0x1, P3 ;  /* 0x000000000f297211 */ /* 0x080fe200018f0eff */
[----:B------:R-:W-:Y:S01]  /*2180*/  USHF.L.U32 UR59, UR7, 0x2, URZ ;  /* 0x00000002073b7899 */ /* 0x000fe200080006ff */
[----:B------:R-:W-:Y:S01]  /*2190*/  LEA.HI.X.SX32 R15, R19, R0, 0x1, P4 ;  /* 0x00000000130f7211 */ /* 0x000fe200020f0eff */
[----:B------:R-:W-:Y:S01]  /*21a0*/  IMAD R35, R4, 0x4, R33 ;  /* 0x0000000404237824 */ /* 0x000fe200078e0221 */
[----:B------:R-:W3:Y:S01]  /*21b0*/  LDC R20, c[0x0][0x3d8] ;  /* 0x0000f600ff147b82 */ /* 0x000ee20000000800 */
[----:B------:R-:W-:Y:S01]  /*21c0*/  IADD3 R197, P3, PT, R31, R6, RZ ;  /* 0x000000061fc57210 */ /* 0x000fe20007f7e0ff */
[----:B------:R-:W-:Y:S01]  /*21d0*/  STL [R1+0x378], R41 ;  /* 0x0003782901007387 */ /* 0x000fe20000100800 */
[----:B-----5:R-:W-:Y:S01]  /*21e0*/  IMAD R37, R8, 0x4, R35 ;  /* 0x0000000408257824 */ /* 0x020fe200078e0223 */
[----:B----4-:R-:W-:Y:S01]  /*21f0*/  LEA.HI.X.SX32 R5, R29, R0, 0x1, P5 ;  /* 0x000000001d057211 */ /* 0x010fe200028f0eff */
[----:B------:R-:W-:Y:S01]  /*2200*/  UIMAD UR27, UR7, 0x5, URZ ;  /* 0x00000005071b78a4 */ /* 0x000fe2000f8e02ff */
[-C--:B------:R-:W-:Y:S01]  /*2210*/  IADD3 R199, P4, PT, R33, R6.reuse, RZ ;  /* 0x0000000621c77210 */ /* 0x080fe20007f9e0ff */
[----:B0-----:R-:W-:Y:S01]  /*2220*/  IMAD R49, R10, 0x4, R37 ;  /* 0x000000040a317824 */ /* 0x001fe200078e0225 */
[----:B------:R-:W0:Y:S01]  /*2230*/  LDC R22, c[0x0][0x3d8] ;  /* 0x0000f600ff167b82 */ /* 0x000e220000000800 */
[----:B------:R-:W-:Y:S01]  /*2240*/  IADD3 R201, P5, PT, R35, R6, RZ ;  /* 0x0000000623c97210 */ /* 0x000fe20007fbe0ff */
[----:B------:R4:W-:Y:S01]  /*2250*/  STL [R1+0x37c], R15 ;  /* 0x00037c0f01007387 */ /* 0x0009e20000100800 */
[----:B-1----:R-:W-:Y:S01]  /*2260*/  IMAD R51, R12, 0x4, R49 ;  /* 0x000000040c337824 */ /* 0x002fe200078e0231 */
[----:B------:R-:W-:Y:S01]  /*2270*/  LEA.HI.X.SX32 R19, R31, R0, 0x1, P3 ;  /* 0x000000001f137211 */ /* 0x000fe200018f0eff */
[----:B------:R-:W-:Y:S01]  /*2280*/  UIMAD UR67, UR7, 0x6, URZ ;  /* 0x00000006074378a4 */ /* 0x000fe2000f8e02ff */
[----:B------:R1:W-:Y:S01]  /*2290*/  STL [R1+0x380], R5 ;  /* 0x0003800501007387 */ /* 0x0003e20000100800 */
[----:B--2---:R-:W-:Y:S01]  /*22a0*/  IMAD R53, R16, 0x4, R51 ;  /* 0x0000000410357824 */ /* 0x004fe200078e0233 */
[----:B------:R-:W2:Y:S01]  /*22b0*/  LDC R24, c[0x0][0x3d8] ;  /* 0x0000f600ff187b82 */ /* 0x000ea20000000800 */
[----:B------:R-:W-:Y:S01]  /*22c0*/  IADD3 R203, P3, PT, R37, R6, RZ ;  /* 0x0000000625cb7210 */ /* 0x000fe20007f7e0ff */
[----:B------:R5:W-:Y:S01]  /*22d0*/  STL [R1+0x384], R19 ;  /* 0x0003841301007387 */ /* 0x000be20000100800 */
[----:B---3--:R-:W-:Y:S01]  /*22e0*/  IMAD R55, R18, 0x4, R53 ;  /* 0x0000000412377824 */ /* 0x008fe200078e0235 */
[----:B----4-:R-:W-:Y:S01]  /*22f0*/  LEA.HI.X.SX32 R15, R33, R0, 0x1, P4 ;  /* 0x00000000210f7211 */ /* 0x010fe200020f0eff */
[----:B------:R-:W-:Y:S01]  /*2300*/  UIMAD UR51, UR7, 0x7, URZ ;  /* 0x00000007073378a4 */ /* 0x000fe2000f8e02ff */
[----:B------:R-:W-:Y:S01]  /*2310*/  IADD3 R205, P4, PT, R49, R6, RZ ;  /* 0x0000000631cd7210 */ /* 0x000fe20007f9e0ff */
[----:B------:R-:W-:Y:S01]  /*2320*/  USHF.L.U32 UR35, UR7, 0x3, URZ ;  /* 0x0000000307237899 */ /* 0x000fe200080006ff */
[----:B------:R-:W3:Y:S01]  /*2330*/  LDC R26, c[0x0][0x3d8] ;  /* 0x0000f600ff1a7b82 */ /* 0x000ee20000000800 */
[----:B------:R-:W-:Y:S01]  /*2340*/  IMAD R63, R20, 0x4, R55 ;  /* 0x00000004143f7824 */ /* 0x000fe200078e0237 */
[----:B-1----:R-:W-:Y:S01]  /*2350*/  LEA.HI.X.SX32 R5, R35, R0, 0x1, P5 ;  /* 0x0000000023057211 */ /* 0x002fe200028f0eff */
[----:B------:R1:W-:Y:S01]  /*2360*/  STL [R1+0x388], R15 ;  /* 0x0003880f01007387 */ /* 0x0003e20000100800 */
[----:B------:R-:W-:Y:S01]  /*2370*/  IADD3 R208, P5, PT, R51, R6, RZ ;  /* 0x0000000633d07210 */ /* 0x000fe20007fbe0ff */
[----:B------:R-:W-:Y:S01]  /*2380*/  UIMAD UR20, UR7, 0x9, URZ ;  /* 0x00000009071478a4 */ /* 0x000fe2000f8e02ff */
[----:B-----5:R-:W-:Y:S01]  /*2390*/  LEA.HI.X.SX32 R19, R37, R0, 0x1, P3 ;  /* 0x0000000025137211 */ /* 0x020fe200018f0eff */
[----:B------:R4:W-:Y:S01]  /*23a0*/  STL [R1+0x38c], R5 ;  /* 0x00038c0501007387 */ /* 0x0009e20000100800 */
[----:B------:R-:W5:Y:S01]  /*23b0*/  LDC R28, c[0x0][0x3d8] ;  /* 0x0000f600ff1c7b82 */ /* 0x000f620000000800 */
[----:B0-----:R-:W-:Y:S01]  /*23c0*/  IMAD R65, R22, 0x4, R63 ;  /* 0x0000000416417824 */ /* 0x001fe200078e023f */
[----:B------:R-:W-:Y:S01]  /*23d0*/  IADD3 R210, P3, PT, R53, R6, RZ ;  /* 0x0000000635d27210 */ /* 0x000fe20007f7e0ff */
[----:B------:R-:W-:Y:S01]  /*23e0*/  STL [R1+0x390], R19 ;  /* 0x0003901301007387 */ /* 0x000fe20000100800 */
[----:B------:R-:W-:Y:S01]  /*23f0*/  UIMAD UR71, UR7, 0xa, URZ ;  /* 0x0000000a074778a4 */ /* 0x000fe2000f8e02ff */
[----:B-1----:R-:W-:Y:S01]  /*2400*/  LEA.HI.X.SX32 R15, R49, R0, 0x1, P4 ;  /* 0x00000000310f7211 */ /* 0x002fe200020f0eff */
[----:B------:R-:W-:Y:S01]  /*2410*/  UIMAD UR63, UR7, 0xb, URZ ;  /* 0x0000000b073f78a4 */ /* 0x000fe2000f8e02ff */
[----:B------:R-:W-:Y:S01]  /*2420*/  IADD3 R212, P4, PT, R55, R6, RZ ;  /* 0x0000000637d47210 */ /* 0x000fe20007f9e0ff */
[----:B------:R-:W0:Y:S01]  /*2430*/  LDC R30, c[0x0][0x3d8] ;  /* 0x0000f600ff1e7b82 */ /* 0x000e220000000800 */
[----:B--2---:R-:W-:Y:S01]  /*2440*/  IMAD R67, R24, 0x4, R65 ;  /* 0x0000000418437824 */ /* 0x004fe200078e0241 */
[-C--:B----4-:R-:W-:Y:S01]  /*2450*/  LEA.HI.X.SX32 R5, R51, R0.reuse, 0x1, P5 ;  /* 0x0000000033057211 */ /* 0x090fe200028f0eff */
[----:B------:R1:W-:Y:S01]  /*2460*/  STL [R1+0x394], R15 ;  /* 0x0003940f01007387 */ /* 0x0003e20000100800 */
[----:B------:R-:W-:Y:S01]  /*2470*/  LEA.HI.X.SX32 R29, R53, R0, 0x1, P3 ;  /* 0x00000000351d7211 */ /* 0x000fe200018f0eff */
[----:B------:R-:W-:-:S02]  /*2480*/  UIMAD UR55, UR7, 0xc, URZ ;  /* 0x0000000c073778a4 */ /* 0x000fc4000f8e02ff */
[----:B------:R2:W-:Y:S01]  /*2490*/  STL [R1+0x398], R5 ;  /* 0x0003980501007387 */ /* 0x0005e20000100800 */
[----:B------:R-:W4:Y:S01]  /*24a0*/  LDC R32, c[0x0][0x3d8] ;  /* 0x0000f600ff207b82 */ /* 0x000f220000000800 */
[----:B---3--:R-:W-:Y:S01]  /*24b0*/  IMAD R69, R26, 0x4, R67 ;  /* 0x000000041a457824 */ /* 0x008fe200078e0243 */
[----:B------:R-:W-:Y:S02]  /*24c0*/  UIMAD UR47, UR7, 0xd, URZ ;  /* 0x0000000d072f78a4 */ /* 0x000fe4000f8e02ff */
[----:B------:R-:W-:Y:S01]  /*24d0*/  UIMAD UR39, UR7, 0xe, URZ ;  /* 0x0000000e072778a4 */ /* 0x000fe2000f8e02ff */
[----:B-1----:R-:W-:Y:S01]  /*24e0*/  LEA.HI.X.SX32 R15, R55, R0, 0x1, P4 ;  /* 0x00000000370f7211 */ /* 0x002fe200020f0eff */
[----:B------:R-:W-:Y:S02]  /*24f0*/  UIMAD UR31, UR7, 0xf, URZ ;  /* 0x0000000f071f78a4 */ /* 0x000fe4000f8e02ff */
[----:B------:R-:W1:Y:S01]  /*2500*/  LDC R34, c[0x0][0x3d8] ;  /* 0x0000f600ff227b82 */ /* 0x000e620000000800 */
[----:B-----5:R-:W-:Y:S01]  /*2510*/  IMAD R71, R28, 0x4, R69 ;  /* 0x000000041c477824 */ /* 0x020fe200078e0245 */
[----:B--2---:R-:W-:Y:S01]  /*2520*/  IADD3 R5, P5, PT, R63, R6, RZ ;  /* 0x000000063f057210 */ /* 0x004fe20007fbe0ff */
[----:B------:R-:W-:-:S02]  /*2530*/  USHF.L.U32 UR23, UR7, 0x4, URZ ;  /* 0x0000000407177899 */ /* 0x000fc400080006ff */
[----:B------:R-:W-:Y:S02]  /*2540*/  UIMAD UR77, UR7, 0x11, URZ ;  /* 0x00000011074d78a4 */ /* 0x000fe4000f8e02ff */
[----:B------:R2:W-:Y:S01]  /*2550*/  STL [R1+0x3a8], R5 ;  /* 0x0003a80501007387 */ /* 0x0005e20000100800 */
[----:B------:R-:W3:Y:S01]  /*2560*/  LDC R36, c[0x0][0x3d8] ;  /* 0x0000f600ff247b82 */ /* 0x000ee20000000800 */
[----:B0-----:R-:W-:Y:S01]  /*2570*/  IMAD R73, R30, 0x4, R71 ;  /* 0x000000041e497824 */ /* 0x001fe200078e0247 */
[----:B------:R-:W-:Y:S01]  /*2580*/  UIMAD UR73, UR7, 0x12, URZ ;  /* 0x00000012074978a4 */ /* 0x000fe2000f8e02ff */
[----:B------:R0:W-:Y:S01]  /*2590*/  STL [R1+0x39c], R29 ;  /* 0x00039c1d01007387 */ /* 0x0001e20000100800 */
[----:B------:R-:W-:Y:S02]  /*25a0*/  UIMAD UR69, UR7, 0x13, URZ ;  /* 0x00000013074578a4 */ /* 0x000fe4000f8e02ff */
[----:B------:R-:W-:Y:S01]  /*25b0*/  UIMAD UR65, UR7, 0x14, URZ ;  /* 0x00000014074178a4 */ /* 0x000fe2000f8e02ff */
[----:B------:R5:W-:Y:S01]  /*25c0*/  STL [R1+0x3a0], R15 ;  /* 0x0003a00f01007387 */ /* 0x000be20000100800 */
[----:B------:R-:W3:Y:S01]  /*25d0*/  LDC R38, c[0x0][0x3d8] ;  /* 0x0000f600ff267b82 */ /* 0x000ee20000000800 */
[----:B----4-:R-:W-:Y:S01]  /*25e0*/  IMAD R87, R32, 0x4, R73 ;  /* 0x0000000420577824 */ /* 0x010fe200078e0249 */
[----:B--2---:R-:W-:Y:S01]  /*25f0*/  LEA.HI.X.SX32 R5, R63, R0, 0x1, P5 ;  /* 0x000000003f057211 */ /* 0x004fe200028f0eff */
[----:B------:R-:W-:Y:S01]  /*2600*/  UIMAD UR61, UR7, 0x15, URZ ;  /* 0x00000015073d78a4 */ /* 0x000fe2000f8e02ff */
[----:B0-----:R-:W-:Y:S01]  /*2610*/  IADD3 R29, P3, PT, R65, R6, RZ ;  /* 0x00000006411d7210 */ /* 0x001fe20007f7e0ff */
[----:B------:R-:W-:-:S02]  /*2620*/  UIMAD UR57, UR7, 0x16, URZ ;  /* 0x00000016073978a4 */ /* 0x000fc4000f8e02ff */
[----:B------:R0:W-:Y:S01]  /*2630*/  STL [R1+0x3a4], R5 ;  /* 0x0003a40501007387 */ /* 0x0001e20000100800 */
[----:B------:R-:W2:Y:S01]  /*2640*/  LDC R128, c[0x0][0x3d8] ;  /* 0x0000f600ff807b82 */ /* 0x000ea20000000800 */
[----:B-1----:R-:W-:Y:S01]  /*2650*/  IMAD R89, R34, 0x4, R87 ;  /* 0x0000000422597824 */ /* 0x002fe200078e0257 */
[-C--:B-----5:R-:W-:Y:S01]  /*2660*/  IADD3 R15, P4, PT, R67, R6.reuse, RZ ;  /* 0x00000006430f7210 */ /* 0x0a0fe20007f9e0ff */
[----:B------:R1:W-:Y:S01]  /*2670*/  STL [R1+0x3b0], R29 ;  /* 0x0003b01d01007387 */ /* 0x0003e20000100800 */
[----:B------:R-:W-:Y:S02]  /*2680*/  UIMAD UR53, UR7, 0x17, URZ ;  /* 0x00000017073578a4 */ /* 0x000fe4000f8e02ff */
[----:B------:R-:W-:Y:S01]  /*2690*/  UIMAD UR49, UR7, 0x18, URZ ;  /* 0x00000018073178a4 */ /* 0x000fe2000f8e02ff */
[----:B------:R4:W-:Y:S01]  /*26a0*/  STL [R1+0x3b8], R15 ;  /* 0x0003b80f01007387 */ /* 0x0009e20000100800 */
[----:B------:R-:W5:Y:S01]  /*26b0*/  LDC R130, c[0x0][0x3d8] ;  /* 0x0000f600ff827b82 */ /* 0x000f620000000800 */
[----:B---3--:R-:W-:Y:S01]  /*26c0*/  IMAD R91, R36, 0x4, R89 ;  /* 0x00000004245b7824 */ /* 0x008fe200078e0259 */
[----:B0-----:R-:W-:Y:S01]  /*26d0*/  IADD3 R5, P5, PT, R69, R6, RZ ;  /* 0x0000000645057210 */ /* 0x001fe20007fbe0ff */
[----:B------:R-:W-:Y:S01]  /*26e0*/  UIMAD UR45, UR7, 0x19, URZ ;  /* 0x00000019072d78a4 */ /* 0x000fe2000f8e02ff */
[----:B-1----:R-:W-:Y:S01]  /*26f0*/  LEA.HI.X.SX32 R29, R65, R0, 0x1, P3 ;  /* 0x00000000411d7211 */ /* 0x002fe200018f0eff */
[----:B------:R-:W-:-:S02]  /*2700*/  UIMAD UR41, UR7, 0x1a, URZ ;  /* 0x0000001a072978a4 */ /* 0x000fc4000f8e02ff */
[----:B------:R0:W-:Y:S01]  /*2710*/  STL [R1+0x3c0], R5 ;  /* 0x0003c00501007387 */ /* 0x0001e20000100800 */
[----:B------:R-:W1:Y:S01]  /*2720*/  LDC R132, c[0x0][0x3d8] ;  /* 0x0000f600ff847b82 */ /* 0x000e620000000800 */
[----:B------:R-:W-:Y:S01]  /*2730*/  IMAD R93, R38, 0x4, R91 ;  /* 0x00000004265d7824 */ /* 0x000fe200078e025b */
[-C--:B----4-:R-:W-:Y:S01]  /*2740*/  LEA.HI.X.SX32 R15, R67, R0.reuse, 0x1, P4 ;  /* 0x00000000430f7211 */ /* 0x090fe200020f0eff */
[----:B------:R3:W-:Y:S01]  /*2750*/  STL [R1+0x3ac], R29 ;  /* 0x0003ac1d01007387 */ /* 0x0007e20000100800 */
[----:B------:R-:W-:Y:S02]  /*2760*/  UIMAD UR37, UR7, 0x1b, URZ ;  /* 0x0000001b072578a4 */ /* 0x000fe4000f8e02ff */
[----:B------:R-:W-:Y:S01]  /*2770*/  UIMAD UR33, UR7, 0x1c, URZ ;  /* 0x0000001c072178a4 */ /* 0x000fe2000f8e02ff */
[----:B------:R4:W-:Y:S01]  /*2780*/  STL [R1+0x3b4], R15 ;  /* 0x0003b40f01007387 */ /* 0x0009e20000100800 */
[----:B------:R-:W1:Y:S01]  /*2790*/  LDC R134, c[0x0][0x3d8] ;  /* 0x0000f600ff867b82 */ /* 0x000e620000000800 */
[----:B--2---:R-:W-:Y:S01]  /*27a0*/  IMAD R95, R128, 0x4, R93 ;  /* 0x00000004805f7824 */ /* 0x004fe200078e025d */
[----:B0-----:R-:W-:Y:S01]  /*27b0*/  LEA.HI.X.SX32 R5, R69, R0, 0x1, P5 ;  /* 0x0000000045057211 */ /* 0x001fe200028f0eff */
[----:B------:R-:W-:Y:S01]  /*27c0*/  UIMAD UR29, UR7, 0x1d, URZ ;  /* 0x0000001d071d78a4 */ /* 0x000fe2000f8e02ff */
[----:B---3--:R-:W-:Y:S01]  /*27d0*/  IADD3 R29, P3, PT, R71, R6, RZ ;  /* 0x00000006471d7210 */ /* 0x008fe20007f7e0ff */
[----:B------:R-:W-:-:S02]  /*27e0*/  UIMAD UR25, UR7, 0x1e, URZ ;  /* 0x0000001e071978a4 */ /* 0x000fc4000f8e02ff */
[----:B------:R0:W-:Y:S01]  /*27f0*/  STL [R1+0x3bc], R5 ;  /* 0x0003bc0501007387 */ /* 0x0001e20000100800 */
[----:B------:R-:W2:Y:S01]  /*2800*/  LDC R136, c[0x0][0x3d8] ;  /* 0x0000f600ff887b82 */ /* 0x000ea20000000800 */
[----:B-----5:R-:W-:Y:S01]  /*2810*/  IMAD R97, R130, 0x4, R95 ;  /* 0x0000000482617824 */ /* 0x020fe200078e025f */
[-C--:B----4-:R-:W-:Y:S01]  /*2820*/  IADD3 R15, P4, PT, R73, R6.reuse, RZ ;  /* 0x00000006490f7210 */ /* 0x090fe20007f9e0ff */
[----:B------:R3:W-:Y:S01]  /*2830*/  STL [R1+0x3c8], R29 ;  /* 0x0003c81d01007387 */ /* 0x0007e20000100800 */
[----:B------:R-:W-:Y:S02]  /*2840*/  UIMAD UR21, UR7, 0x1f, URZ ;  /* 0x0000001f071578a4 */ /* 0x000fe4000f8e02ff */
[----:B------:R-:W-:Y:S01]  /*2850*/  USHF.L.U32 UR19, UR7, 0x5, URZ ;  /* 0x0000000507137899 */ /* 0x000fe200080006ff */
[----:B------:R4:W-:Y:S01]  /*2860*/  STL [R1+0x3d0], R15 ;  /* 0x0003d00f01007387 */ /* 0x0009e20000100800 */
[----:B------:R-:W5:Y:S01]  /*2870*/  LDC R138, c[0x0][0x3d8] ;  /* 0x0000f600ff8a7b82 */ /* 0x000f620000000800 */
[----:B-1----:R-:W-:Y:S01]  /*2880*/  IMAD R99, R132, 0x4, R97 ;  /* 0x0000000484637824 */ /* 0x002fe200078e0261 */
[----:B0-----:R-:W-:Y:S01]  /*2890*/  IADD3 R5, P5, PT, R87, R6, RZ ;  /* 0x0000000657057210 */ /* 0x001fe20007fbe0ff */
[----:B------:R-:W-:Y:S01]  /*28a0*/  UIMAD UR18, UR7, 0x21, URZ ;  /* 0x00000021071278a4 */ /* 0x000fe2000f8e02ff */
[----:B---3--:R-:W-:Y:S01]  /*28b0*/  LEA.HI.X.SX32 R29, R71, R0, 0x1, P3 ;  /* 0x00000000471d7211 */ /* 0x008fe200018f0eff */
        /* <DEDUP_REMOVED lines=21> */
[----:B------:R-:W-:Y:S01]  /*2a10*/  UIMAD UR64, UR7, 0x28, URZ ;  /* 0x00000028074078a4 */ /* 0x000fe2000f8e02ff */
        /* <DEDUP_REMOVED lines=52> */
[C---:B----4-:R-:W-:Y:S01]  /*2d60*/  IADD3 R15, P3, PT, R101.reuse, R6, RZ ;  /* 0x00000006650f7210 */ /* 0x050fe20007f7e0ff */
[----:B------:R-:W-:Y:S02]  /*2d70*/  UIMAD UR34, UR7, 0x37, URZ ;  /* 0x00000037072278a4 */ /* 0x000fe4000f8e02ff */
[----:B------:R-:W-:Y:S01]  /*2d80*/  UIMAD UR32, UR7, 0x38, URZ ;  /* 0x00000038072078a4 */ /* 0x000fe2000f8e02ff */
[----:B------:R-:W-:Y:S01]  /*2d90*/  LEA.HI.X.SX32 R31, R101, R0, 0x1, P3 ;  /* 0x00000000651f7211 */ /* 0x000fe200018f0eff */
[----:B------:R-:W-:Y:S01]  /*2da0*/  STL [R1+0x410], R15 ;  /* 0x0004100f01007387 */ /* 0x000fe20000100800 */
[----:B------:R-:W3:Y:S01]  /*2db0*/  LDC R162, c[0x0][0x3d8] ;  /* 0x0000f600ffa27b82 */ /* 0x000ee20000000800 */
[----:B-1----:R-:W-:Y:S01]  /*2dc0*/  IMAD R123, R156, 0x4, R121 ;  /* 0x000000049c7b7824 */ /* 0x002fe200078e0279 */
[----:B0-----:R-:W-:Y:S01]  /*2dd0*/  IADD3 R5, P5, PT, R105, R6, RZ ;  /* 0x0000000669057210 */ /* 0x001fe20007fbe0ff */
[----:B------:R0:W-:Y:S01]  /*2de0*/  STL [R1+0x418], R29 ;  /* 0x0004181d01007387 */ /* 0x0001e20000100800 */
[----:B------:R-:W-:-:S02]  /*2df0*/  UIMAD UR30, UR7, 0x39, URZ ;  /* 0x00000039071e78a4 */ /* 0x000fc4000f8e02ff */
[----:B------:R-:W-:Y:S01]  /*2e00*/  UIMAD UR28, UR7, 0x3a, URZ ;  /* 0x0000003a071c78a4 */ /* 0x000fe2000f8e02ff */
[----:B------:R1:W-:Y:S01]  /*2e10*/  STL [R1+0x420], R5 ;  /* 0x0004200501007387 */ /* 0x0003e20000100800 */
[----:B------:R-:W4:Y:S01]  /*2e20*/  LDC R164, c[0x0][0x3d8] ;  /* 0x0000f600ffa47b82 */ /* 0x000f220000000800 */
[----:B------:R-:W-:Y:S01]  /*2e30*/  IMAD R27, R158, 0x4, R123 ;  /* 0x000000049e1b7824 */ /* 0x000fe200078e027b */
[----:B------:R-:W-:Y:S01]  /*2e40*/  UIMAD UR26, UR7, 0x3b, URZ ;  /* 0x0000003b071a78a4 */ /* 0x000fe2000f8e02ff */
[----:B------:R5:W-:Y:S01]  /*2e50*/  STL [R1+0x40c], R31 ;  /* 0x00040c1f01007387 */ /* 0x000be20000100800 */
[----:B------:R-:W-:Y:S01]  /*2e60*/  UIMAD UR24, UR7, 0x3c, URZ ;  /* 0x0000003c071878a4 */ /* 0x000fe2000f8e02ff */
[-C--:B0-----:R-:W-:Y:S01]  /*2e70*/  LEA.HI.X.SX32 R29, R105, R0.reuse, 0x1, P5 ;  /* 0x00000000691d7211 */ /* 0x081fe200028f0eff */
[----:B------:R-:W-:Y:S01]  /*2e80*/  UIMAD UR22, UR7, 0x3d, URZ ;  /* 0x0000003d071678a4 */ /* 0x000fe2000f8e02ff */
[----:B------:R-:W-:Y:S01]  /*2e90*/  IMAD.MOV.U32 R158, RZ, RZ, 0x3f800000 ;  /* 0x3f800000ff9e7424 */ /* 0x000fe200078e00ff */
[----:B------:R-:W0:Y:S01]  /*2ea0*/  LDC R166, c[0x0][0x3d8] ;  /* 0x0000f600ffa67b82 */ /* 0x000e220000000800 */
[----:B--2---:R-:W-:Y:S01]  /*2eb0*/  IMAD R47, R160, 0x4, R27 ;  /* 0x00000004a02f7824 */ /* 0x004fe200078e021b */
[----:B-1----:R-:W-:Y:S01]  /*2ec0*/  LEA.HI.X.SX32 R5, R103, R0, 0x1, P4 ;  /* 0x0000000067057211 */ /* 0x002fe200020f0eff */
[----:B------:R-:W-:Y:S01]  /*2ed0*/  IMAD.MOV.U32 R160, RZ, RZ, 0x3f800000 ;  /* 0x3f800000ffa07424 */ /* 0x000fe200078e00ff */
[----:B------:R-:W-:Y:S01]  /*2ee0*/  UMOV UR4, URZ ;  /* 0x000000ff00047c82 */ /* 0x000fe20008000000 */
[C---:B-----5:R-:W-:Y:S01]  /*2ef0*/  IADD3 R31, P4, PT, R109.reuse, R6, RZ ;  /* 0x000000066d1f7210 */ /* 0x060fe20007f9e0ff */
[----:B------:R-:W-:Y:S01]  /*2f00*/  UMOV UR5, URZ ;  /* 0x000000ff00057c82 */ /* 0x000fe20008000000 */
[----:B------:R1:W-:Y:S01]  /*2f10*/  STL [R1+0x414], R5 ;  /* 0x0004140501007387 */ /* 0x0003e20000100800 */
[----:B------:R-:W2:Y:S01]  /*2f20*/  LDC R168, c[0x0][0x3d8] ;  /* 0x0000f600ffa87b82 */ /* 0x000ea20000000800 */
[----:B---3--:R-:W-:Y:S01]  /*2f30*/  IMAD R85, R162, 0x4, R47 ;  /* 0x00000004a2557824 */ /* 0x008fe200078e022f */
[----:B------:R-:W-:Y:S01]  /*2f40*/  LEA.HI.X.SX32 R49, R109, R0, 0x1, P4 ;  /* 0x000000006d317211 */ /* 0x000fe200020f0eff */
[----:B------:R3:W-:Y:S01]  /*2f50*/  STL [R1+0x41c], R29 ;  /* 0x00041c1d01007387 */ /* 0x0007e20000100800 */
[----:B------:R-:W-:Y:S01]  /*2f60*/  UMOV UR6, URZ ;  /* 0x000000ff00067c82 */ /* 0x000fe20008000000 */
[----:B------:R-:W2:Y:S03]  /*2f70*/  LDCU UR16, c[0x0][0x3c4] ;  /* 0x00007880ff1077ac */ /* 0x000ea60008000800 */
[----:B------:R-:W5:Y:S01]  /*2f80*/  LDC R170, c[0x0][0x3d8] ;  /* 0x0000f600ffaa7b82 */ /* 0x000f620000000800 */
[----:B----4-:R-:W-:Y:S01]  /*2f90*/  IMAD R45, R164, 0x4, R85 ;  /* 0x00000004a42d7824 */ /* 0x010fe200078e0255 */
[----:B-1----:R-:W-:-:S02]  /*2fa0*/  IADD3 R5, P3, PT, R107, R6, RZ ;  /* 0x000000066b057210 */ /* 0x002fc40007f7e0ff */
[----:B---3--:R-:W-:-:S03]  /*2fb0*/  IADD3 R29, P5, PT, R111, R6, RZ ;  /* 0x000000066f1d7210 */ /* 0x008fc60007fbe0ff */
[----:B------:R-:W-:Y:S01]  /*2fc0*/  STL [R1+0x428], R5 ;  /* 0x0004280501007387 */ /* 0x000fe20000100800 */
[----:B------:R-:W1:Y:S01]  /*2fd0*/  LDC R172, c[0x0][0x3d8] ;  /* 0x0000f600ffac7b82 */ /* 0x000e620000000800 */
[----:B0-----:R-:W-:Y:S02]  /*2fe0*/  IMAD R61, R166, 0x4, R45 ;  /* 0x00000004a63d7824 */ /* 0x001fe400078e022d */
[----:B------:R0:W-:Y:S04]  /*2ff0*/  STL [R1+0x430], R31 ;  /* 0x0004301f01007387 */ /* 0x0001e80000100800 */
[----:B------:R3:W-:Y:S01]  /*3000*/  STL [R1+0x438], R29 ;  /* 0x0004381d01007387 */ /* 0x0007e20000100800 */
[----:B------:R-:W4:Y:S01]  /*3010*/  LDC R174, c[0x0][0x3d8] ;  /* 0x0000f600ffae7b82 */ /* 0x000f220000000800 */
[----:B--2---:R-:W-:Y:S01]  /*3020*/  IMAD R83, R168, 0x4, R61 ;  /* 0x00000004a8537824 */ /* 0x004fe200078e023d */
[----:B0-----:R-:W-:-:S02]  /*3030*/  LEA.HI.X.SX32 R31, R107, R0, 0x1, P3 ;  /* 0x000000006b1f7211 */ /* 0x001fc400018f0eff */
[----:B------:R-:W-:-:S04]  /*3040*/  IADD3 R63, P3, PT, R113, R6, RZ ;  /* 0x00000006713f7210 */ /* 0x000fc80007f7e0ff */
[----:B------:R-:W0:Y:S01]  /*3050*/  LDC R176, c[0x0][0x3d8] ;  /* 0x0000f600ffb07b82 */ /* 0x000e220000000800 */
[----:B-----5:R-:W-:Y:S01]  /*3060*/  IMAD R25, R170, 0x4, R83 ;  /* 0x00000004aa197824 */ /* 0x020fe200078e0253 */
[----:B---3--:R-:W-:Y:S01]  /*3070*/  LEA.HI.X.SX32 R29, R111, R0, 0x1, P5 ;  /* 0x000000006f1d7211 */ /* 0x008fe200028f0eff */
[----:B------:R-:W-:Y:S04]  /*3080*/  STL [R1+0x424], R31 ;  /* 0x0004241f01007387 */ /* 0x000fe80000100800 */
[----:B------:R2:W-:Y:S01]  /*3090*/  STL [R1+0x42c], R49 ;  /* 0x00042c3101007387 */ /* 0x0005e20000100800 */
[----:B------:R-:W3:Y:S01]  /*30a0*/  LDC R178, c[0x0][0x3d8] ;  /* 0x0000f600ffb27b82 */ /* 0x000ee20000000800 */
[----:B-1----:R-:W-:Y:S02]  /*30b0*/  IMAD R59, R172, 0x4, R25 ;  /* 0x00000004ac3b7824 */ /* 0x002fe400078e0219 */
[----:B------:R1:W-:Y:S04]  /*30c0*/  STL [R1+0x434], R29 ;  /* 0x0004341d01007387 */ /* 0x0003e80000100800 */
[----:B------:R5:W-:Y:S01]  /*30d0*/  STL [R1+0x440], R63 ;  /* 0x0004403f01007387 */ /* 0x000be20000100800 */
[----:B------:R-:W3:Y:S01]  /*30e0*/  LDC R180, c[0x0][0x3d8] ;  /* 0x0000f600ffb47b82 */ /* 0x000ee20000000800 */
[----:B----4-:R-:W-:Y:S01]  /*30f0*/  IMAD R81, R174, 0x4, R59 ;  /* 0x00000004ae517824 */ /* 0x010fe200078e023b */
[----:B--2---:R-:W-:-:S02]  /*3100*/  IADD3 R49, P5, PT, R117, R6, RZ ;  /* 0x0000000675317210 */ /* 0x004fc40007fbe0ff */
[----:B-1----:R-:W-:-:S04]  /*3110*/  IADD3 R29, P4, PT, R115, R6, RZ ;  /* 0x00000006731d7210 */ /* 0x002fc80007f9e0ff */
[----:B------:R-:W1:Y:S01]  /*3120*/  LDC R182, c[0x0][0x3d8] ;  /* 0x0000f600ffb67b82 */ /* 0x000e620000000800 */
[----:B0-----:R-:W-:Y:S01]  /*3130*/  IMAD R39, R176, 0x4, R81 ;  /* 0x00000004b0277824 */ /* 0x001fe200078e0251 */
[----:B------:R0:W-:Y:S01]  /*3140*/  STL [R1+0x448], R29 ;  /* 0x0004481d01007387 */ /* 0x0001e20000100800 */
[----:B-----5:R-:W-:-:S03]  /*3150*/  LEA.HI.X.SX32 R63, R117, R0, 0x1, P5 ;  /* 0x00000000753f7211 */ /* 0x020fc600028f0eff */
[----:B------:R2:W-:Y:S02]  /*3160*/  STL [R1+0x450], R49 ;  /* 0x0004503101007387 */ /* 0x0005e40000100800 */
[----:B------:R-:W4:Y:S01]  /*3170*/  LDC R184, c[0x0][0x3d8] ;  /* 0x0000f600ffb87b82 */ /* 0x000f220000000800 */
[----:B---3--:R-:W-:Y:S01]  /*3180*/  IMAD R41, R178, 0x4, R39 ;  /* 0x00000004b2297824 */ /* 0x008fe200078e0227 */
[----:B0-----:R-:W-:-:S06]  /*3190*/  LEA.HI.X.SX32 R29, R113, R0, 0x1, P3 ;  /* 0x00000000711d7211 */ /* 0x001fcc00018f0eff */
[----:B------:R-:W0:Y:S01]  /*31a0*/  LDC R186, c[0x0][0x3d8] ;  /* 0x0000f600ffba7b82 */ /* 0x000e220000000800 */
[----:B--2---:R-:W-:Y:S01]  /*31b0*/  LEA.HI.X.SX32 R49, R115, R0, 0x1, P4 ;  /* 0x0000000073317211 */ /* 0x004fe200020f0eff */
[----:B------:R-:W-:Y:S01]  /*31c0*/  IMAD R43, R180, 0x4, R41 ;  /* 0x00000004b42b7824 */ /* 0x000fe200078e0229 */
[----:B------:R-:W-:Y:S01]  /*31d0*/  STL [R1+0x43c], R29 ;  /* 0x00043c1d01007387 */ /* 0x000fe20000100800 */
[----:B------:R-:W-:-:S03]  /*31e0*/  IADD3 R65, P4, PT, R121, R6, RZ ;  /* 0x0000000679417210 */ /* 0x000fc60007f9e0ff */
[----:B------:R2:W-:Y:S01]  /*31f0*/  STL [R1+0x444], R49 ;  /* 0x0004443101007387 */ /* 0x0005e20000100800 */
[----:B------:R-:W3:Y:S01]  /*3200*/  LDC R188, c[0x0][0x3d8] ;  /* 0x0000f600ffbc7b82 */ /* 0x000ee20000000800 */
[----:B-1----:R-:W-:Y:S02]  /*3210*/  IMAD R57, R182, 0x4, R43 ;  /* 0x00000004b6397824 */ /* 0x002fe400078e022b */
[----:B------:R1:W-:Y:S05]  /*3220*/  STL [R1+0x44c], R63 ;  /* 0x00044c3f01007387 */ /* 0x0003ea0000100800 */
[----:B------:R-:W5:Y:S01]  /*3230*/  LDC R190, c[0x0][0x3d8] ;  /* 0x0000f600ffbe7b82 */ /* 0x000f620000000800 */
[-C--:B--2---:R-:W-:Y:S01]  /*3240*/  IADD3 R49, P3, PT, R119, R6.reuse, RZ ;  /* 0x0000000677317210 */ /* 0x084fe20007f7e0ff */
[----:B----4-:R-:W-:Y:S01]  /*3250*/  IMAD R77, R184, 0x4, R57 ;  /* 0x00000004b84d7824 */ /* 0x010fe200078e0239 */
[----:B-1----:R-:W-:-:S03]  /*3260*/  IADD3 R63, P5, PT, R123, R6, RZ ;  /* 0x000000067b3f7210 */ /* 0x002fc60007fbe0ff */
[----:B------:R-:W-:Y:S02]  /*3270*/  STL [R1+0x458], R49 ;  /* 0x0004583101007387 */ /* 0x000fe40000100800 */
[----:B------:R-:W1:Y:S01]  /*3280*/  LDC R192, c[0x0][0x3d8] ;  /* 0x0000f600ffc07b82 */ /* 0x000e620000000800 */
[----:B0-----:R-:W-:Y:S01]  /*3290*/  IMAD R79, R186, 0x4, R77 ;  /* 0x00000004ba4f7824 */ /* 0x001fe200078e024d */
[----:B------:R0:W-:Y:S01]  /*32a0*/  STL [R1+0x460], R65 ;  /* 0x0004604101007387 */ /* 0x0001e20000100800 */
[----:B------:R-:W-:Y:S02]  /*32b0*/  LEA.HI.X.SX32 R87, R123, R0, 0x1, P5 ;  /* 0x000000007b577211 */ /* 0x000fe400028f0eff */
[C---:B------:R-:W-:Y:S01]  /*32c0*/  IADD3 R89, P5, PT, R85.reuse, R6, RZ ;  /* 0x0000000655597210 */ /* 0x040fe20007fbe0ff */
[----:B------:R2:W-:Y:S02]  /*32d0*/  STL [R1+0x468], R63 ;  /* 0x0004683f01007387 */ /* 0x0005e40000100800 */
[----:B------:R-:W4:Y:S01]  /*32e0*/  LDC R194, c[0x0][0x3d8] ;  /* 0x0000f600ffc27b82 */ /* 0x000f220000000800 */
[----:B---3--:R-:W-:Y:S01]  /*32f0*/  IMAD R19, R188, 0x4, R79 ;  /* 0x00000004bc137824 */ /* 0x008fe200078e024f */
[----:B------:R-:W-:-:S02]  /*3300*/  LEA.HI.X.SX32 R85, R85, R0, 0x1, P5 ;  /* 0x0000000055557211 */ /* 0x000fc400028f0eff */
[----:B0-----:R-:W-:-:S04]  /*3310*/  LEA.HI.X.SX32 R65, R119, R0, 0x1, P3 ;  /* 0x0000000077417211 */ /* 0x001fc800018f0eff */
[----:B------:R-:W0:Y:S01]  /*3320*/  LDC R196, c[0x0][0x3d8] ;  /* 0x0000f600ffc47b82 */ /* 0x000e220000000800 */
[----:B--2---:R-:W-:Y:S01]  /*3330*/  LEA.HI.X.SX32 R63, R121, R0, 0x1, P4 ;  /* 0x00000000793f7211 */ /* 0x004fe200020f0eff */
[----:B------:R-:W-:Y:S01]  /*3340*/  STL [R1+0x454], R65 ;  /* 0x0004544101007387 */ /* 0x000fe20000100800 */
[----:B-----5:R-:W-:-:S03]  /*3350*/  IMAD R75, R190, 0x4, R19 ;  /* 0x00000004be4b7824 */ /* 0x020fc600078e0213 */
[----:B------:R2:W-:Y:S02]  /*3360*/  STL [R1+0x45c], R63 ;  /* 0x00045c3f01007387 */ /* 0x0005e40000100800 */
[----:B------:R-:W3:Y:S01]  /*3370*/  LDC R198, c[0x0][0x3d8] ;  /* 0x0000f600ffc67b82 */ /* 0x000ee20000000800 */
[----:B-1----:R-:W-:Y:S01]  /*3380*/  IMAD R55, R192, 0x4, R75 ;  /* 0x00000004c0377824 */ /* 0x002fe200078e024b */
[----:B------:R1:W-:Y:S06]  /*3390*/  STL [R1+0x464], R87 ;  /* 0x0004645701007387 */ /* 0x0003ec0000100800 */
[----:B------:R-:W5:Y:S01]  /*33a0*/  LDC R200, c[0x0][0x3d8] ;  /* 0x0000f600ffc87b82 */ /* 0x000f620000000800 */
[-C--:B--2---:R-:W-:Y:S01]  /*33b0*/  IADD3 R63, P3, PT, R27, R6.reuse, RZ ;  /* 0x000000061b3f7210 */ /* 0x084fe20007f7e0ff */
[----:B----4-:R-:W-:Y:S01]  /*33c0*/  IMAD R37, R194, 0x4, R55 ;  /* 0x00000004c2257824 */ /* 0x010fe200078e0237 */
[----:B-1----:R-:W-:-:S03]  /*33d0*/  IADD3 R87, P4, PT, R47, R6, RZ ;  /* 0x000000062f577210 */ /* 0x002fc60007f9e0ff */
[----:B------:R-:W-:Y:S02]  /*33e0*/  STL [R1+0x470], R63 ;  /* 0x0004703f01007387 */ /* 0x000fe40000100800 */
[----:B------:R-:W1:Y:S01]  /*33f0*/  LDC R202, c[0x0][0x3d8] ;  /* 0x0000f600ffca7b82 */ /* 0x000e620000000800 */
[----:B0-----:R-:W-:Y:S01]  /*3400*/  IMAD R35, R196, 0x4, R37 ;  /* 0x00000004c4237824 */ /* 0x001fe200078e0225 */
[----:B------:R0:W-:Y:S04]  /*3410*/  STL [R1+0x478], R87 ;  /* 0x0004785701007387 */ /* 0x0001e80000100800 */
[----:B------:R-:W-:Y:S02]  /*3420*/  STL [R1+0x480], R89 ;  /* 0x0004805901007387 */ /* 0x000fe40000100800 */
[----:B------:R-:W2:Y:S01]  /*3430*/  LDC R204, c[0x0][0x3d8] ;  /* 0x0000f600ffcc7b82 */ /* 0x000ea20000000800 */
[----:B---3--:R-:W-:Y:S01]  /*3440*/  IMAD R73, R198, 0x4, R35 ;  /* 0x00000004c6497824 */ /* 0x008fe200078e0223 */
[----:B0-----:R-:W-:-:S02]  /*3450*/  LEA.HI.X.SX32 R87, R27, R0, 0x1, P3 ;  /* 0x000000001b577211 */ /* 0x001fc400018f0eff */
[----:B------:R-:W-:-:S04]  /*3460*/  LEA.HI.X.SX32 R27, R47, R0, 0x1, P4 ;  /* 0x000000002f1b7211 */ /* 0x000fc800020f0eff */
[----:B------:R-:W0:Y:S01]  /*3470*/  LDC R206, c[0x0][0x3d8] ;  /* 0x0000f600ffce7b82 */ /* 0x000e220000000800 */
[----:B------:R3:W-:Y:S01]  /*3480*/  STL [R1+0x46c], R87 ;  /* 0x00046c5701007387 */ /* 0x0007e20000100800 */
[----:B-----5:R-:W-:-:S03]  /*3490*/  IMAD R33, R200, 0x4, R73 ;  /* 0x00000004c8217824 */ /* 0x020fc600078e0249 */
[----:B------:R4:W-:Y:S03]  /*34a0*/  STL [R1+0x474], R27 ;  /* 0x0004741b01007387 */ /* 0x0009e60000100800 */
[----:B------:R-:W5:Y:S01]  /*34b0*/  LDC R222, c[0x0][0x3d8] ;  /* 0x0000f600ffde7b82 */ /* 0x000f620000000800 */
[----:B------:R2:W-:Y:S01]  /*34c0*/  STL [R1+0x47c], R85 ;  /* 0x00047c5501007387 */ /* 0x0005e20000100800 */
[----:B-1----:R-:W-:Y:S01]  /*34d0*/  IMAD R71, R202, 0x4, R33 ;  /* 0x00000004ca477824 */ /* 0x002fe200078e0221 */
[-C--:B---3--:R-:W-:Y:S02]  /*34e0*/  IADD3 R87, P5, PT, R83, R6.reuse, RZ ;  /* 0x0000000653577210 */ /* 0x088fe40007fbe0ff */
[----:B----4-:R-:W-:-:S03]  /*34f0*/  IADD3 R27, P3, PT, R45, R6, RZ ;  /* 0x000000062d1b7210 */ /* 0x010fc60007f7e0ff */
[----:B------:R-:W1:Y:S01]  /*3500*/  LDC R126, c[0x0][0x3d8] ;  /* 0x0000f600ff7e7b82 */ /* 0x000e620000000800 */
[----:B------:R-:W-:Y:S01]  /*3510*/  LEA.HI.X.SX32 R83, R83, R0, 0x1, P5 ;  /* 0x0000000053537211 */ /* 0x000fe200028f0eff */
[----:B--2---:R-:W-:Y:S01]  /*3520*/  IMAD R53, R204, 0x4, R71 ;  /* 0x00000004cc357824 */ /* 0x004fe200078e0247 */
[----:B------:R-:W-:Y:S01]  /*3530*/  IADD3 R85, P4, PT, R61, R6, RZ ;  /* 0x000000063d557210 */ /* 0x000fe20007f9e0ff */
[----:B------:R-:W-:Y:S04]  /*3540*/  STL [R1+0x488], R27 ;  /* 0x0004881b01007387 */ /* 0x000fe80000100800 */
[----:B------:R2:W-:Y:S01]  /*3550*/  STL [R1+0x490], R85 ;  /* 0x0004905501007387 */ /* 0x0005e20000100800 */
[----:B------:R-:W3:Y:S01]  /*3560*/  LDC R124, c[0x0][0x3d8] ;  /* 0x0000f600ff7c7b82 */ /* 0x000ee20000000800 */
[----:B0-----:R-:W-:-:S02]  /*3570*/  IMAD R69, R206, 0x4, R53 ;  /* 0x00000004ce457824 */ /* 0x001fc400078e0235 */
[----:B------:R-:W-:Y:S02]  /*3580*/  STL [R1+0x498], R87 ;  /* 0x0004985701007387 */ /* 0x000fe40000100800 */
[----:B-----5:R-:W-:-:S03]  /*3590*/  IMAD R15, R222, 0x4, R69 ;  /* 0x00000004de0f7824 */ /* 0x020fc600078e0245 */
[----:B------:R-:W0:Y:S01]  /*35a0*/  LDC R122, c[0x0][0x3d8] ;  /* 0x0000f600ff7a7b82 */ /* 0x000e220000000800 */
[-C--:B--2---:R-:W-:Y:S02]  /*35b0*/  LEA.HI.X.SX32 R85, R45, R0.reuse, 0x1, P3 ;  /* 0x000000002d557211 */ /* 0x084fe400018f0eff */
[----:B------:R-:W-:-:S03]  /*35c0*/  LEA.HI.X.SX32 R45, R61, R0, 0x1, P4 ;  /* 0x000000003d2d7211 */ /* 0x000fc600020f0eff */
[----:B------:R2:W-:Y:S01]  /*35d0*/  STL [R1+0x484], R85 ;  /* 0x0004845501007387 */ /* 0x0005e20000100800 */
[----:B-1----:R-:W-:Y:S01]  /*35e0*/  IMAD R51, R126, 0x4, R15 ;  /* 0x000000047e337824 */ /* 0x002fe200078e020f */
[----:B------:R-:W1:Y:S02]  /*35f0*/  LDC R120, c[0x0][0x3d8] ;  /* 0x0000f600ff787b82 */ /* 0x000e640000000800 */
[----:B------:R4:W-:Y:S04]  /*3600*/  STL [R1+0x48c], R45 ;  /* 0x00048c2d01007387 */ /* 0x0009e80000100800 */
[----:B------:R5:W-:Y:S01]  /*3610*/  STL [R1+0x494], R83 ;  /* 0x0004945301007387 */ /* 0x000be20000100800 */
[-C--:B--2---:R-:W-:Y:S01]  /*3620*/  IADD3 R85, P4, PT, R59, R6.reuse, RZ ;  /* 0x000000063b557210 */ /* 0x084fe20007f9e0ff */
[----:B------:R-:W2:Y:S01]  /*3630*/  LDC R118, c[0x0][0x3d8] ;  /* 0x0000f600ff767b82 */ /* 0x000ea20000000800 */
[----:B---3--:R-:W-:Y:S01]  /*3640*/  IMAD R5, R124, 0x4, R51 ;  /* 0x000000047c057824 */ /* 0x008fe200078e0233 */
[----:B----4-:R-:W-:-:S02]  /*3650*/  IADD3 R45, P3, PT, R25, R6, RZ ;  /* 0x00000006192d7210 */ /* 0x010fc40007f7e0ff */
[----:B------:R-:W-:Y:S02]  /*3660*/  LEA.HI.X.SX32 R59, R59, R0, 0x1, P4 ;  /* 0x000000003b3b7211 */ /* 0x000fe400020f0eff */
[----:B-----5:R-:W-:Y:S01]  /*3670*/  IADD3 R83, P5, PT, R81, R6, RZ ;  /* 0x0000000651537210 */ /* 0x020fe20007fbe0ff */
[----:B------:R-:W-:Y:S01]  /*3680*/  STL [R1+0x4a0], R45 ;  /* 0x0004a02d01007387 */ /* 0x000fe20000100800 */
[-C--:B------:R-:W-:Y:S01]  /*3690*/  LEA.HI.X.SX32 R25, R25, R0.reuse, 0x1, P3 ;  /* 0x0000000019197211 */ /* 0x080fe200018f0eff */
[----:B------:R-:W3:Y:S01]  /*36a0*/  LDC R116, c[0x0][0x3d8] ;  /* 0x0000f600ff747b82 */ /* 0x000ee20000000800 */
[----:B------:R-:W-:Y:S01]  /*36b0*/  LEA.HI.X.SX32 R81, R81, R0, 0x1, P5 ;  /* 0x0000000051517211 */ /* 0x000fe200028f0eff */
[----:B------:R-:W-:Y:S01]  /*36c0*/  STL [R1+0x4a8], R85 ;  /* 0x0004a85501007387 */ /* 0x000fe20000100800 */
[----:B0-----:R-:W-:-:S03]  /*36d0*/  IMAD R31, R122, 0x4, R5 ;  /* 0x000000047a1f7824 */ /* 0x001fc600078e0205 */
[----:B------:R0:W-:Y:S01]  /*36e0*/  STL [R1+0x4b0], R83 ;  /* 0x0004b05301007387 */ /* 0x0001e20000100800 */
[----:B-1----:R-:W-:Y:S01]  /*36f0*/  IMAD R67, R120, 0x4, R31 ;  /* 0x0000000478437824 */ /* 0x002fe200078e021f */
[----:B------:R-:W1:Y:S02]  /*3700*/  LDC R114, c[0x0][0x3d8] ;  /* 0x0000f600ff727b82 */ /* 0x000e640000000800 */
[----:B------:R-:W-:Y:S04]  /*3710*/  STL [R1+0x49c], R25 ;  /* 0x00049c1901007387 */ /* 0x000fe80000100800 */
[----:B------:R4:W-:Y:S01]  /*3720*/  STL [R1+0x4a4], R59 ;  /* 0x0004a43b01007387 */ /* 0x0009e20000100800 */
[----:B--2---:R-:W-:Y:S01]  /*3730*/  IMAD R29, R118, 0x4, R67 ;  /* 0x00000004761d7824 */ /* 0x004fe200078e0243 */
[-C--:B0-----:R-:W-:Y:S01]  /*3740*/  IADD3 R83, P5, PT, R43, R6.reuse, RZ ;  /* 0x000000062b537210 */ /* 0x081fe20007fbe0ff */
[----:B------:R-:W0:Y:S01]  /*3750*/  LDC R112, c[0x0][0x3d8] ;  /* 0x0000f600ff707b82 */ /* 0x000e220000000800 */
[----:B------:R2:W-:Y:S01]  /*3760*/  STL [R1+0x4ac], R81 ;  /* 0x0004ac5101007387 */ /* 0x0005e20000100800 */
[----:B----4-:R-:W-:-:S06]  /*3770*/  IADD3 R59, P3, PT, R39, R6, RZ ;  /* 0x00000006273b7210 */ /* 0x010fcc0007f7e0ff */
[----:B------:R-:W4:Y:S01]  /*3780*/  LDC R110, c[0x0][0x3d8] ;  /* 0x0000f600ff6e7b82 */ /* 0x000f220000000800 */
[----:B---3--:R-:W-:Y:S01]  /*3790*/  IMAD R49, R116, 0x4, R29 ;  /* 0x0000000474317824 */ /* 0x008fe200078e021d */
[C---:B--2---:R-:W-:Y:S01]  /*37a0*/  IADD3 R81, P4, PT, R41.reuse, R6, RZ ;  /* 0x0000000629517210 */ /* 0x044fe20007f9e0ff */
[----:B------:R-:W-:Y:S03]  /*37b0*/  STL [R1+0x4b8], R59 ;  /* 0x0004b83b01007387 */ /* 0x000fe60000100800 */
[----:B------:R-:W-:Y:S01]  /*37c0*/  LEA.HI.X.SX32 R41, R41, R0, 0x1, P4 ;  /* 0x0000000029297211 */ /* 0x000fe200020f0eff */
[----:B------:R2:W-:Y:S01]  /*37d0*/  STL [R1+0x4c0], R81 ;  /* 0x0004c05101007387 */ /* 0x0005e20000100800 */
[----:B------:R-:W3:Y:S01]  /*37e0*/  LDC R108, c[0x0][0x3d8] ;  /* 0x0000f600ff6c7b82 */ /* 0x000ee20000000800 */
[----:B-1----:R-:W-:Y:S02]  /*37f0*/  IMAD R65, R114, 0x4, R49 ;  /* 0x0000000472417824 */ /* 0x002fe400078e0231 */
[----:B------:R-:W-:Y:S02]  /*3800*/  STL [R1+0x4c8], R83 ;  /* 0x0004c85301007387 */ /* 0x000fe40000100800 */
[----:B0-----:R-:W-:-:S03]  /*3810*/  IMAD R63, R112, 0x4, R65 ;  /* 0x00000004703f7824 */ /* 0x001fc600078e0241 */
[----:B------:R-:W0:Y:S01]  /*3820*/  LDC R106, c[0x0][0x3d8] ;  /* 0x0000f600ff6a7b82 */ /* 0x000e220000000800 */
[-C--:B--2---:R-:W-:Y:S02]  /*3830*/  LEA.HI.X.SX32 R81, R39, R0.reuse, 0x1, P3 ;  /* 0x0000000027517211 */ /* 0x084fe400018f0eff */
[----:B------:R-:W-:-:S03]  /*3840*/  LEA.HI.X.SX32 R39, R43, R0, 0x1, P5 ;  /* 0x000000002b277211 */ /* 0x000fc600028f0eff */
[----:B------:R1:W-:Y:S01]  /*3850*/  STL [R1+0x4b4], R81 ;  /* 0x0004b45101007387 */ /* 0x0003e20000100800 */
[----:B----4-:R-:W-:Y:S01]  /*3860*/  IMAD R47, R110, 0x4, R63 ;  /* 0x000000046e2f7824 */ /* 0x010fe200078e023f */
[----:B------:R-:W2:Y:S01]  /*3870*/  LDC R104, c[0x0][0x3d8] ;  /* 0x0000f600ff687b82 */ /* 0x000ea20000000800 */
[----:B------:R-:W-:Y:S01]  /*3880*/  CS2R R110, SRZ ;  /* 0x00000000006e7805 */ /* 0x000fe2000001ff00 */
[----:B------:R4:W-:Y:S04]  /*3890*/  STL [R1+0x4bc], R41 ;  /* 0x0004bc2901007387 */ /* 0x0009e80000100800 */
[----:B------:R5:W-:Y:S01]  /*38a0*/  STL [R1+0x4c4], R39 ;  /* 0x0004c42701007387 */ /* 0x000be20000100800 */
[----:B-1----:R-:W-:Y:S01]  /*38b0*/  IADD3 R81, P4, PT, R77, R6, RZ ;  /* 0x000000064d517210 */ /* 0x002fe20007f9e0ff */
[----:B------:R-:W1:Y:S01]  /*38c0*/  LDC R102, c[0x0][0x3d8] ;  /* 0x0000f600ff667b82 */ /* 0x000e620000000800 */
[----:B---3--:R-:W-:Y:S01]  /*38d0*/  IMAD R27, R108, 0x4, R47 ;  /* 0x000000046c1b7824 */ /* 0x008fe200078e022f */
[----:B------:R-:W-:-:S02]  /*38e0*/  CS2R R108, SRZ ;  /* 0x00000000006c7805 */ /* 0x000fc4000001ff00 */
[-C--:B----4-:R-:W-:Y:S02]  /*38f0*/  IADD3 R41, P3, PT, R57, R6.reuse, RZ ;  /* 0x0000000639297210 */ /* 0x090fe40007f7e0ff */
[----:B-----5:R-:W-:-:S03]  /*3900*/  IADD3 R39, P5, PT, R79, R6, RZ ;  /* 0x000000064f277210 */ /* 0x020fc60007fbe0ff */
[----:B------:R-:W-:Y:S01]  /*3910*/  STL [R1+0x4d0], R41 ;  /* 0x0004d02901007387 */ /* 0x000fe20000100800 */
[----:B------:R-:W-:Y:S01]  /*3920*/  LEA.HI.X.SX32 R57, R57, R0, 0x1, P3 ;  /* 0x0000000039397211 */ /* 0x000fe200018f0eff */
[----:B------:R-:W3:Y:S01]  /*3930*/  LDC R100, c[0x0][0x3d8] ;  /* 0x0000f600ff647b82 */ /* 0x000ee20000000800 */
[----:B0-----:R-:W-:Y:S01]  /*3940*/  IMAD R61, R106, 0x4, R27 ;  /* 0x000000046a3d7824 */ /* 0x001fe200078e021b */
[----:B------:R-:W-:Y:S01]  /*3950*/  STL [R1+0x4d8], R81 ;  /* 0x0004d85101007387 */ /* 0x000fe20000100800 */
[----:B------:R-:W-:Y:S02]  /*3960*/  CS2R R106, SRZ ;  /* 0x00000000006a7805 */ /* 0x000fe4000001ff00 */
[----:B--2---:R-:W-:Y:S01]  /*3970*/  IMAD R45, R104, 0x4, R61 ;  /* 0x00000004682d7824 */ /* 0x004fe200078e023d */
[----:B------:R0:W-:Y:S01]  /*3980*/  STL [R1+0x4e0], R39 ;  /* 0x0004e02701007387 */ /* 0x0001e20000100800 */
[----:B------:R-:W-:Y:S01]  /*3990*/  CS2R R104, SRZ ;  /* 0x0000000000687805 */ /* 0x000fe2000001ff00 */
[----:B------:R-:W2:Y:S02]  /*39a0*/  LDC R98, c[0x0][0x3d8] ;  /* 0x0000f600ff627b82 */ /* 0x000ea40000000800 */
[----:B------:R-:W-:Y:S01]  /*39b0*/  STL [R1+0x4cc], R57 ;  /* 0x0004cc3901007387 */ /* 0x000fe20000100800 */
[----:B-1----:R-:W-:Y:S01]  /*39c0*/  IMAD R25, R102, 0x4, R45 ;  /* 0x0000000466197824 */ /* 0x002fe200078e022d */
[----:B------:R-:W-:-:S02]  /*39d0*/  CS2R R102, SRZ ;  /* 0x0000000000667805 */ /* 0x000fc4000001ff00 */
[-C--:B0-----:R-:W-:Y:S02]  /*39e0*/  LEA.HI.X.SX32 R39, R77, R0.reuse, 0x1, P4 ;  /* 0x000000004d277211 */ /* 0x081fe400020f0eff */
[----:B------:R-:W0:Y:S01]  /*39f0*/  LDC R96, c[0x0][0x3d8] ;  /* 0x0000f600ff607b82 */ /* 0x000e220000000800 */
[----:B------:R-:W-:Y:S02]  /*3a00*/  LEA.HI.X.SX32 R77, R79, R0, 0x1, P5 ;  /* 0x000000004f4d7211 */ /* 0x000fe400028f0eff */
[----:B------:R-:W-:Y:S01]  /*3a10*/  IADD3 R79, P4, PT, R75, R6, RZ ;  /* 0x000000064b4f7210 */ /* 0x000fe20007f9e0ff */
[----:B------:R1:W-:Y:S01]  /*3a20*/  STL [R1+0x4d4], R39 ;  /* 0x0004d42701007387 */ /* 0x0003e20000100800 */
[----:B---3--:R-:W-:-:S03]  /*3a30*/  IMAD R59, R100, 0x4, R25 ;  /* 0x00000004643b7824 */ /* 0x008fc600078e0219 */
[----:B------:R3:W-:Y:S01]  /*3a40*/  STL [R1+0x4dc], R77 ;  /* 0x0004dc4d01007387 */ /* 0x0007e20000100800 */
[----:B------:R-:W4:Y:S01]  /*3a50*/  LDC R94, c[0x0][0x3d8] ;  /* 0x0000f600ff5e7b82 */ /* 0x000f220000000800 */
[----:B------:R-:W-:Y:S02]  /*3a60*/  CS2R R100, SRZ ;  /* 0x0000000000647805 */ /* 0x000fe4000001ff00 */
[----:B-1----:R-:W-:Y:S01]  /*3a70*/  IADD3 R39, P3, PT, R19, R6, RZ ;  /* 0x0000000613277210 */ /* 0x002fe20007f7e0ff */
[----:B--2---:R-:W-:Y:S01]  /*3a80*/  IMAD R43, R98, 0x4, R59 ;  /* 0x00000004622b7824 */ /* 0x004fe200078e023b */
[----:B------:R-:W-:-:S03]  /*3a90*/  CS2R R98, SRZ ;  /* 0x0000000000627805 */ /* 0x000fc6000001ff00 */
[----:B------:R-:W1:Y:S01]  /*3aa0*/  LDC R92, c[0x0][0x3d8] ;  /* 0x0000f600ff5c7b82 */ /* 0x000e620000000800 */
[----:B---3--:R-:W-:Y:S01]  /*3ab0*/  IADD3 R77, P5, PT, R55, R6, RZ ;  /* 0x00000006374d7210 */ /* 0x008fe20007fbe0ff */
[----:B------:R-:W-:Y:S01]  /*3ac0*/  STL [R1+0x4e8], R39 ;  /* 0x0004e82701007387 */ /* 0x000fe20000100800 */
[----:B------:R-:W-:-:S03]  /*3ad0*/  LEA.HI.X.SX32 R19, R19, R0, 0x1, P3 ;  /* 0x0000000013137211 */ /* 0x000fc600018f0eff */
[----:B------:R-:W-:Y:S01]  /*3ae0*/  STL [R1+0x4f0], R79 ;  /* 0x0004f04f01007387 */ /* 0x000fe20000100800 */
[----:B0-----:R-:W-:Y:S01]  /*3af0*/  IMAD R41, R96, 0x4, R43 ;  /* 0x0000000460297824 */ /* 0x001fe200078e022b */
[----:B------:R-:W0:Y:S01]  /*3b00*/  LDC R90, c[0x0][0x3d8] ;  /* 0x0000f600ff5a7b82 */ /* 0x000e220000000800 */
[----:B------:R-:W-:Y:S01]  /*3b10*/  CS2R R96, SRZ ;  /* 0x0000000000607805 */ /* 0x000fe2000001ff00 */
[----:B------:R2:W-:Y:S04]  /*3b20*/  STL [R1+0x4f8], R77 ;  /* 0x0004f84d01007387 */ /* 0x0005e80000100800 */
[----:B------:R0:W-:Y:S02]  /*3b30*/  STL [R1+0x4e4], R19 ;  /* 0x0004e41301007387 */ /* 0x0001e40000100800 */
[----:B------:R-:W3:Y:S01]  /*3b40*/  LDC R88, c[0x0][0x3d8] ;  /* 0x0000f600ff587b82 */ /* 0x000ee20000000800 */
[----:B----4-:R-:W-:Y:S01]  /*3b50*/  IMAD R57, R94, 0x4, R41 ;  /* 0x000000045e397824 */ /* 0x010fe200078e0229 */
[----:B------:R-:W-:-:S02]  /*3b60*/  CS2R R94, SRZ ;  /* 0x00000000005e7805 */ /* 0x000fc4000001ff00 */
[-C--:B--2---:R-:W-:Y:S02]  /*3b70*/  LEA.HI.X.SX32 R77, R75, R0.reuse, 0x1, P4 ;  /* 0x000000004b4d7211 */ /* 0x084fe400020f0eff */
[----:B------:R-:W-:Y:S02]  /*3b80*/  LEA.HI.X.SX32 R75, R55, R0, 0x1, P5 ;  /* 0x00000000374b7211 */ /* 0x000fe400028f0eff */
[C---:B------:R-:W-:Y:S01]  /*3b90*/  IADD3 R55, P3, PT, R37.reuse, R6, RZ ;  /* 0x0000000625377210 */ /* 0x040fe20007f7e0ff */
[----:B------:R2:W-:Y:S01]  /*3ba0*/  STL [R1+0x4ec], R77 ;  /* 0x0004ec4d01007387 */ /* 0x0005e20000100800 */
[----:B------:R-:W4:Y:S01]  /*3bb0*/  LDC R86, c[0x0][0x3d8] ;  /* 0x0000f600ff567b82 */ /* 0x000f220000000800 */
[----:B-1----:R-:W-:Y:S01]  /*3bc0*/  IMAD R39, R92, 0x4, R57 ;  /* 0x000000045c277824 */ /* 0x002fe200078e0239 */
[----:B------:R-:W-:Y:S01]  /*3bd0*/  LEA.HI.X.SX32 R37, R37, R0, 0x1, P3 ;  /* 0x0000000025257211 */ /* 0x000fe200018f0eff */
[----:B------:R1:W-:Y:S01]  /*3be0*/  STL [R1+0x4f4], R75 ;  /* 0x0004f44b01007387 */ /* 0x0003e20000100800 */
[----:B------:R-:W-:Y:S01]  /*3bf0*/  CS2R R92, SRZ ;  /* 0x00000000005c7805 */ /* 0x000fe2000001ff00 */
[----:B0-----:R-:W-:-:S02]  /*3c00*/  IMAD R19, R90, 0x4, R39 ;  /* 0x000000045a137824 */ /* 0x001fc400078e0227 */
[----:B------:R3:W-:Y:S01]  /*3c10*/  STL [R1+0x500], R55 ;  /* 0x0005003701007387 */ /* 0x0007e20000100800 */
[----:B------:R-:W0:Y:S01]  /*3c20*/  LDC R84, c[0x0][0x3d8] ;  /* 0x0000f600ff547b82 */ /* 0x000e220000000800 */
[-C--:B--2---:R-:W-:Y:S02]  /*3c30*/  IADD3 R77, P4, PT, R35, R6.reuse, RZ ;  /* 0x00000006234d7210 */ /* 0x084fe40007f9e0ff */
[----:B------:R-:W-:Y:S02]  /*3c40*/  CS2R R90, SRZ ;  /* 0x00000000005a7805 */ /* 0x000fe4000001ff00 */
[----:B-1----:R-:W-:Y:S01]  /*3c50*/  IADD3 R75, P5, PT, R73, R6, RZ ;  /* 0x00000006494b7210 */ /* 0x002fe20007fbe0ff */
[----:B------:R-:W-:Y:S01]  /*3c60*/  STL [R1+0x508], R77 ;  /* 0x0005084d01007387 */ /* 0x000fe20000100800 */
[-C--:B------:R-:W-:Y:S01]  /*3c70*/  LEA.HI.X.SX32 R35, R35, R0.reuse, 0x1, P4 ;  /* 0x0000000023237211 */ /* 0x080fe200020f0eff */
[----:B------:R-:W1:Y:S01]  /*3c80*/  LDC R82, c[0x0][0x3d8] ;  /* 0x0000f600ff527b82 */ /* 0x000e620000000800 */
[----:B------:R-:W-:Y:S01]  /*3c90*/  LEA.HI.X.SX32 R73, R73, R0, 0x1, P5 ;  /* 0x0000000049497211 */ /* 0x000fe200028f0eff */
[----:B------:R2:W-:Y:S01]  /*3ca0*/  STL [R1+0x510], R75 ;  /* 0x0005104b01007387 */ /* 0x0005e20000100800 */
[----:B---3--:R-:W-:Y:S01]  /*3cb0*/  IMAD R55, R88, 0x4, R19 ;  /* 0x0000000458377824 */ /* 0x008fe200078e0213 */
[----:B------:R-:W-:-:S02]  /*3cc0*/  CS2R R88, SRZ ;  /* 0x0000000000587805 */ /* 0x000fc4000001ff00 */
[----:B------:R4:W-:Y:S02]  /*3cd0*/  STL [R1+0x4fc], R37 ;  /* 0x0004fc2501007387 */ /* 0x0009e40000100800 */
[----:B------:R-:W3:Y:S02]  /*3ce0*/  LDC R80, c[0x0][0x3d8] ;  /* 0x0000f600ff507b82 */ /* 0x000ee40000000800 */
[----:B------:R5:W-:Y:S01]  /*3cf0*/  STL [R1+0x504], R35 ;  /* 0x0005042301007387 */ /* 0x000be20000100800 */
[----:B--2---:R-:W-:-:S03]  /*3d00*/  IADD3 R75, P5, PT, R53, R6, RZ ;  /* 0x00000006354b7210 */ /* 0x004fc60007fbe0ff */
[----:B------:R2:W-:Y:S02]  /*3d10*/  STL [R1+0x50c], R73 ;  /* 0x00050c4901007387 */ /* 0x0005e40000100800 */
[----:B------:R-:W3:Y:S01]  /*3d20*/  LDC R78, c[0x0][0x3d8] ;  /* 0x0000f600ff4e7b82 */ /* 0x000ee20000000800 */
[----:B----4-:R-:W-:Y:S01]  /*3d30*/  IMAD R37, R86, 0x4, R55 ;  /* 0x0000000456257824 */ /* 0x010fe200078e0237 */
[----:B------:R-:W-:Y:S02]  /*3d40*/  CS2R R86, SRZ ;  /* 0x0000000000567805 */ /* 0x000fe4000001ff00 */
[-C--:B-----5:R-:W-:Y:S02]  /*3d50*/  IADD3 R35, P3, PT, R33, R6.reuse, RZ ;  /* 0x0000000621237210 */ /* 0x0a0fe40007f7e0ff */
[----:B--2---:R-:W-:-:S03]  /*3d60*/  IADD3 R73, P4, PT, R71, R6, RZ ;  /* 0x0000000647497210 */ /* 0x004fc60007f9e0ff */
[----:B------:R0:W-:Y:S01]  /*3d70*/  STL [R1+0x518], R35 ;  /* 0x0005182301007387 */ /* 0x0001e20000100800 */
[----:B------:R-:W2:Y:S03]  /*3d80*/  LDC R76, c[0x0][0x3d8] ;  /* 0x0000f600ff4c7b82 */ /* 0x000ea60000000800 */
[----:B------:R4:W-:Y:S04]  /*3d90*/  STL [R1+0x520], R73 ;  /* 0x0005204901007387 */ /* 0x0009e80000100800 */
[----:B------:R-:W-:Y:S01]  /*3da0*/  STL [R1+0x528], R75 ;  /* 0x0005284b01007387 */ /* 0x000fe20000100800 */
[----:B------:R-:W5:Y:S01]  /*3db0*/  LDC R74, c[0x0][0x3d8] ;  /* 0x0000f600ff4a7b82 */ /* 0x000f620000000800 */
[----:B0-----:R-:W-:Y:S01]  /*3dc0*/  IMAD R35, R84, 0x4, R37 ;  /* 0x0000000454237824 */ /* 0x001fe200078e0225 */
[----:B------:R-:W-:-:S02]  /*3dd0*/  CS2R R84, SRZ ;  /* 0x0000000000547805 */ /* 0x000fc4000001ff00 */
[-C--:B----4-:R-:W-:Y:S02]  /*3de0*/  LEA.HI.X.SX32 R73, R33, R0.reuse, 0x1, P3 ;  /* 0x0000000021497211 */ /* 0x090fe400018f0eff */
[-C--:B------:R-:W-:Y:S02]  /*3df0*/  LEA.HI.X.SX32 R33, R71, R0.reuse, 0x1, P4 ;  /* 0x0000000047217211 */ /* 0x080fe400020f0eff */
[----:B------:R-:W0:Y:S01]  /*3e00*/  LDC R72, c[0x0][0x3d8] ;  /* 0x0000f600ff487b82 */ /* 0x000e220000000800 */
[----:B------:R-:W-:Y:S01]  /*3e10*/  LEA.HI.X.SX32 R71, R53, R0, 0x1, P5 ;  /* 0x0000000035477211 */ /* 0x000fe200028f0eff */
[----:B------:R4:W-:Y:S01]  /*3e20*/  STL [R1+0x514], R73 ;  /* 0x0005144901007387 */ /* 0x0009e20000100800 */
[----:B-1----:R-:W-:Y:S01]  /*3e30*/  IMAD R53, R82, 0x4, R35 ;  /* 0x0000000452357824 */ /* 0x002fe200078e0223 */
[----:B------:R-:W-:Y:S02]  /*3e40*/  CS2R R82, SRZ ;  /* 0x0000000000527805 */ /* 0x000fe4000001ff00 */
[----:B------:R1:W-:Y:S02]  /*3e50*/  STL [R1+0x51c], R33 ;  /* 0x00051c2101007387 */ /* 0x0003e40000100800 */
[----:B------:R-:W0:Y:S02]  /*3e60*/  LDC R70, c[0x0][0x3d8] ;  /* 0x0000f600ff467b82 */ /* 0x000e240000000800 */
[----:B------:R3:W-:Y:S01]  /*3e70*/  STL [R1+0x524], R71 ;  /* 0x0005244701007387 */ /* 0x0007e20000100800 */
[----:B----4-:R-:W-:-:S02]  /*3e80*/  IADD3 R73, P4, PT, R15, R6, RZ ;  /* 0x000000060f497210 */ /* 0x010fc40007f9e0ff */
[----:B-1----:R-:W-:-:S03]  /*3e90*/  IADD3 R33, P3, PT, R69, R6, RZ ;  /* 0x0000000645217210 */ /* 0x002fc60007f7e0ff */
[----:B------:R-:W1:Y:S01]  /*3ea0*/  LDC R68, c[0x0][0x3d8] ;  /* 0x0000f600ff447b82 */ /* 0x000e620000000800 */
[----:B---3--:R-:W-:Y:S01]  /*3eb0*/  IADD3 R71, P5, PT, R51, R6, RZ ;  /* 0x0000000633477210 */ /* 0x008fe20007fbe0ff */
[----:B------:R3:W-:Y:S04]  /*3ec0*/  STL [R1+0x530], R33 ;  /* 0x0005302101007387 */ /* 0x0007e80000100800 */
[----:B------:R4:W-:Y:S02]  /*3ed0*/  STL [R1+0x538], R73 ;  /* 0x0005384901007387 */ /* 0x0009e40000100800 */
[----:B------:R-:W0:Y:S02]  /*3ee0*/  LDC R66, c[0x0][0x3d8] ;  /* 0x0000f600ff427b82 */ /* 0x000e240000000800 */
[----:B------:R2:W-:Y:S01]  /*3ef0*/  STL [R1+0x540], R71 ;  /* 0x0005404701007387 */ /* 0x0005e20000100800 */
[----:B---3--:R-:W-:Y:S01]  /*3f00*/  IMAD R33, R80, 0x4, R53 ;  /* 0x0000000450217824 */ /* 0x008fe200078e0235 */
[----:B------:R-:W-:-:S04]  /*3f10*/  CS2R R80, SRZ ;  /* 0x0000000000507805 */ /* 0x000fc8000001ff00 */
[----:B------:R-:W3:Y:S01]  /*3f20*/  LDC R64, c[0x0][0x3d8] ;  /* 0x0000f600ff407b82 */ /* 0x000ee20000000800 */
[-C--:B----4-:R-:W-:Y:S02]  /*3f30*/  LEA.HI.X.SX32 R73, R69, R0.reuse, 0x1, P3 ;  /* 0x0000000045497211 */ /* 0x090fe400018f0eff */
[-C--:B------:R-:W-:Y:S02]  /*3f40*/  LEA.HI.X.SX32 R69, R51, R0.reuse, 0x1, P5 ;  /* 0x0000000033457211 */ /* 0x080fe400028f0eff */
[----:B--2---:R-:W-:Y:S01]  /*3f50*/  LEA.HI.X.SX32 R71, R15, R0, 0x1, P4 ;  /* 0x000000000f477211 */ /* 0x004fe200020f0eff */
[----:B------:R-:W-:Y:S01]  /*3f60*/  STL [R1+0x52c], R73 ;  /* 0x00052c4901007387 */ /* 0x000fe20000100800 */
[----:B------:R-:W-:Y:S01]  /*3f70*/  IADD3 R51, P3, PT, R5, R6, RZ ;  /* 0x0000000605337210 */ /* 0x000fe20007f7e0ff */
[----:B------:R-:W-:Y:S01]  /*3f80*/  IMAD R15, R78, 0x4, R33 ;  /* 0x000000044e0f7824 */ /* 0x000fe200078e0221 */
[----:B------:R-:W2:Y:S01]  /*3f90*/  LDC R62, c[0x0][0x3d8] ;  /* 0x0000f600ff3e7b82 */ /* 0x000ea20000000800 */
[----:B------:R4:W-:Y:S01]  /*3fa0*/  STL [R1+0x534], R71 ;  /* 0x0005344701007387 */ /* 0x0009e20000100800 */
[----:B------:R-:W-:-:S03]  /*3fb0*/  CS2R R78, SRZ ;  /* 0x00000000004e7805 */ /* 0x000fc6000001ff00 */
[----:B------:R5:W-:Y:S03]  /*3fc0*/  STL [R1+0x53c], R69 ;  /* 0x00053c4501007387 */ /* 0x000be60000100800 */
[----:B------:R-:W0:Y:S01]  /*3fd0*/  LDC R60, c[0x0][0x3d8] ;  /* 0x0000f600ff3c7b82 */ /* 0x000e220000000800 */
[----:B------:R1:W-:Y:S01]  /*3fe0*/  STL [R1+0x548], R51 ;  /* 0x0005483301007387 */ /* 0x0003e20000100800 */
[-C--:B----4-:R-:W-:Y:S02]  /*3ff0*/  IADD3 R71, P5, PT, R67, R6.reuse, RZ ;  /* 0x0000000643477210 */ /* 0x090fe40007fbe0ff */
[----:B-----5:R-:W-:-:S04]  /*4000*/  IADD3 R69, P4, PT, R31, R6, RZ ;  /* 0x000000061f457210 */ /* 0x020fc80007f9e0ff */
[----:B------:R-:W4:Y:S01]  /*4010*/  LDC R58, c[0x0][0x3d8] ;  /* 0x0000f600ff3a7b82 */ /* 0x000f220000000800 */
[----:B------:R-:W-:Y:S01]  /*4020*/  LEA.HI.X.SX32 R67, R67, R0, 0x1, P5 ;  /* 0x0000000043437211 */ /* 0x000fe200028f0eff */
[----:B-1----:R-:W-:Y:S01]  /*4030*/  IMAD R51, R76, 0x4, R15 ;  /* 0x000000044c337824 */ /* 0x002fe200078e020f */
[----:B------:R1:W-:Y:S01]  /*4040*/  STL [R1+0x550], R69 ;  /* 0x0005504501007387 */ /* 0x0003e20000100800 */
[----:B------:R-:W-:-:S03]  /*4050*/  CS2R R76, SRZ ;  /* 0x00000000004c7805 */ /* 0x000fc6000001ff00 */
[----:B------:R-:W-:Y:S01]  /*4060*/  STL [R1+0x558], R71 ;  /* 0x0005584701007387 */ /* 0x000fe20000100800 */
[----:B------:R-:W5:Y:S01]  /*4070*/  LDC R56, c[0x0][0x3d8] ;  /* 0x0000f600ff387b82 */ /* 0x000f620000000800 */
[-C--:B-1----:R-:W-:Y:S02]  /*4080*/  LEA.HI.X.SX32 R69, R5, R0.reuse, 0x1, P3 ;  /* 0x0000000005457211 */ /* 0x082fe400018f0eff */
[----:B------:R-:W-:Y:S01]  /*4090*/  LEA.HI.X.SX32 R5, R31, R0, 0x1, P4 ;  /* 0x000000001f057211 */ /* 0x000fe200020f0eff */
[----:B------:R-:W-:-:S04]  /*40a0*/  IMAD R31, R74, 0x4, R51 ;  /* 0x000000044a1f7824 */ /* 0x000fc800078e0233 */
[----:B------:R-:W1:Y:S01]  /*40b0*/  LDC R54, c[0x0][0x3d8] ;  /* 0x0000f600ff367b82 */ /* 0x000e620000000800 */
[----:B------:R2:W-:Y:S01]  /*40c0*/  STL [R1+0x544], R69 ;  /* 0x0005444501007387 */ /* 0x0005e20000100800 */
[----:B------:R-:W-:-:S03]  /*40d0*/  CS2R R74, SRZ ;  /* 0x00000000004a7805 */ /* 0x000fc6000001ff00 */
[----:B------:R3:W-:Y:S03]  /*40e0*/  STL [R1+0x54c], R5 ;  /* 0x00054c0501007387 */ /* 0x0007e60000100800 */
[----:B------:R-:W1:Y:S01]  /*40f0*/  LDC R52, c[0x0][0x3d8] ;  /* 0x0000f600ff347b82 */ /* 0x000e620000000800 */
[----:B------:R0:W-:Y:S01]  /*4100*/  STL [R1+0x554], R67 ;  /* 0x0005544301007387 */ /* 0x0001e20000100800 */
[-C--:B--2---:R-:W-:Y:S02]  /*4110*/  IADD3 R69, P5, PT, R65, R6.reuse, RZ ;  /* 0x0000000641457210 */ /* 0x084fe40007fbe0ff */
[----:B---3--:R-:W-:-:S04]  /*4120*/  IADD3 R5, P3, PT, R29, R6, RZ ;  /* 0x000000061d057210 */ /* 0x008fc80007f7e0ff */
[----:B------:R-:W2:Y:S01]  /*4130*/  LDC R50, c[0x0][0x3d8] ;  /* 0x0000f600ff327b82 */ /* 0x000ea20000000800 */
[----:B------:R-:W-:Y:S02]  /*4140*/  LEA.HI.X.SX32 R65, R65, R0, 0x1, P5 ;  /* 0x0000000041417211 */ /* 0x000fe400028f0eff */
[----:B0-----:R-:W-:Y:S01]  /*4150*/  IADD3 R67, P4, PT, R49, R6, RZ ;  /* 0x0000000631437210 */ /* 0x001fe20007f9e0ff */
[----:B------:R0:W-:Y:S04]  /*4160*/  STL [R1+0x560], R5 ;  /* 0x0005600501007387 */ /* 0x0001e80000100800 */
[----:B------:R3:W-:Y:S01]  /*4170*/  STL [R1+0x568], R67 ;  /* 0x0005684301007387 */ /* 0x0007e20000100800 */
[----:B------:R-:W1:Y:S03]  /*4180*/  LDC R48, c[0x0][0x3d8] ;  /* 0x0000f600ff307b82 */ /* 0x000e660000000800 */
[----:B------:R-:W-:Y:S01]  /*4190*/  STL [R1+0x570], R69 ;  /* 0x0005704501007387 */ /* 0x000fe20000100800 */
[----:B0-----:R-:W-:Y:S01]  /*41a0*/  IMAD R5, R72, 0x4, R31 ;  /* 0x0000000448057824 */ /* 0x001fe200078e021f */
[----:B------:R-:W-:-:S03]  /*41b0*/  CS2R R72, SRZ ;  /* 0x0000000000487805 */ /* 0x000fc6000001ff00 */
[----:B------:R-:W0:Y:S01]  /*41c0*/  LDC R46, c[0x0][0x3d8] ;  /* 0x0000f600ff2e7b82 */ /* 0x000e220000000800 */
[-C--:B---3--:R-:W-:Y:S02]  /*41d0*/  LEA.HI.X.SX32 R67, R29, R0.reuse, 0x1, P3 ;  /* 0x000000001d437211 */ /* 0x088fe400018f0eff */
[----:B------:R-:W-:Y:S01]  /*41e0*/  LEA.HI.X.SX32 R29, R49, R0, 0x1, P4 ;  /* 0x00000000311d7211 */ /* 0x000fe200020f0eff */
[----:B------:R-:W-:Y:S01]  /*41f0*/  IMAD R49, R70, 0x4, R5 ;  /* 0x0000000446317824 */ /* 0x000fe200078e0205 */
[----:B------:R-:W-:Y:S01]  /*4200*/  CS2R R70, SRZ ;  /* 0x0000000000467805 */ /* 0x000fe2000001ff00 */
[----:B------:R3:W-:Y:S02]  /*4210*/  STL [R1+0x55c], R67 ;  /* 0x00055c4301007387 */ /* 0x0007e40000100800 */
[----:B------:R-:W0:Y:S02]  /*4220*/  LDC R44, c[0x0][0x3d8] ;  /* 0x0000f600ff2c7b82 */ /* 0x000e240000000800 */
[----:B------:R4:W-:Y:S04]  /*4230*/  STL [R1+0x564], R29 ;  /* 0x0005641d01007387 */ /* 0x0009e80000100800 */
[----:B------:R5:W-:Y:S01]  /*4240*/  STL [R1+0x56c], R65 ;  /* 0x00056c4101007387 */ /* 0x000be20000100800 */
[-C--:B---3--:R-:W-:Y:S01]  /*4250*/  IADD3 R67, P5, PT, R27, R6.reuse, RZ ;  /* 0x000000061b437210 */ /* 0x088fe20007fbe0ff */
[----:B------:R-:W3:Y:S01]  /*4260*/  LDC R42, c[0x0][0x3d8] ;  /* 0x0000f600ff2a7b82 */ /* 0x000ee20000000800 */
[----:B----4-:R-:W-:-:S02]  /*4270*/  IADD3 R29, P3, PT, R63, R6, RZ ;  /* 0x000000063f1d7210 */ /* 0x010fc40007f7e0ff */
[----:B-----5:R-:W-:-:S03]  /*4280*/  IADD3 R65, P4, PT, R47, R6, RZ ;  /* 0x000000062f417210 */ /* 0x020fc60007f9e0ff */
[----:B------:R4:W-:Y:S02]  /*4290*/  STL [R1+0x578], R29 ;  /* 0x0005781d01007387 */ /* 0x0009e40000100800 */
[----:B------:R-:W5:Y:S01]  /*42a0*/  LDC R40, c[0x0][0x3d8] ;  /* 0x0000f600ff287b82 */ /* 0x000f620000000800 */
[----:B------:R-:W-:Y:S01]  /*42b0*/  LEA.HI.X.SX32 R47, R47, R0, 0x1, P4 ;  /* 0x000000002f2f7211 */ /* 0x000fe200020f0eff */
[----:B------:R1:W-:Y:S04]  /*42c0*/  STL [R1+0x580], R65 ;  /* 0x0005804101007387 */ /* 0x0003e80000100800 */
[----:B------:R2:W-:Y:S02]  /*42d0*/  STL [R1+0x588], R67 ;  /* 0x0005884301007387 */ /* 0x0005e40000100800 */
[----:B------:R-:W0:Y:S01]  /*42e0*/  LDC R38, c[0x0][0x3d8] ;  /* 0x0000f600ff267b82 */ /* 0x000e220000000800 */
[----:B----4-:R-:W-:Y:S01]  /*42f0*/  IMAD R29, R68, 0x4, R49 ;  /* 0x00000004441d7824 */ /* 0x010fe200078e0231 */
[----:B------:R-:W-:-:S02]  /*4300*/  CS2R R68, SRZ ;  /* 0x0000000000447805 */ /* 0x000fc4000001ff00 */
[-C--:B-1----:R-:W-:Y:S02]  /*4310*/  LEA.HI.X.SX32 R65, R63, R0.reuse, 0x1, P3 ;  /* 0x000000003f417211 */ /* 0x082fe400018f0eff */
[----:B------:R-:W-:Y:S01]  /*4320*/  LEA.HI.X.SX32 R63, R27, R0, 0x1, P5 ;  /* 0x000000001b3f7211 */ /* 0x000fe200028f0eff */
[----:B------:R-:W-:Y:S01]  /*4330*/  IMAD R27, R66, 0x4, R29 ;  /* 0x00000004421b7824 */ /* 0x000fe200078e021d */
[----:B------:R-:W1:Y:S01]  /*4340*/  LDC R36, c[0x0][0x3d8] ;  /* 0x0000f600ff247b82 */ /* 0x000e620000000800 */
[----:B------:R4:W-:Y:S01]  /*4350*/  STL [R1+0x574], R65 ;  /* 0x0005744101007387 */ /* 0x0009e20000100800 */
[----:B--2---:R-:W-:-:S03]  /*4360*/  CS2R R66, SRZ ;  /* 0x0000000000427805 */ /* 0x004fc6000001ff00 */
[----:B------:R2:W-:Y:S03]  /*4370*/  STL [R1+0x57c], R47 ;  /* 0x00057c2f01007387 */ /* 0x0005e60000100800 */
[----:B------:R-:W0:Y:S01]  /*4380*/  LDC R34, c[0x0][0x3d8] ;  /* 0x0000f600ff227b82 */ /* 0x000e220000000800 */
[----:B------:R3:W-:Y:S01]  /*4390*/  STL [R1+0x584], R63 ;  /* 0x0005843f01007387 */ /* 0x0007e20000100800 */
[-C--:B----4-:R-:W-:Y:S02]  /*43a0*/  IADD3 R65, P4, PT, R45, R6.reuse, RZ ;  /* 0x000000062d417210 */ /* 0x090fe40007f9e0ff */
[----:B--2---:R-:W-:-:S04]  /*43b0*/  IADD3 R47, P3, PT, R61, R6, RZ ;  /* 0x000000063d2f7210 */ /* 0x004fc80007f7e0ff */
[----:B------:R-:W2:Y:S01]  /*43c0*/  LDC R24, c[0x0][0x3d8] ;  /* 0x0000f600ff187b82 */ /* 0x000ea20000000800 */
[----:B---3--:R-:W-:Y:S01]  /*43d0*/  IADD3 R63, P5, PT, R25, R6, RZ ;  /* 0x00000006193f7210 */ /* 0x008fe20007fbe0ff */
[----:B------:R3:W-:Y:S04]  /*43e0*/  STL [R1+0x590], R47 ;  /* 0x0005902f01007387 */ /* 0x0007e80000100800 */
[----:B------:R-:W-:Y:S02]  /*43f0*/  STL [R1+0x598], R65 ;  /* 0x0005984101007387 */ /* 0x000fe40000100800 */
[----:B------:R-:W4:Y:S02]  /*4400*/  LDC R23, c[0x0][0x3d8] ;  /* 0x0000f600ff177b82 */ /* 0x000f240000000800 */
[----:B------:R5:W-:Y:S01]  /*4410*/  STL [R1+0x5a0], R63 ;  /* 0x0005a03f01007387 */ /* 0x000be20000100800 */
[----:B---3--:R-:W-:Y:S01]  /*4420*/  IMAD R47, R64, 0x4, R27 ;  /* 0x00000004402f7824 */ /* 0x008fe200078e021b */
[----:B------:R-:W-:-:S02]  /*4430*/  LEA.HI.X.SX32 R64, R61, R0, 0x1, P3 ;  /* 0x000000003d407211 */ /* 0x000fc400018f0eff */
[----:B------:R-:W-:Y:S02]  /*4440*/  LEA.HI.X.SX32 R61, R25, R0, 0x1, P5 ;  /* 0x00000000193d7211 */ /* 0x000fe400028f0eff */
[----:B------:R-:W3:Y:S01]  /*4450*/  LDC R32, c[0x0][0x3d8] ;  /* 0x0000f600ff207b82 */ /* 0x000ee20000000800 */
[----:B------:R-:W-:Y:S01]  /*4460*/  IADD3 R25, P3, PT, R59, R6, RZ ;  /* 0x000000063b197210 */ /* 0x000fe20007f7e0ff */
[----:B------:R1:W-:Y:S01]  /*4470*/  STL [R1+0x58c], R64 ;  /* 0x00058c4001007387 */ /* 0x0003e20000100800 */
[----:B-----5:R-:W-:Y:S01]  /*4480*/  LEA.HI.X.SX32 R63, R45, R0, 0x1, P4 ;  /* 0x000000002d3f7211 */ /* 0x020fe200020f0eff */
[----:B------:R-:W-:Y:S01]  /*4490*/  IMAD R45, R62, 0x4, R47 ;  /* 0x000000043e2d7824 */ /* 0x000fe200078e022f */
[----:B------:R-:W-:-:S03]  /*44a0*/  IADD3 R62, P5, PT, R41, R6, RZ ;  /* 0x00000006293e7210 */ /* 0x000fc60007fbe0ff */
[----:B------:R-:W5:Y:S01]  /*44b0*/  LDC R18, c[0x0][0x3d8] ;  /* 0x0000f600ff127b82 */ /* 0x000f620000000800 */
[----:B------:R-:W-:Y:S01]  /*44c0*/  STL [R1+0x594], R63 ;  /* 0x0005943f01007387 */ /* 0x000fe20000100800 */
[----:B-1----:R-:W-:-:S03]  /*44d0*/  CS2R R64, SRZ ;  /* 0x0000000000407805 */ /* 0x002fc6000001ff00 */
[----:B------:R1:W-:Y:S03]  /*44e0*/  STL [R1+0x59c], R61 ;  /* 0x00059c3d01007387 */ /* 0x0003e60000100800 */
[----:B------:R-:W0:Y:S01]  /*44f0*/  LDC R17, c[0x0][0x3d8] ;  /* 0x0000f600ff117b82 */ /* 0x000e220000000800 */
[----:B------:R2:W-:Y:S01]  /*4500*/  STL [R1+0x5a8], R25 ;  /* 0x0005a81901007387 */ /* 0x0005e20000100800 */
[----:B-1----:R-:W-:-:S06]  /*4510*/  IADD3 R61, P4, PT, R43, R6, RZ ;  /* 0x000000062b3d7210 */ /* 0x002fcc0007f9e0ff */
[----:B------:R-:W1:Y:S01]  /*4520*/  LDC R30, c[0x0][0x3d8] ;  /* 0x0000f600ff1e7b82 */ /* 0x000e620000000800 */
[----:B--2---:R-:W-:Y:S01]  /*4530*/  IMAD R25, R60, 0x4, R45 ;  /* 0x000000043c197824 */ /* 0x004fe200078e022d */
[----:B------:R2:W-:Y:S01]  /*4540*/  STL [R1+0x5b0], R61 ;  /* 0x0005b03d01007387 */ /* 0x0005e20000100800 */
[-C--:B------:R-:W-:Y:S02]  /*4550*/  LEA.HI.X.SX32 R60, R43, R0.reuse, 0x1, P4 ;  /* 0x000000002b3c7211 */ /* 0x080fe400020f0eff */
[----:B------:R-:W-:Y:S01]  /*4560*/  IMAD R43, R58, 0x4, R25 ;  /* 0x000000043a2b7824 */ /* 0x000fe200078e0219 */
[----:B------:R3:W-:Y:S02]  /*4570*/  STL [R1+0x5b8], R62 ;  /* 0x0005b83e01007387 */ /* 0x0007e40000100800 */
[----:B------:R-:W0:Y:S01]  /*4580*/  LDC R28, c[0x0][0x3d8] ;  /* 0x0000f600ff1c7b82 */ /* 0x000e220000000800 */
[-C--:B--2---:R-:W-:Y:S02]  /*4590*/  LEA.HI.X.SX32 R61, R59, R0.reuse, 0x1, P3 ;  /* 0x000000003b3d7211 */ /* 0x084fe400018f0eff */
[----:B------:R-:W-:-:S05]  /*45a0*/  LEA.HI.X.SX32 R59, R41, R0, 0x1, P5 ;  /* 0x00000000293b7211 */ /* 0x000fca00028f0eff */
[----:B------:R-:W2:Y:S01]  /*45b0*/  LDC R2, c[0x0][0x3d8] ;  /* 0x0000f600ff027b82 */ /* 0x000ea20000000800 */
[-C--:B------:R-:W-:Y:S01]  /*45c0*/  IADD3 R41, P3, PT, R57, R6.reuse, RZ ;  /* 0x0000000639297210 */ /* 0x080fe20007f7e0ff */
[----:B------:R-:W-:Y:S01]  /*45d0*/  STL [R1+0x5a4], R61 ;  /* 0x0005a43d01007387 */ /* 0x000fe20000100800 */
[----:B------:R-:W-:Y:S02]  /*45e0*/  IADD3 R58, P5, PT, R19, R6, RZ ;  /* 0x00000006133a7210 */ /* 0x000fe40007fbe0ff */
[----:B---3--:R-:W-:Y:S02]  /*45f0*/  CS2R R62, SRZ ;  /* 0x00000000003e7805 */ /* 0x008fe4000001ff00 */
[----:B------:R-:W-:Y:S01]  /*4600*/  LEA.HI.X.SX32 R57, R57, R0, 0x1, P3 ;  /* 0x0000000039397211 */ /* 0x000fe200018f0eff */
[----:B------:R3:W-:Y:S01]  /*4610*/  STL [R1+0x5ac], R60 ;  /* 0x0005ac3c01007387 */ /* 0x0007e20000100800 */
[----:B------:R-:W0:Y:S03]  /*4620*/  LDC R13, c[0x0][0x3d8] ;  /* 0x0000f600ff0d7b82 */ /* 0x000e260000000800 */
[----:B------:R4:W-:Y:S04]  /*4630*/  STL [R1+0x5b4], R59 ;  /* 0x0005b43b01007387 */ /* 0x0009e80000100800 */
[----:B------:R5:W-:Y:S01]  /*4640*/  STL [R1+0x5c0], R41 ;  /* 0x0005c02901007387 */ /* 0x000be20000100800 */
[----:B------:R-:W0:Y:S01]  /*4650*/  LDC R4, c[0x0][0x3d8] ;  /* 0x0000f600ff047b82 */ /* 0x000e220000000800 */
[----:B---3--:R-:W-:-:S02]  /*4660*/  CS2R R60, SRZ ;  /* 0x00000000003c7805 */ /* 0x008fc4000001ff00 */
[----:B----4-:R-:W-:Y:S01]  /*4670*/  IADD3 R59, P4, PT, R39, R6, RZ ;  /* 0x00000006273b7210 */ /* 0x010fe20007f9e0ff */
[----:B-----5:R-:W-:-:S03]  /*4680*/  IMAD R41, R56, 0x4, R43 ;  /* 0x0000000438297824 */ /* 0x020fc600078e022b */
[-C--:B------:R-:W-:Y:S01]  /*4690*/  LEA.HI.X.SX32 R39, R39, R0.reuse, 0x1, P4 ;  /* 0x0000000027277211 */ /* 0x080fe200020f0eff */
[----:B------:R-:W-:Y:S01]  /*46a0*/  STL [R1+0x5c8], R59 ;  /* 0x0005c83b01007387 */ /* 0x000fe20000100800 */
[----:B------:R-:W-:Y:S01]  /*46b0*/  LEA.HI.X.SX32 R56, R19, R0, 0x1, P5 ;  /* 0x0000000013387211 */ /* 0x000fe200028f0eff */
[----:B------:R-:W-:Y:S01]  /*46c0*/  IMAD R19, R54, 0x4, R41 ;  /* 0x0000000436137824 */ /* 0x000fe200078e0229 */
[----:B------:R-:W-:Y:S01]  /*46d0*/  IADD3 R54, P5, PT, R35, R6, RZ ;  /* 0x0000000623367210 */ /* 0x000fe20007fbe0ff */
[----:B------:R3:W-:Y:S01]  /*46e0*/  STL [R1+0x5d0], R58 ;  /* 0x0005d03a01007387 */ /* 0x0007e20000100800 */
[----:B------:R-:W4:Y:S03]  /*46f0*/  LDC R3, c[0x0][0x3d8] ;  /* 0x0000f600ff037b82 */ /* 0x000f260000000800 */
[----:B------:R-:W-:Y:S04]  /*4700*/  STL [R1+0x5bc], R57 ;  /* 0x0005bc3901007387 */ /* 0x000fe80000100800 */
[----:B------:R5:W-:Y:S01]  /*4710*/  STL [R1+0x5c4], R39 ;  /* 0x0005c42701007387 */ /* 0x000be20000100800 */
[----:B------:R-:W0:Y:S01]  /*4720*/  LDC R12, c[0x0][0x3d8] ;  /* 0x0000f600ff0c7b82 */ /* 0x000e220000000800 */
[----:B---3--:R-:W-:-:S02]  /*4730*/  CS2R R58, SRZ ;  /* 0x00000000003a7805 */ /* 0x008fc4000001ff00 */
[----:B------:R3:W-:Y:S05]  /*4740*/  STL [R1+0x5cc], R56 ;  /* 0x0005cc3801007387 */ /* 0x0007ea0000100800 */
[----:B------:R-:W0:Y:S01]  /*4750*/  LDC R10, c[0x0][0x3d8] ;  /* 0x0000f600ff0a7b82 */ /* 0x000e220000000800 */
[-C--:B-----5:R-:W-:Y:S02]  /*4760*/  IADD3 R39, P3, PT, R55, R6.reuse, RZ ;  /* 0x0000000637277210 */ /* 0x0a0fe40007f7e0ff */
[----:B---3--:R-:W-:-:S03]  /*4770*/  IADD3 R56, P4, PT, R37, R6, RZ ;  /* 0x0000000625387210 */ /* 0x008fc60007f9e0ff */
[----:B------:R3:W-:Y:S01]  /*4780*/  STL [R1+0x5d8], R39 ;  /* 0x0005d82701007387 */ /* 0x0007e20000100800 */
[-C--:B------:R-:W-:Y:S01]  /*4790*/  LEA.HI.X.SX32 R55, R55, R0.reuse, 0x1, P3 ;  /* 0x0000000037377211 */ /* 0x080fe200018f0eff */
[----:B------:R-:W5:Y:S02]  /*47a0*/  LDC R16, c[0x0][0x3d8] ;  /* 0x0000f600ff107b82 */ /* 0x000f640000000800 */
[----:B------:R1:W-:Y:S04]  /*47b0*/  STL [R1+0x5e0], R56 ;  /* 0x0005e03801007387 */ /* 0x0003e80000100800 */
[----:B------:R2:W-:Y:S01]  /*47c0*/  STL [R1+0x5e8], R54 ;  /* 0x0005e83601007387 */ /* 0x0005e20000100800 */
[----:B---3--:R-:W-:Y:S01]  /*47d0*/  IMAD R39, R52, 0x4, R19 ;  /* 0x0000000434277824 */ /* 0x008fe200078e0213 */
[----:B------:R-:W-:-:S02]  /*47e0*/  LEA.HI.X.SX32 R52, R35, R0, 0x1, P5 ;  /* 0x0000000023347211 */ /* 0x000fc400028f0eff */
[----:B------:R-:W-:Y:S01]  /*47f0*/  STL [R1+0x5d4], R55 ;  /* 0x0005d43701007387 */ /* 0x000fe20000100800 */
[----:B------:R-:W-:Y:S01]  /*4800*/  IADD3 R35, P3, PT, R53, R6, RZ ;  /* 0x0000000635237210 */ /* 0x000fe20007f7e0ff */
[----:B------:R-:W3:Y:S01]  /*4810*/  LDC R20, c[0x0][0x3d8] ;  /* 0x0000f600ff147b82 */ /* 0x000ee20000000800 */
[----:B-1----:R-:W-:Y:S02]  /*4820*/  CS2R R56, SRZ ;  /* 0x0000000000387805 */ /* 0x002fe4000001ff00 */
[----:B--2---:R-:W-:Y:S01]  /*4830*/  LEA.HI.X.SX32 R54, R37, R0, 0x1, P4 ;  /* 0x0000000025367211 */ /* 0x004fe200020f0eff */
[----:B------:R-:W-:Y:S01]  /*4840*/  IMAD R37, R50, 0x4, R39 ;  /* 0x0000000432257824 */ /* 0x000fe200078e0227 */
[----:B------:R-:W-:-:S03]  /*4850*/  IADD3 R50, P5, PT, R15, R6, RZ ;  /* 0x000000060f327210 */ /* 0x000fc60007fbe0ff */
[----:B------:R-:W1:Y:S01]  /*4860*/  LDC R21, c[0x0][0x3d8] ;  /* 0x0000f600ff157b82 */ /* 0x000e620000000800 */
[----:B------:R2:W-:Y:S04]  /*4870*/  STL [R1+0x5dc], R54 ;  /* 0x0005dc3601007387 */ /* 0x0005e80000100800 */
[----:B------:R4:W-:Y:S03]  /*4880*/  STL [R1+0x5e4], R52 ;  /* 0x0005e43401007387 */ /* 0x0009e60000100800 */
[----:B------:R-:W0:Y:S01]  /*4890*/  LDC R11, c[0x0][0x3c8] ;  /* 0x0000f200ff0b7b82 */ /* 0x000e220000000800 */
[----:B------:R4:W-:Y:S01]  /*48a0*/  STL [R1+0x5f0], R35 ;  /* 0x0005f02301007387 */ /* 0x0009e20000100800 */
[----:B--2---:R-:W-:-:S02]  /*48b0*/  CS2R R54, SRZ ;  /* 0x0000000000367805 */ /* 0x004fc4000001ff00 */
[----:B----4-:R-:W-:-:S04]  /*48c0*/  IADD3 R52, P4, PT, R33, R6, RZ ;  /* 0x0000000621347210 */ /* 0x010fc80007f9e0ff */
[----:B------:R-:W2:Y:S01]  /*48d0*/  LDC R22, c[0x0][0x3d8] ;  /* 0x0000f600ff167b82 */ /* 0x000ea20000000800 */
[----:B------:R-:W-:Y:S01]  /*48e0*/  IMAD R35, R48, 0x4, R37 ;  /* 0x0000000430237824 */ /* 0x000fe200078e0225 */
[----:B------:R4:W-:Y:S01]  /*48f0*/  STL [R1+0x5f8], R52 ;  /* 0x0005f83401007387 */ /* 0x0009e20000100800 */
[----:B------:R-:W-:-:S03]  /*4900*/  LEA.HI.X.SX32 R48, R15, R0, 0x1, P5 ;  /* 0x000000000f307211 */ /* 0x000fc600028f0eff */
[----:B------:R0:W-:Y:S02]  /*4910*/  STL [R1+0x600], R50 ;  /* 0x0006003201007387 */ /* 0x0001e40000100800 */
[----:B------:R-:W1:Y:S01]  /*4920*/  LDC R26, c[0x0][0x3d8] ;  /* 0x0000f600ff1a7b82 */ /* 0x000e620000000800 */
[----:B----4-:R-:W-:Y:S02]  /*4930*/  LEA.HI.X.SX32 R52, R53, R0, 0x1, P3 ;  /* 0x0000000035347211 */ /* 0x010fe400018f0eff */
[----:B------:R-:W-:Y:S01]  /*4940*/  IADD3 R15, P3, PT, R51, R6, RZ ;  /* 0x00000006330f7210 */ /* 0x000fe20007f7e0ff */
[----:B0-----:R-:W-:Y:S01]  /*4950*/  IMAD R14, R14, R11, RZ ;  /* 0x0000000b0e0e7224 */ /* 0x001fe200078e02ff */
[----:B------:R-:W-:Y:S01]  /*4960*/  LEA.HI.X.SX32 R50, R33, R0, 0x1, P4 ;  /* 0x0000000021327211 */ /* 0x000fe200020f0eff */
[----:B------:R-:W-:Y:S01]  /*4970*/  IMAD R33, R46, 0x4, R35 ;  /* 0x000000042e217824 */ /* 0x000fe200078e0223 */
[----:B------:R-:W-:Y:S01]  /*4980*/  IADD3 R46, P4, PT, R31, R6, RZ ;  /* 0x000000061f2e7210 */ /* 0x000fe20007f9e0ff */
[----:B------:R0:W-:Y:S01]  /*4990*/  STL [R1+0x5ec], R52 ;  /* 0x0005ec3401007387 */ /* 0x0001e20000100800 */
[----:B------:R-:W-:Y:S01]  /*49a0*/  IMAD R11, R11, 0x100, R14 ;  /* 0x000001000b0b7824 */ /* 0x000fe200078e020e */
[----:B------:R-:W-:-:S02]  /*49b0*/  IADD3 R8, P2, PT, R14, UR10, RZ ;  /* 0x0000000a0e087c10 */ /* 0x000fc4000ff5e0ff */
[----:B------:R-:W-:Y:S01]  /*49c0*/  STL [R1+0x5f4], R50 ;  /* 0x0005f43201007387 */ /* 0x000fe20000100800 */
[----:B------:R-:W-:Y:S02]  /*49d0*/  LEA.HI.X.SX32 R31, R31, R0, 0x1, P4 ;  /* 0x000000001f1f7211 */ /* 0x000fe400020f0eff */
[C---:B------:R-:W-:Y:S01]  /*49e0*/  IADD3 R9, P1, PT, R11.reuse, UR10, RZ ;  /* 0x0000000a0b097c10 */ /* 0x040fe2000ff3e0ff */
[----:B------:R4:W-:Y:S01]  /*49f0*/  STL [R1+0x5fc], R48 ;  /* 0x0005fc3001007387 */ /* 0x0009e20000100800 */
[----:B------:R-:W-:Y:S01]  /*4a00*/  UIMAD UR10, UR7, 0x3e, URZ ;  /* 0x0000003e070a78a4 */ /* 0x000fe2000f8e02ff */
[----:B0-----:R-:W-:Y:S02]  /*4a10*/  CS2R R52, SRZ ;  /* 0x0000000000347805 */ /* 0x001fe4000001ff00 */
[----:B------:R-:W-:Y:S01]  /*4a20*/  LEA.HI.X.SX32 R11, R11, UR9, 0x1, P1 ;  /* 0x000000090b0b7c11 */ /* 0x000fe200088f0eff */
[----:B------:R0:W-:Y:S01]  /*4a30*/  STL [R1+0x608], R15 ;  /* 0x0006080f01007387 */ /* 0x0001e20000100800 */
[----:B------:R-:W-:-:S03]  /*4a40*/  LOP3.LUT P1, RZ, R125, 0x7, RZ, 0xc0, !PT ;  /* 0x000000077dff7812 */ /* 0x000fc6000782c0ff */
[----:B------:R1:W-:Y:S01]  /*4a50*/  STL [R1+0x610], R46 ;  /* 0x0006102e01007387 */ /* 0x0003e20000100800 */
[----:B----4-:R-:W-:Y:S01]  /*4a60*/  IADD3 R48, P5, PT, R5, R6, RZ ;  /* 0x0000000605307210 */ /* 0x010fe20007fbe0ff */
[----:B0-----:R-:W-:-:S03]  /*4a70*/  IMAD R15, R44, 0x4, R33 ;  /* 0x000000042c0f7824 */ /* 0x001fc600078e0221 */
[-C--:B------:R-:W-:Y:S01]  /*4a80*/  LEA.HI.X.SX32 R44, R5, R0.reuse, 0x1, P5 ;  /* 0x00000000052c7211 */ /* 0x080fe200028f0eff */
[----:B------:R-:W-:Y:S01]  /*4a90*/  STL [R1+0x618], R48 ;  /* 0x0006183001007387 */ /* 0x000fe20000100800 */
[----:B-1----:R-:W-:Y:S01]  /*4aa0*/  LEA.HI.X.SX32 R46, R51, R0, 0x1, P3 ;  /* 0x00000000332e7211 */ /* 0x002fe200018f0eff */
[----:B------:R-:W-:Y:S01]  /*4ab0*/  IMAD R5, R42, 0x4, R15 ;  /* 0x000000042a057824 */ /* 0x000fe200078e020f */
[-C--:B------:R-:W-:Y:S02]  /*4ac0*/  IADD3 R42, P5, PT, R27, R6.reuse, RZ ;  /* 0x000000061b2a7210 */ /* 0x080fe40007fbe0ff */
[----:B------:R-:W-:Y:S01]  /*4ad0*/  CS2R R50, SRZ ;  /* 0x0000000000327805 */ /* 0x000fe2000001ff00 */
[----:B------:R-:W-:Y:S04]  /*4ae0*/  STL [R1+0x604], R46 ;  /* 0x0006042e01007387 */ /* 0x000fe80000100800 */
[----:B------:R0:W-:Y:S04]  /*4af0*/  STL [R1+0x60c], R31 ;  /* 0x00060c1f01007387 */ /* 0x0001e80000100800 */
[----:B------:R1:W-:Y:S01]  /*4b00*/  STL [R1+0x614], R44 ;  /* 0x0006142c01007387 */ /* 0x0003e20000100800 */
[----:B0-----:R-:W-:-:S02]  /*4b10*/  IADD3 R31, P3, PT, R49, R6, RZ ;  /* 0x00000006311f7210 */ /* 0x001fc40007f7e0ff */
[----:B-1----:R-:W-:-:S03]  /*4b20*/  IADD3 R44, P4, PT, R29, R6, RZ ;  /* 0x000000061d2c7210 */ /* 0x002fc60007f9e0ff */
[----:B------:R0:W-:Y:S04]  /*4b30*/  STL [R1+0x620], R31 ;  /* 0x0006201f01007387 */ /* 0x0001e80000100800 */
[----:B------:R1:W-:Y:S04]  /*4b40*/  STL [R1+0x628], R44 ;  /* 0x0006282c01007387 */ /* 0x0003e80000100800 */
[----:B------:R4:W-:Y:S01]  /*4b50*/  STL [R1+0x630], R42 ;  /* 0x0006302a01007387 */ /* 0x0009e20000100800 */
[----:B0-----:R-:W-:Y:S01]  /*4b60*/  IMAD R31, R40, 0x4, R5 ;  /* 0x00000004281f7824 */ /* 0x001fe200078e0205 */
[----:B------:R-:W-:-:S02]  /*4b70*/  LEA.HI.X.SX32 R40, R27, R0, 0x1, P5 ;  /* 0x000000001b287211 */ /* 0x000fc400028f0eff */
[----:B-1----:R-:W-:Y:S02]  /*4b80*/  LEA.HI.X.SX32 R44, R49, R0, 0x1, P3 ;  /* 0x00000000312c7211 */ /* 0x002fe400018f0eff */
[----:B------:R-:W-:Y:S02]  /*4b90*/  CS2R R48, SRZ ;  /* 0x0000000000307805 */ /* 0x000fe4000001ff00 */
[----:B------:R-:W-:Y:S02]  /*4ba0*/  IADD3 R27, P3, PT, R47, R6, RZ ;  /* 0x000000062f1b7210 */ /* 0x000fe40007f7e0ff */
[----:B----4-:R-:W-:Y:S01]  /*4bb0*/  LEA.HI.X.SX32 R42, R29, R0, 0x1, P4 ;  /* 0x000000001d2a7211 */ /* 0x010fe200020f0eff */
[----:B------:R-:W-:Y:S01]  /*4bc0*/  STL [R1+0x61c], R44 ;  /* 0x00061c2c01007387 */ /* 0x000fe20000100800 */
[----:B------:R-:W-:Y:S01]  /*4bd0*/  IMAD R29, R38, 0x4, R31 ;  /* 0x00000004261d7824 */ /* 0x000fe200078e021f */
[-C--:B------:R-:W-:Y:S02]  /*4be0*/  IADD3 R38, P5, PT, R25, R6.reuse, RZ ;  /* 0x0000000619267210 */ /* 0x080fe40007fbe0ff */
[----:B------:R-:W-:Y:S04]  /*4bf0*/  STL [R1+0x624], R42 ;  /* 0x0006242a01007387 */ /* 0x000fe80000100800 */
[----:B------:R0:W-:Y:S04]  /*4c00*/  STL [R1+0x62c], R40 ;  /* 0x00062c2801007387 */ /* 0x0001e80000100800 */
[----:B------:R1:W-:Y:S01]  /*4c10*/  STL [R1+0x638], R27 ;  /* 0x0006381b01007387 */ /* 0x0003e20000100800 */
[----:B0-----:R-:W-:Y:S01]  /*4c20*/  IADD3 R40, P4, PT, R45, R6, RZ ;  /* 0x000000062d287210 */ /* 0x001fe20007f9e0ff */
[----:B-1----:R-:W-:-:S04]  /*4c30*/  IMAD R27, R36, 0x4, R29 ;  /* 0x00000004241b7824 */ /* 0x002fc800078e021d */
[----:B------:R0:W-:Y:S01]  /*4c40*/  STL [R1+0x640], R40 ;  /* 0x0006402801007387 */ /* 0x0001e20000100800 */
[----:B------:R-:W-:Y:S01]  /*4c50*/  LEA.HI.X.SX32 R36, R25, R0, 0x1, P5 ;  /* 0x0000000019247211 */ /* 0x000fe200028f0eff */
[----:B------:R-:W-:Y:S02]  /*4c60*/  IMAD R25, R34, 0x4, R27 ;  /* 0x0000000422197824 */ /* 0x000fe400078e021b */
[----:B------:R1:W-:Y:S01]  /*4c70*/  STL [R1+0x648], R38 ;  /* 0x0006482601007387 */ /* 0x0003e20000100800 */
[----:B------:R-:W-:Y:S01]  /*4c80*/  IADD3 R34, P5, PT, R19, R6, RZ ;  /* 0x0000000613227210 */ /* 0x000fe20007fbe0ff */
[----:B------:R-:W-:Y:S01]  /*4c90*/  IMAD R24, R24, 0x4, R25 ;  /* 0x0000000418187824 */ /* 0x000fe200078e0219 */
[----:B0-----:R-:W-:-:S03]  /*4ca0*/  LEA.HI.X.SX32 R40, R47, R0, 0x1, P3 ;  /* 0x000000002f287211 */ /* 0x001fc600018f0eff */
[----:B------:R-:W-:Y:S01]  /*4cb0*/  IMAD R23, R23, 0x4, R24 ;  /* 0x0000000417177824 */ /* 0x000fe200078e0218 */
[----:B-1----:R-:W-:Y:S01]  /*4cc0*/  LEA.HI.X.SX32 R38, R45, R0, 0x1, P4 ;  /* 0x000000002d267211 */ /* 0x002fe200020f0eff */
        /* <DEDUP_REMOVED lines=8> */
[-C--:B0-----:R-:W-:Y:S02]  /*4d50*/  LEA.HI.X.SX32 R38, R43, R0.reuse, 0x1, P3 ;  /* 0x000000002b267211 */ /* 0x081fe400018f0eff */
[----:B-1----:R-:W-:-:S03]  /*4d60*/  LEA.HI.X.SX32 R36, R41, R0, 0x1, P4 ;  /* 0x0000000029247211 */ /* 0x002fc600020f0eff */
[----:B------:R-:W-:Y:S01]  /*4d70*/  STL [R1+0x64c], R38 ;  /* 0x00064c2601007387 */ /* 0x000fe20000100800 */
[----:B----4-:R-:W-:-:S03]  /*4d80*/  LEA.HI.X.SX32 R34, R19, R0, 0x1, P5 ;  /* 0x0000000013227211 */ /* 0x010fc600028f0eff */
[----:B------:R0:W-:Y:S01]  /*4d90*/  STL [R1+0x654], R36 ;  /* 0x0006542401007387 */ /* 0x0001e20000100800 */
[----:B------:R-:W-:-:S03]  /*4da0*/  IADD3 R19, P3, PT, R39, R6, RZ ;  /* 0x0000000627137210 */ /* 0x000fc60007f7e0ff */
[----:B------:R1:W-:Y:S04]  /*4db0*/  STL [R1+0x65c], R34 ;  /* 0x00065c2201007387 */ /* 0x0003e80000100800 */
[----:B------:R4:W-:Y:S01]  /*4dc0*/  STL [R1+0x668], R19 ;  /* 0x0006681301007387 */ /* 0x0009e20000100800 */
[-C--:B0-----:R-:W-:Y:S02]  /*4dd0*/  IADD3 R36, P4, PT, R37, R6.reuse, RZ ;  /* 0x0000000625247210 */ /* 0x081fe40007f9e0ff */
[----:B-1----:R-:W-:-:S03]  /*4de0*/  IADD3 R34, P5, PT, R35, R6, RZ ;  /* 0x0000000623227210 */ /* 0x002fc60007fbe0ff */
[----:B------:R0:W-:Y:S01]  /*4df0*/  STL [R1+0x670], R36 ;  /* 0x0006702401007387 */ /* 0x0001e20000100800 */
[----:B----4-:R-:W-:-:S03]  /*4e00*/  IMAD R19, R32, 0x4, R23 ;  /* 0x0000000420137824 */ /* 0x010fc600078e0217 */
[----:B------:R1:W-:Y:S01]  /*4e10*/  STL [R1+0x678], R34 ;  /* 0x0006782201007387 */ /* 0x0003e20000100800 */
[-C--:B------:R-:W-:Y:S01]  /*4e20*/  LEA.HI.X.SX32 R32, R35, R0.reuse, 0x1, P5 ;  /* 0x0000000023207211 */ /* 0x080fe200028f0eff */
[----:B------:R-:W-:Y:S01]  /*4e30*/  IMAD R18, R18, 0x4, R19 ;  /* 0x0000000412127824 */ /* 0x000fe200078e0213 */
[----:B0-----:R-:W-:-:S03]  /*4e40*/  LEA.HI.X.SX32 R36, R39, R0, 0x1, P3 ;  /* 0x0000000027247211 */ /* 0x001fc600018f0eff */
[----:B------:R-:W-:Y:S01]  /*4e50*/  IMAD R17, R17, 0x4, R18 ;  /* 0x0000000411117824 */ /* 0x000fe200078e0212 */
[----:B------:R-:W-:Y:S02]  /*4e60*/  IADD3 R35, P3, PT, R33, R6, RZ ;  /* 0x0000000621237210 */ /* 0x000fe40007f7e0ff */
[----:B-1----:R-:W-:Y:S01]  /*4e70*/  LEA.HI.X.SX32 R34, R37, R0, 0x1, P4 ;  /* 0x0000000025227211 */ /* 0x002fe200020f0eff */
[----:B------:R-:W-:Y:S04]  /*4e80*/  STL [R1+0x664], R36 ;  /* 0x0006642401007387 */ /* 0x000fe80000100800 */
[----:B------:R0:W-:Y:S04]  /*4e90*/  STL [R1+0x66c], R34 ;  /* 0x00066c2201007387 */ /* 0x0001e80000100800 */
[----:B------:R1:W-:Y:S04]  /*4ea0*/  STL [R1+0x674], R32 ;  /* 0x0006742001007387 */ /* 0x0003e80000100800 */
[----:B------:R-:W-:Y:S01]  /*4eb0*/  STL [R1+0x680], R35 ;  /* 0x0006802301007387 */ /* 0x000fe20000100800 */
[----:B0-----:R-:W-:-:S02]  /*4ec0*/  IADD3 R34, P4, PT, R15, R6, RZ ;  /* 0x000000060f227210 */ /* 0x001fc40007f9e0ff */
[----:B-1----:R-:W-:-:S03]  /*4ed0*/  IADD3 R32, P5, PT, R5, R6, RZ ;  /* 0x0000000605207210 */ /* 0x002fc60007fbe0ff */
[----:B------:R0:W-:Y:S04]  /*4ee0*/  STL [R1+0x688], R34 ;  /* 0x0006882201007387 */ /* 0x0001e80000100800 */
[----:B------:R1:W-:Y:S01]  /*4ef0*/  STL [R1+0x690], R32 ;  /* 0x0006902001007387 */ /* 0x0003e20000100800 */
[-C--:B0-----:R-:W-:Y:S02]  /*4f00*/  LEA.HI.X.SX32 R34, R33, R0.reuse, 0x1, P3 ;  /* 0x0000000021227211 */ /* 0x081fe400018f0eff */
[-C--:B------:R-:W-:Y:S01]  /*4f10*/  LEA.HI.X.SX32 R33, R15, R0.reuse, 0x1, P4 ;  /* 0x000000000f217211 */ /* 0x080fe200020f0eff */
[----:B------:R-:W-:Y:S01]  /*4f20*/  IMAD R15, R30, 0x4, R17 ;  /* 0x000000041e0f7824 */ /* 0x000fe200078e0211 */
[----:B-1----:R-:W-:Y:S01]  /*4f30*/  LEA.HI.X.SX32 R32, R5, R0, 0x1, P5 ;  /* 0x0000000005207211 */ /* 0x002fe200028f0eff */
[----:B------:R-:W-:Y:S01]  /*4f40*/  STL [R1+0x67c], R34 ;  /* 0x00067c2201007387 */ /* 0x000fe20000100800 */
[----:B------:R-:W-:-:S02]  /*4f50*/  IADD3 R5, P3, PT, R31, R6, RZ ;  /* 0x000000061f057210 */ /* 0x000fc40007f7e0ff */
[-C--:B------:R-:W-:Y:S01]  /*4f60*/  IADD3 R30, P4, PT, R29, R6.reuse, RZ ;  /* 0x000000061d1e7210 */ /* 0x080fe20007f9e0ff */
[----:B------:R-:W-:Y:S04]  /*4f70*/  STL [R1+0x684], R33 ;  /* 0x0006842101007387 */ /* 0x000fe80000100800 */
[----:B------:R0:W-:Y:S04]  /*4f80*/  STL [R1+0x68c], R32 ;  /* 0x00068c2001007387 */ /* 0x0001e80000100800 */
[----:B------:R1:W-:Y:S04]  /*4f90*/  STL [R1+0x698], R5 ;  /* 0x0006980501007387 */ /* 0x0003e80000100800 */
[----:B------:R4:W-:Y:S01]  /*4fa0*/  STL [R1+0x6a0], R30 ;  /* 0x0006a01e01007387 */ /* 0x0009e20000100800 */
[----:B0-----:R-:W-:Y:S01]  /*4fb0*/  IADD3 R32, P5, PT, R27, R6, RZ ;  /* 0x000000061b207210 */ /* 0x001fe20007fbe0ff */
[----:B-1----:R-:W-:Y:S01]  /*4fc0*/  IMAD R5, R28, 0x4, R15 ;  /* 0x000000041c057824 */ /* 0x002fe200078e020f */
[----:B------:R-:W-:-:S03]  /*4fd0*/  LEA.HI.X.SX32 R28, R29, R0, 0x1, P4 ;  /* 0x000000001d1c7211 */ /* 0x000fc600020f0eff */
[----:B------:R-:W-:Y:S01]  /*4fe0*/  STL [R1+0x6a8], R32 ;  /* 0x0006a82001007387 */ /* 0x000fe20000100800 */
[-C--:B------:R-:W-:Y:S01]  /*4ff0*/  LEA.HI.X.SX32 R27, R27, R0.reuse, 0x1, P5 ;  /* 0x000000001b1b7211 */ /* 0x080fe200028f0eff */
[----:B------:R-:W-:Y:S01]  /*5000*/  IMAD R2, R2, 0x4, R5 ;  /* 0x0000000402027824 */ /* 0x000fe200078e0205 */
[----:B----4-:R-:W-:Y:S02]  /*5010*/  LEA.HI.X.SX32 R30, R31, R0, 0x1, P3 ;  /* 0x000000001f1e7211 */ /* 0x010fe400018f0eff */
[----:B------:R-:W-:Y:S01]  /*5020*/  IADD3 R29, P3, PT, R25, R6, RZ ;  /* 0x00000006191d7210 */ /* 0x000fe20007f7e0ff */
[----:B------:R-:W-:Y:S02]  /*5030*/  IMAD R13, R13, 0x4, R2 ;  /* 0x000000040d0d7824 */ /* 0x000fe400078e0202 */
[----:B------:R-:W-:Y:S01]  /*5040*/  STL [R1+0x694], R30 ;  /* 0x0006941e01007387 */ /* 0x000fe20000100800 */
[----:B------:R-:W-:Y:S01]  /*5050*/  LEA.HI.X.SX32 R25, R25, R0, 0x1, P3 ;  /* 0x0000000019197211 */ /* 0x000fe200018f0eff */
[----:B------:R-:W-:-:S02]  /*5060*/  IMAD R4, R4, 0x4, R13 ;  /* 0x0000000404047824 */ /* 0x000fc400078e020d */
[----:B------:R0:W-:Y:S02]  /*5070*/  STL [R1+0x69c], R28 ;  /* 0x00069c1c01007387 */ /* 0x0001e40000100800 */
[----:B------:R-:W-:Y:S02]  /*5080*/  IMAD R3, R3, 0x4, R4 ;  /* 0x0000000403037824 */ /* 0x000fe400078e0204 */
[----:B------:R1:W-:Y:S02]  /*5090*/  STL [R1+0x6a4], R27 ;  /* 0x0006a41b01007387 */ /* 0x0003e40000100800 */
[----:B------:R-:W-:Y:S02]  /*50a0*/  IMAD R12, R12, 0x4, R3 ;  /* 0x000000040c0c7824 */ /* 0x000fe400078e0203 */
[----:B------:R-:W-:Y:S01]  /*50b0*/  STL [R1+0x6b0], R29 ;  /* 0x0006b01d01007387 */ /* 0x000fe20000100800 */
[-C--:B0-----:R-:W-:Y:S01]  /*50c0*/  IADD3 R28, P4, PT, R24, R6.reuse, RZ ;  /* 0x00000006181c7210 */ /* 0x081fe20007f9e0ff */
[----:B------:R-:W-:Y:S01]  /*50d0*/  IMAD R10, R10, 0x4, R12 ;  /* 0x000000040a0a7824 */ /* 0x000fe200078e020c */
[----:B-1----:R-:W-:-:S03]  /*50e0*/  IADD3 R27, P5, PT, R23, R6, RZ ;  /* 0x00000006171b7210 */ /* 0x002fc60007fbe0ff */
[----:B------:R-:W-:Y:S01]  /*50f0*/  STL [R1+0x6b8], R28 ;  /* 0x0006b81c01007387 */ /* 0x000fe20000100800 */
[-C--:B------:R-:W-:Y:S02]  /*5100*/  LEA.HI.X.SX32 R24, R24, R0.reuse, 0x1, P4 ;  /* 0x0000000018187211 */ /* 0x080fe400020f0eff */
[----:B------:R-:W-:Y:S01]  /*5110*/  LEA.HI.X.SX32 R23, R23, R0, 0x1, P5 ;  /* 0x0000000017177211 */ /* 0x000fe200028f0eff */
[----:B------:R-:W-:Y:S04]  /*5120*/  STL [R1+0x6c0], R27 ;  /* 0x0006c01b01007387 */ /* 0x000fe80000100800 */
[----:B------:R0:W-:Y:S04]  /*5130*/  STL [R1+0x6ac], R25 ;  /* 0x0006ac1901007387 */ /* 0x0001e80000100800 */
[----:B------:R1:W-:Y:S04]  /*5140*/  STL [R1+0x6b4], R24 ;  /* 0x0006b41801007387 */ /* 0x0003e80000100800 */
[----:B------:R4:W-:Y:S01]  /*5150*/  STL [R1+0x6bc], R23 ;  /* 0x0006bc1701007387 */ /* 0x0009e20000100800 */
[----:B0-----:R-:W-:-:S02]  /*5160*/  IADD3 R25, P3, PT, R19, R6, RZ ;  /* 0x0000000613197210 */ /* 0x001fc40007f7e0ff */
[----:B-1----:R-:W-:-:S03]  /*5170*/  IADD3 R24, P4, PT, R18, R6, RZ ;  /* 0x0000000612187210 */ /* 0x002fc60007f9e0ff */
[----:B------:R-:W-:Y:S01]  /*5180*/  STL [R1+0x6c8], R25 ;  /* 0x0006c81901007387 */ /* 0x000fe20000100800 */
[----:B------:R-:W-:Y:S02]  /*5190*/  LEA.HI.X.SX32 R19, R19, R0, 0x1, P3 ;  /* 0x0000000013137211 */ /* 0x000fe400018f0eff */
[C---:B----4-:R-:W-:Y:S01]  /*51a0*/  IADD3 R23, P5, PT, R17.reuse, R6, RZ ;  /* 0x0000000611177210 */ /* 0x050fe20007fbe0ff */
        /* <DEDUP_REMOVED lines=10> */
[----:B----4-:R-:W-:-:S04]  /*5250*/  IADD3 R17, P4, PT, R5, R6, RZ ;  /* 0x0000000605117210 */ /* 0x010fc80007f9e0ff */
[-C--:B------:R-:W-:Y:S01]  /*5260*/  LEA.HI.X.SX32 R5, R5, R0.reuse, 0x1, P4 ;  /* 0x0000000005057211 */ /* 0x080fe200020f0eff */
[----:B------:R0:W-:Y:S04]  /*5270*/  STL [R1+0x6e8], R17 ;  /* 0x0006e81101007387 */ /* 0x0001e80000100800 */
[----:B------:R1:W-:Y:S01]  /*5280*/  STL [R1+0x6f0], R18 ;  /* 0x0006f01201007387 */ /* 0x0003e20000100800 */
[-C--:B0-----:R-:W-:Y:S02]  /*5290*/  LEA.HI.X.SX32 R17, R15, R0.reuse, 0x1, P3 ;  /* 0x000000000f117211 */ /* 0x081fe400018f0eff */
[----:B------:R-:W-:Y:S01]  /*52a0*/  LEA.HI.X.SX32 R15, R2, R0, 0x1, P5 ;  /* 0x00000000020f7211 */ /* 0x000fe200028f0eff */
[----:B-----5:R-:W-:Y:S01]  /*52b0*/  IMAD R2, R16, 0x4, R10 ;  /* 0x0000000410027824 */ /* 0x020fe200078e020a */
[----:B------:R-:W-:Y:S01]  /*52c0*/  IADD3 R16, P4, PT, R4, R6, RZ ;  /* 0x0000000604107210 */ /* 0x000fe20007f9e0ff */
[----:B------:R0:W-:Y:S01]  /*52d0*/  STL [R1+0x6dc], R17 ;  /* 0x0006dc1101007387 */ /* 0x0001e20000100800 */
[----:B-1----:R-:W-:-:S03]  /*52e0*/  IMAD.MOV.U32 R18, RZ, RZ, -0x800000 ;  /* 0xff800000ff127424 */ /* 0x002fc600078e00ff */
[----:B------:R1:W-:Y:S04]  /*52f0*/  STL [R1+0x6e4], R5 ;  /* 0x0006e40501007387 */ /* 0x0003e80000100800 */
[----:B------:R4:W-:Y:S01]  /*5300*/  STL [R1+0x6ec], R15 ;  /* 0x0006ec0f01007387 */ /* 0x0009e20000100800 */
[----:B0-----:R-:W-:Y:S01]  /*5310*/  IMAD.MOV.U32 R17, RZ, RZ, -0x800000 ;  /* 0xff800000ff117424 */ /* 0x001fe200078e00ff */
[-C--:B-1----:R-:W-:Y:S02]  /*5320*/  IADD3 R5, P3, PT, R13, R6.reuse, RZ ;  /* 0x000000060d057210 */ /* 0x082fe40007f7e0ff */
[----:B----4-:R-:W-:-:S03]  /*5330*/  IADD3 R15, P5, PT, R3, R6, RZ ;  /* 0x00000006030f7210 */ /* 0x010fc60007fbe0ff */
[----:B------:R3:W-:Y:S04]  /*5340*/  STL [R1+0x738], R5 ;  /* 0x0007380501007387 */ /* 0x0007e80000100800 */
[----:B------:R0:W-:Y:S04]  /*5350*/  STL [R1+0x73c], R16 ;  /* 0x00073c1001007387 */ /* 0x0001e80000100800 */
[----:B------:R1:W-:Y:S01]  /*5360*/  STL [R1+0x740], R15 ;  /* 0x0007400f01007387 */ /* 0x0003e20000100800 */
[----:B---3--:R-:W-:Y:S01]  /*5370*/  IMAD R5, R20, 0x4, R2 ;  /* 0x0000000414057824 */ /* 0x008fe200078e0202 */
[----:B0-----:R-:W-:-:S02]  /*5380*/  LEA.HI.X.SX32 R16, R13, R0, 0x1, P3 ;  /* 0x000000000d107211 */ /* 0x001fc400018f0eff */
[-C--:B------:R-:W-:Y:S02]  /*5390*/  LEA.HI.X.SX32 R13, R3, R0.reuse, 0x1, P5 ;  /* 0x00000000030d7211 */ /* 0x080fe400028f0eff */
[----:B-1----:R-:W-:Y:S01]  /*53a0*/  LEA.HI.X.SX32 R15, R4, R0, 0x1, P4 ;  /* 0x00000000040f7211 */ /* 0x002fe200020f0eff */
[----:B------:R0:W-:Y:S01]  /*53b0*/  STL [R1+0x6f4], R16 ;  /* 0x0006f41001007387 */ /* 0x0001e20000100800 */
[----:B------:R-:W-:Y:S01]  /*53c0*/  IADD3 R3, P3, PT, R12, R6, RZ ;  /* 0x000000060c037210 */ /* 0x000fe20007f7e0ff */
[----:B------:R-:W-:Y:S02]  /*53d0*/  IMAD R4, R21, 0x4, R5 ;  /* 0x0000000415047824 */ /* 0x000fe400078e0205 */
[----:B------:R1:W-:Y:S04]  /*53e0*/  STL [R1+0x724], R15 ;  /* 0x0007240f01007387 */ /* 0x0003e80000100800 */
[----:B------:R3:W-:Y:S01]  /*53f0*/  STL [R1+0x728], R13 ;  /* 0x0007280d01007387 */ /* 0x0007e20000100800 */
[----:B0-----:R-:W-:-:S03]  /*5400*/  IMAD.MOV.U32 R16, RZ, RZ, -0x800000 ;  /* 0xff800000ff107424 */ /* 0x001fc600078e00ff */
[----:B------:R2:W-:Y:S01]  /*5410*/  STL [R1+0x72c], R3 ;  /* 0x00072c0301007387 */ /* 0x0005e20000100800 */
[-C--:B-1----:R-:W-:Y:S02]  /*5420*/  IADD3 R15, P5, PT, R2, R6.reuse, RZ ;  /* 0x00000006020f7210 */ /* 0x082fe40007fbe0ff */
[----:B---3--:R-:W-:Y:S01]  /*5430*/  IADD3 R13, P4, PT, R10, R6, RZ ;  /* 0x000000060a0d7210 */ /* 0x008fe20007f9e0ff */
[----:B--2---:R-:W-:-:S04]  /*5440*/  IMAD R3, R22, 0x4, R4 ;  /* 0x0000000416037824 */ /* 0x004fc800078e0204 */
[----:B------:R0:W-:Y:S04]  /*5450*/  STL [R1+0x730], R13 ;  /* 0x0007300d01007387 */ /* 0x0001e80000100800 */
[----:B------:R1:W-:Y:S01]  /*5460*/  STL [R1+0x734], R15 ;  /* 0x0007340f01007387 */ /* 0x0003e20000100800 */
[-C--:B0-----:R-:W-:Y:S02]  /*5470*/  LEA.HI.X.SX32 R13, R12, R0.reuse, 0x1, P3 ;  /* 0x000000000c0d7211 */ /* 0x081fe400018f0eff */
[-C--:B------:R-:W-:Y:S02]  /*5480*/  LEA.HI.X.SX32 R12, R10, R0.reuse, 0x1, P4 ;  /* 0x000000000a0c7211 */ /* 0x080fe400020f0eff */
[----:B------:R-:W-:Y:S01]  /*5490*/  LEA.HI.X.SX32 R10, R2, R0, 0x1, P5 ;  /* 0x00000000020a7211 */ /* 0x000fe200028f0eff */
[----:B------:R0:W-:Y:S01]  /*54a0*/  STL [R1+0x6f8], R13 ;  /* 0x0006f80d01007387 */ /* 0x0001e20000100800 */
[----:B------:R-:W-:-:S02]  /*54b0*/  IMAD R2, R26, 0x4, R3 ;  /* 0x000000041a027824 */ /* 0x000fc400078e0203 */
[----:B-1----:R-:W-:Y:S01]  /*54c0*/  IMAD.MOV.U32 R15, RZ, RZ, -0x800000 ;  /* 0xff800000ff0f7424 */ /* 0x002fe200078e00ff */
[----:B------:R1:W-:Y:S04]  /*54d0*/  STL [R1+0x6fc], R12 ;  /* 0x0006fc0c01007387 */ /* 0x0003e80000100800 */
[----:B------:R2:W-:Y:S01]  /*54e0*/  STL [R1+0x714], R10 ;  /* 0x0007140a01007387 */ /* 0x0005e20000100800 */
[-C--:B0-----:R-:W-:Y:S02]  /*54f0*/  IADD3 R13, P3, PT, R5, R6.reuse, RZ ;  /* 0x00000006050d7210 */ /* 0x081fe40007f7e0ff */
[----:B-1----:R-:W-:-:S03]  /*5500*/  IADD3 R12, P4, PT, R4, R6, RZ ;  /* 0x00000006040c7210 */ /* 0x002fc60007f9e0ff */
[----:B------:R-:W-:Y:S01]  /*5510*/  STL [R1+0x718], R13 ;  /* 0x0007180d01007387 */ /* 0x000fe20000100800 */
[----:B------:R-:W-:Y:S02]  /*5520*/  LEA.HI.X.SX32 R5, R5, R0, 0x1, P3 ;  /* 0x0000000005057211 */ /* 0x000fe400018f0eff */
[-C--:B--2---:R-:W-:Y:S01]  /*5530*/  IADD3 R10, P5, PT, R3, R6.reuse, RZ ;  /* 0x00000006030a7210 */ /* 0x084fe20007fbe0ff */
[----:B------:R-:W-:Y:S01]  /*5540*/  STL [R1+0x71c], R12 ;  /* 0x00071c0c01007387 */ /* 0x000fe20000100800 */
[----:B------:R-:W-:Y:S02]  /*5550*/  IADD3 RZ, P3, PT, R9, UR7, RZ ;  /* 0x0000000709ff7c10 */ /* 0x000fe4000ff7e0ff */
[----:B------:R-:W-:Y:S01]  /*5560*/  IADD3 R6, P6, PT, R2, R6, RZ ;  /* 0x0000000602067210 */ /* 0x000fe20007fde0ff */
[----:B------:R0:W-:Y:S01]  /*5570*/  STL [R1+0x720], R10 ;  /* 0x0007200a01007387 */ /* 0x0001e20000100800 */
[----:B------:R-:W-:Y:S02]  /*5580*/  IADD3.X R224, PT, PT, R11, UR17, RZ, P3, !PT ;  /* 0x000000110be07c10 */ /* 0x000fe40009ffe4ff */
[----:B------:R-:W-:Y:S01]  /*5590*/  IADD3 RZ, P3, PT, R9, UR75, RZ ;  /* 0x0000004b09ff7c10 */ /* 0x000fe2000ff7e0ff */
[----:B------:R-:W-:Y:S01]  /*55a0*/  STL [R1+0x710], R6 ;  /* 0x0007100601007387 */ /* 0x000fe20000100800 */
[----:B------:R-:W-:-:S02]  /*55b0*/  LEA.HI.X.SX32 R4, R4, R0, 0x1, P4 ;  /* 0x0000000004047211 */ /* 0x000fc400020f0eff */
[-C--:B------:R-:W-:Y:S01]  /*55c0*/  LEA.HI.X.SX32 R3, R3, R0.reuse, 0x1, P5 ;  /* 0x0000000003037211 */ /* 0x080fe200028f0eff */
[----:B------:R-:W-:Y:S01]  /*55d0*/  STL [R1+0x700], R5 ;  /* 0x0007000501007387 */ /* 0x000fe20000100800 */
[----:B------:R-:W-:Y:S02]  /*55e0*/  LEA.HI.X.SX32 R0, R2, R0, 0x1, P6 ;  /* 0x0000000002007211 */ /* 0x000fe400030f0eff */
[----:B0-----:R-:W-:Y:S01]  /*55f0*/  LEA.HI.X.SX32 R10, R14, UR9, 0x1, P2 ;  /* 0x000000090e0a7c11 */ /* 0x001fe200090f0eff */
[----:B------:R-:W-:Y:S01]  /*5600*/  STL [R1+0x704], R4 ;  /* 0x0007040401007387 */ /* 0x000fe20000100800 */
[----:B------:R-:W-:Y:S01]  /*5610*/  IADD3 RZ, P2, PT, R8, UR7, RZ ;  /* 0x0000000708ff7c10 */ /* 0x000fe2000ff5e0ff */
[----:B------:R-:W-:Y:S02]  /*5620*/  UIMAD UR9, UR7, 0x3f, URZ ;  /* 0x0000003f070978a4 */ /* 0x000fe4000f8e02ff */
[----:B------:R-:W-:Y:S01]  /*5630*/  STL [R1+0x708], R3 ;  /* 0x0007080301007387 */ /* 0x000fe20000100800 */
[----:B------:R-:W-:Y:S01]  /*5640*/  IADD3.X R222, PT, PT, R10, UR17, RZ, P2, !PT ;  /* 0x000000110ade7c10 */ /* 0x000fe200097fe4ff */
[----:B------:R-:W-:-:S02]  /*5650*/  USHF.R.S32.HI UR17, URZ, 0x1f, UR75 ;  /* 0x0000001fff117899 */ /* 0x000fc4000801144b */
[----:B------:R-:W-:Y:S01]  /*5660*/  IADD3 RZ, P2, PT, R8, UR75, RZ ;  /* 0x0000004b08ff7c10 */ /* 0x000fe2000ff5e0ff */
[----:B------:R-:W-:Y:S01]  /*5670*/  USHF.R.S32.HI UR75, URZ, 0x1f, UR43 ;  /* 0x0000001fff4b7899 */ /* 0x000fe2000801142b */
[----:B------:R0:W-:Y:S01]  /*5680*/  STL [R1+0x70c], R0 ;  /* 0x00070c0001007387 */ /* 0x0001e20000100800 */
[----:B------:R-:W1:Y:S01]  /*5690*/  LDCU UR7, c[0x0][0x3c4] ;  /* 0x00007880ff0777ac */ /* 0x000e620008000800 */
[----:B------:R-:W-:Y:S02]  /*56a0*/  IADD3.X R227, PT, PT, R10, UR17, RZ, P2, !PT ;  /* 0x000000110ae37c10 */ /* 0x000fe400097fe4ff */
[----:B------:R-:W-:Y:S01]  /*56b0*/  IADD3.X R230, PT, PT, R11, UR17, RZ, P3, !PT ;  /* 0x000000110be67c10 */ /* 0x000fe20009ffe4ff */
[----:B------:R-:W-:Y:S01]  /*56c0*/  USHF.R.S32.HI UR17, URZ, 0x1f, UR59 ;  /* 0x0000001fff117899 */ /* 0x000fe2000801143b */
[----:B------:R-:W-:Y:S02]  /*56d0*/  IADD3 RZ, P2, PT, R8, UR43, RZ ;  /* 0x0000002b08ff7c10 */ /* 0x000fe4000ff5e0ff */
[----:B------:R-:W-:Y:S01]  /*56e0*/  IADD3 RZ, P3, PT, R9, UR43, RZ ;  /* 0x0000002b09ff7c10 */ /* 0x000fe2000ff7e0ff */
[----:B------:R-:W-:Y:S01]  /*56f0*/  USHF.R.S32.HI UR43, URZ, 0x1f, UR27 ;  /* 0x0000001fff2b7899 */ /* 0x000fe2000801141b */
[----:B------:R-:W-:-:S02]  /*5700*/  IADD3.X R232, PT, PT, R10, UR75, RZ, P2, !PT ;  /* 0x0000004b0ae87c10 */ /* 0x000fc400097fe4ff */
[----:B------:R-:W-:Y:S01]  /*5710*/  IADD3.X R234, PT, PT, R11, UR75, RZ, P3, !PT ;  /* 0x0000004b0bea7c10 */ /* 0x000fe20009ffe4ff */
[----:B------:R-:W-:Y:S01]  /*5720*/  USHF.R.S32.HI UR75, URZ, 0x1f, UR67 ;  /* 0x0000001fff4b7899 */ /* 0x000fe20008011443 */
[----:B------:R-:W-:Y:S02]  /*5730*/  IADD3 RZ, P2, PT, R8, UR59, RZ ;  /* 0x0000003b08ff7c10 */ /* 0x000fe4000ff5e0ff */
[----:B------:R-:W-:Y:S01]  /*5740*/  IADD3 RZ, P3, PT, R9, UR59, RZ ;  /* 0x0000003b09ff7c10 */ /* 0x000fe2000ff7e0ff */
[----:B------:R-:W-:Y:S01]  /*5750*/  USHF.R.S32.HI UR59, URZ, 0x1f, UR51 ;  /* 0x0000001fff3b7899 */ /* 0x000fe20008011433 */
[----:B------:R-:W-:Y:S02]  /*5760*/  IADD3.X R236, PT, PT, R10, UR17, RZ, P2, !PT ;  /* 0x000000110aec7c10 */ /* 0x000fe400097fe4ff */
[----:B------:R-:W-:Y:S01]  /*5770*/  IADD3.X R238, PT, PT, R11, UR17, RZ, P3, !PT ;  /* 0x000000110bee7c10 */ /* 0x000fe20009ffe4ff */
[----:B------:R-:W-:Y:S01]  /*5780*/  USHF.R.S32.HI UR17, URZ, 0x1f, UR35 ;  /* 0x0000001fff117899 */ /* 0x000fe20008011423 */
[----:B------:R-:W-:-:S02]  /*5790*/  IADD3 RZ, P2, PT, R8, UR27, RZ ;  /* 0x0000001b08ff7c10 */ /* 0x000fc4000ff5e0ff */
[----:B------:R-:W-:Y:S01]  /*57a0*/  IADD3 RZ, P3, PT, R9, UR27, RZ ;  /* 0x0000001b09ff7c10 */ /* 0x000fe2000ff7e0ff */
[----:B------:R-:W-:Y:S01]  /*57b0*/  USHF.R.S32.HI UR27, URZ, 0x1f, UR20 ;  /* 0x0000001fff1b7899 */ /* 0x000fe20008011414 */
        /* <DEDUP_REMOVED lines=16> */
[----:B0-----:R-:W-:Y:S01]  /*58c0*/  IADD3 R0, P3, PT, R9, UR35, RZ ;  /* 0x0000002309007c10 */ /* 0x001fe2000ff7e0ff */
[----:B------:R-:W-:Y:S01]  /*58d0*/  USHF.R.S32.HI UR35, URZ, 0x1f, UR31 ;  /* 0x0000001fff237899 */ /* 0x000fe2000801141f */
[----:B------:R-:W-:Y:S02]  /*58e0*/  IADD3.X R250, PT, PT, R10, UR17, RZ, P2, !PT ;  /* 0x000000110afa7c10 */ /* 0x000fe400097fe4ff */
[----:B------:R-:W-:Y:S01]  /*58f0*/  IADD3.X R251, PT, PT, R11, UR17, RZ, P3, !PT ;  /* 0x000000110bfb7c10 */ /* 0x000fe20009ffe4ff */
[----:B------:R0:W-:Y:S01]  /*5900*/  STL [R1], R0 ;  /* 0x0000000001007387 */ /* 0x0001e20000100800 */
[----:B------:R-:W-:Y:S01]  /*5910*/  IADD3 R2, P2, PT, R8, UR20, RZ ;  /* 0x0000001408027c10 */ /* 0x000fe2000ff5e0ff */
[----:B------:R-:W-:-:S04]  /*5920*/  USHF.R.S32.HI UR17, URZ, 0x1f, UR23 ;  /* 0x0000001fff117899 */ /* 0x000fc80008011417 */
[----:B------:R2:W-:Y:S01]  /*5930*/  STL [R1+0x8], R2 ;  /* 0x0000080201007387 */ /* 0x0005e20000100800 */
[----:B0-----:R-:W-:Y:S01]  /*5940*/  IADD3 R0, P3, PT, R9, UR20, RZ ;  /* 0x0000001409007c10 */ /* 0x001fe2000ff7e0ff */
[----:B------:R-:W-:-:S04]  /*5950*/  USHF.R.S32.HI UR20, URZ, 0x1f, UR77 ;  /* 0x0000001fff147899 */ /* 0x000fc8000801144d */
[----:B------:R0:W-:Y:S01]  /*5960*/  STL [R1+0x10], R0 ;  /* 0x0000100001007387 */ /* 0x0001e20000100800 */
[----:B--2---:R-:W-:-:S05]  /*5970*/  IADD3.X R2, PT, PT, R10, UR27, RZ, P2, !PT ;  /* 0x0000001b0a027c10 */ /* 0x004fca00097fe4ff */
[----:B------:R2:W-:Y:S01]  /*5980*/  STL [R1+0x4], R2 ;  /* 0x0000040201007387 */ /* 0x0005e20000100800 */
[----:B0-----:R-:W-:Y:S01]  /*5990*/  IADD3.X R0, PT, PT, R11, UR27, RZ, P3, !PT ;  /* 0x0000001b0b007c10 */ /* 0x001fe20009ffe4ff */
[----:B------:R-:W-:-:S04]  /*59a0*/  USHF.R.S32.HI UR27, URZ, 0x1f, UR73 ;  /* 0x0000001fff1b7899 */ /* 0x000fc80008011449 */
[----:B------:R0:W-:Y:S01]  /*59b0*/  STL [R1+0xc], R0 ;  /* 0x00000c0001007387 */ /* 0x0001e20000100800 */
[----:B--2---:R-:W-:-:S05]  /*59c0*/  IADD3 R2, P2, PT, R8, UR71, RZ ;  /* 0x0000004708027c10 */ /* 0x004fca000ff5e0ff */
        /* <DEDUP_REMOVED lines=214> */
[----:B--2---:R-:W-:Y:S02]  /*6730*/  IADD3.X R2, PT, PT, R10, UR23, RZ, P2, !PT ;  /* 0x000000170a027c10 */ /* 0x004fe400097fe4ff */
[----:B------:R-:W-:-:S03]  /*6740*/  IADD3 R3, P2, PT, R8, UR18, RZ ;  /* 0x0000001208037c10 */ /* 0x000fc6000ff5e0ff */
        /* <DEDUP_REMOVED lines=9> */
[----:B--2---:R-:W-:-:S03]  /*67e0*/  IADD3 R2, P3, PT, R9, UR18, RZ ;  /* 0x0000001209027c10 */ /* 0x004fc6000ff7e0ff */
[----:B------:R2:W-:Y:S04]  /*67f0*/  STL [R1+0x188], R3 ;  /* 0x0001880301007387 */ /* 0x0005e80000100800 */
[----:B------:R3:W-:Y:S01]  /*6800*/  STL [R1+0x190], R2 ;  /* 0x0001900201007387 */ /* 0x0007e20000100800 */
[----:B0-----:R-:W-:Y:S02]  /*6810*/  IADD3.X R0, PT, PT, R10, UR17, RZ, P4, !PT ;  /* 0x000000110a007c10 */ /* 0x001fe4000a7fe4ff */
[----:B--2---:R-:W-:-:S03]  /*6820*/  IADD3 R3, P4, PT, R8, UR76, RZ ;  /* 0x0000004c08037c10 */ /* 0x004fc6000ff9e0ff */
[----:B------:R0:W-:Y:S01]  /*6830*/  STL [R1+0x174], R0 ;  /* 0x0001740001007387 */ /* 0x0001e20000100800 */
[----:B---3--:R-:W-:-:S03]  /*6840*/  IADD3.X R2, PT, PT, R11, UR17, RZ, P5, !PT ;  /* 0x000000110b027c10 */ /* 0x008fc6000affe4ff */
[----:B------:R2:W-:Y:S04]  /*6850*/  STL [R1+0x198], R3 ;  /* 0x0001980301007387 */ /* 0x0005e80000100800 */
[----:B------:R3:W-:Y:S01]  /*6860*/  STL [R1+0x17c], R2 ;  /* 0x00017c0201007387 */ /* 0x0007e20000100800 */
[----:B0-----:R-:W-:Y:S02]  /*6870*/  IADD3 R0, P5, PT, R9, UR76, RZ ;  /* 0x0000004c09007c10 */ /* 0x001fe4000ffbe0ff */
[----:B--2---:R-:W-:-:S03]  /*6880*/  IADD3.X R3, PT, PT, R10, UR77, RZ, P2, !PT ;  /* 0x0000004d0a037c10 */ /* 0x004fc600097fe4ff */
[----:B------:R0:W-:Y:S01]  /*6890*/  STL [R1+0x1a0], R0 ;  /* 0x0001a00001007387 */ /* 0x0001e20000100800 */
[----:B---3--:R-:W-:-:S03]  /*68a0*/  IADD3 R2, P2, PT, R8, UR74, RZ ;  /* 0x0000004a08027c10 */ /* 0x008fc6000ff5e0ff */
        /* <DEDUP_REMOVED lines=231> */
[----:B--2---:R-:W-:-:S03]  /*7720*/  IADD3.X R3, PT, PT, R11, UR23, RZ, P5, !PT ;  /* 0x000000170b037c10 */ /* 0x004fc6000affe4ff */
[----:B------:R0:W-:Y:S01]  /*7730*/  STL [R1+0x354], R0 ;  /* 0x0003540001007387 */ /* 0x0001e20000100800 */
[----:B---3--:R-:W-:-:S03]  /*7740*/  IADD3.X R2, PT, PT, R10, UR19, RZ, P2, !PT ;  /* 0x000000130a027c10 */ /* 0x008fc600097fe4ff */
[----:B------:R2:W-:Y:S04]  /*7750*/  STL [R1+0x35c], R3 ;  /* 0x00035c0301007387 */ /* 0x0005e80000100800 */
[----:B------:R2:W-:Y:S01]  /*7760*/  STL [R1+0x364], R2 ;  /* 0x0003640201007387 */ /* 0x0005e20000100800 */
[----:B0-----:R-:W-:-:S05]  /*7770*/  IADD3.X R0, PT, PT, R11, UR19, RZ, P3, !PT ;  /* 0x000000130b007c10 */ /* 0x001fca0009ffe4ff */
[----:B-1----:R2:W-:Y:S02]  /*7780*/  STL [R1+0x36c], R0 ;  /* 0x00036c0001007387 */ /* 0x0025e40000100800 */
.L_x_9:
[----:B------:R-:W3:Y:S04]  /*7790*/  LDL R13, [R1] ;  /* 0x00000000010d7983 */ /* 0x000ee80000100800 */
[----:B------:R-:W4:Y:S04]  /*77a0*/  LDL R6, [R1+0x10] ;  /* 0x0000100001067983 */ /* 0x000f280000100800 */
[----:B------:R-:W5:Y:S04]  /*77b0*/  LDL R14, [R1+0xc] ;  /* 0x00000c00010e7983 */ /* 0x000f680000100800 */
[----:B--2---:R-:W2:Y:S04]  /*77c0*/  LDL R12, [R1+0x8] ;  /* 0x00000800010c7983 */ /* 0x004ea80000100800 */
[----:B------:R-:W2:Y:S04]  /*77d0*/  LDL R5, [R1+0x4] ;  /* 0x0000040001057983 */ /* 0x000ea80000100800 */
[----:B------:R-:W2:Y:S04]  /*77e0*/  LDL R4, [R1+0x18] ;  /* 0x0000180001047983 */ /* 0x000ea80000100800 */
[----:B------:R-:W2:Y:S04]  /*77f0*/  LDL R23, [R1+0x20] ;  /* 0x0000200001177983 */ /* 0x000ea80000100800 */
[----:B------:R-:W2:Y:S01]  /*7800*/  LDL R22, [R1+0x14] ;  /* 0x0000140001167983 */ /* 0x000ea20000100800 */
[----:B------:R-:W-:-:S02]  /*7810*/  USHF.R.S32.HI UR9, URZ, 0x1f, UR4 ;  /* 0x0000001fff097899 */ /* 0x000fc40008011404 */
[----:B------:R-:W-:Y:S01]  /*7820*/  IADD3 R30, P2, PT, R8, UR4, RZ ;  /* 0x00000004081e7c10 */ /* 0x000fe2000ff5e0ff */
[----:B------:R-:W2:Y:S04]  /*7830*/  LDL R32, [R1+0x28] ;  /* 0x0000280001207983 */ /* 0x000ea80000100800 */
[----:B------:R-:W2:Y:S01]  /*7840*/  LDL R0, [R1+0x1c] ;  /* 0x00001c0001007983 */ /* 0x000ea20000100800 */
[----:B------:R-:W-:-:S03]  /*7850*/  IADD3.X R31, PT, PT, R10, UR9, RZ, P2, !PT ;  /* 0x000000090a1f7c10 */ /* 0x000fc600097fe4ff */
[----:B------:R-:W2:Y:S04]  /*7860*/  LDL R29, [R1+0x30] ;  /* 0x00003000011d7983 */ /* 0x000ea80000100800 */
[----:B------:R-:W2:Y:S04]  /*7870*/  LDL R25, [R1+0x24] ;  /* 0x0000240001197983 */ /* 0x000ea80000100800 */
[----:B------:R-:W2:Y:S04]  /*7880*/  LDL R28, [R1+0x38] ;  /* 0x00003800011c7983 */ /* 0x000ea80000100800 */
[----:B------:R-:W2:Y:S04]  /*7890*/  LDL R24, [R1+0x2c] ;  /* 0x00002c0001187983 */ /* 0x000ea80000100800 */
[----:B------:R-:W2:Y:S04]  /*78a0*/  LDL R27, [R1+0x40] ;  /* 0x00004000011b7983 */ /* 0x000ea80000100800 */
[----:B------:R-:W2:Y:S04]  /*78b0*/  LDL R19, [R1+0x48] ;  /* 0x0000480001137983 */ /* 0x000ea80000100800 */
[----:B------:R-:W2:Y:S01]  /*78c0*/  LDL R26, [R1+0x3c] ;  /* 0x00003c00011a7983 */ /* 0x000ea20000100800 */
[----:B------:R-:W-:-:S03]  /*78d0*/  IADD3 R2, P3, PT, R9, UR4, RZ ;  /* 0x0000000409027c10 */ /* 0x000fc6000ff7e0ff */
[----:B------:R-:W2:Y:S04]  /*78e0*/  LDG.E.U8 R30, desc[UR12][R30.64] ;  /* 0x0000000c1e1e7981 */ /* 0x000ea8000c1e1100 */
[----:B------:R-:W2:Y:S04]  /*78f0*/  LDL R34, [R1+0xa0] ;  /* 0x0000a00001227983 */ /* 0x000ea80000100800 */
        /* <DEDUP_REMOVED lines=53> */
[----:B------:R-:W2:Y:S01]  /*7c50*/  LDL R223, [R1+0x36c] ;  /* 0x00036c0001df7983 */ /* 0x000ea20000100800 */
[----:B---3--:R-:W-:-:S03]  /*7c60*/  IADD3 R152, P2, PT, R13, UR4, RZ ;  /* 0x000000040d987c10 */ /* 0x008fc6000ff5e0ff */
[----:B------:R-:W3:Y:S01]  /*7c70*/  LDL R31, [R1+0x88] ;  /* 0x00008800011f7983 */ /* 0x000ee20000100800 */
[----:B------:R-:W-:Y:S02]  /*7c80*/  IADD3.X R153, PT, PT, R251, UR9, RZ, P2, !PT ;  /* 0x00000009fb997c10 */ /* 0x000fe400097fe4ff */
[----:B----4-:R-:W-:Y:S02]  /*7c90*/  IADD3 R20, P2, PT, R6, UR4, RZ ;  /* 0x0000000406147c10 */ /* 0x010fe4000ff5e0ff */
[----:B------:R-:W4:Y:S02]  /*7ca0*/  LDL R6, [R1+0x34] ;  /* 0x0000340001067983 */ /* 0x000f240000100800 */
[----:B-----5:R-:W-:Y:S02]  /*7cb0*/  IADD3.X R21, PT, PT, R14, UR9, RZ, P2, !PT ;  /* 0x000000090e157c10 */ /* 0x020fe400097fe4ff */
[----:B------:R-:W5:Y:S01]  /*7cc0*/  LDL R14, [R1+0x50] ;  /* 0x00005000010e7983 */ /* 0x000f620000100800 */
[----:B------:R-:W-:-:S02]  /*7cd0*/  IADD3.X R3, PT, PT, R11, UR9, RZ, P3, !PT ;  /* 0x000000090b037c10 */ /* 0x000fc40009ffe4ff */
[----:B--2---:R-:W-:Y:S01]  /*7ce0*/  IADD3 R12, P3, PT, R12, UR4, RZ ;  /* 0x000000040c0c7c10 */ /* 0x004fe2000ff7e0ff */
[----:B------:R-:W2:Y:S03]  /*7cf0*/  LDG.E.U8 R142, desc[UR12][R20.64] ;  /* 0x0000000c148e7981 */ /* 0x000ea6000c1e1100 */
[----:B------:R-:W-:Y:S01]  /*7d00*/  IADD3.X R13, PT, PT, R5, UR9, RZ, P3, !PT ;  /* 0x00000009050d7c10 */ /* 0x000fe20009ffe4ff */
[----:B------:R-:W2:Y:S01]  /*7d10*/  LDG.E.U8 R2, desc[UR12][R2.64] ;  /* 0x0000000c02027981 */ /* 0x000ea2000c1e1100 */
[----:B------:R-:W-:-:S03]  /*7d20*/  IADD3 R4, P3, PT, R4, UR4, RZ ;  /* 0x0000000404047c10 */ /* 0x000fc6000ff7e0ff */
[----:B------:R0:W2:Y:S01]  /*7d30*/  LDG.E.U8 R143, desc[UR12][R12.64] ;  /* 0x0000000c0c8f7981 */ /* 0x0000a2000c1e1100 */
[----:B------:R-:W-:-:S03]  /*7d40*/  IADD3.X R5, PT, PT, R22, UR9, RZ, P3, !PT ;  /* 0x0000000916057c10 */ /* 0x000fc60009ffe4ff */
[----:B------:R-:W2:Y:S04]  /*7d50*/  LDL R21, [R1+0x4c] ;  /* 0x00004c0001157983 */ /* 0x000ea80000100800 */
[----:B------:R-:W2:Y:S01]  /*7d60*/  LDL R22, [R1+0x58] ;  /* 0x0000580001167983 */ /* 0x000ea20000100800 */
[----:B0-----:R-:W-:-:S03]  /*7d70*/  IADD3 R12, P2, PT, R23, UR4, RZ ;  /* 0x00000004170c7c10 */ /* 0x001fc6000ff5e0ff */
[----:B------:R-:W2:Y:S04]  /*7d80*/  LDL R23, [R1+0x44] ;  /* 0x0000440001177983 */ /* 0x000ea80000100800 */
[----:B------:R-:W3:Y:S01]  /*7d90*/  LDL R3, [R1+0x54] ;  /* 0x0000540001037983 */ /* 0x000ee20000100800 */
[----:B------:R-:W-:Y:S02]  /*7da0*/  IADD3 R124, P3, PT, R32, UR4, RZ ;  /* 0x00000004207c7c10 */ /* 0x000fe4000ff7e0ff */
[----:B------:R-:W-:Y:S01]  /*7db0*/  IADD3.X R13, PT, PT, R0, UR9, RZ, P2, !PT ;  /* 0x00000009000d7c10 */ /* 0x000fe200097fe4ff */
[----:B------:R-:W3:Y:S01]  /*7dc0*/  LDL R20, [R1+0x60] ;  /* 0x0000600001147983 */ /* 0x000ee20000100800 */
[----:B------:R-:W-:-:S03]  /*7dd0*/  IADD3.X R125, PT, PT, R25, UR9, RZ, P3, !PT ;  /* 0x00000009197d7c10 */ /* 0x000fc60009ffe4ff */
[----:B------:R0:W3:Y:S01]  /*7de0*/  LDG.E.U8 R0, desc[UR12][R4.64] ;  /* 0x0000000c04007981 */ /* 0x0000e2000c1e1100 */
[----:B------:R-:W-:-:S03]  /*7df0*/  IADD3 R114, P3, PT, R28, UR4, RZ ;  /* 0x000000041c727c10 */ /* 0x000fc6000ff7e0ff */
[----:B------:R-:W3:Y:S04]  /*7e00*/  LDL R25, [R1+0x68] ;  /* 0x0000680001197983 */ /* 0x000ee80000100800 */
[----:B------:R-:W3:Y:S01]  /*7e10*/  LDL R28, [R1+0x64] ;  /* 0x00006400011c7983 */ /* 0x000ee20000100800 */
[----:B0-----:R-:W-:-:S03]  /*7e20*/  IADD3 R4, P2, PT, R29, UR4, RZ ;  /* 0x000000041d047c10 */ /* 0x001fc6000ff5e0ff */
[----:B------:R-:W3:Y:S01]  /*7e30*/  LDL R29, [R1+0x5c] ;  /* 0x00005c00011d7983 */ /* 0x000ee20000100800 */
[----:B------:R-:W-:-:S03]  /*7e40*/  IADD3.X R5, PT, PT, R24, UR9, RZ, P2, !PT ;  /* 0x0000000918057c10 */ /* 0x000fc600097fe4ff */
[----:B------:R-:W3:Y:S04]  /*7e50*/  LDL R24, [R1+0x70] ;  /* 0x0000700001187983 */ /* 0x000ee80000100800 */
[----:B------:R0:W3:Y:S04]  /*7e60*/  LDG.E.U8 R133, desc[UR12][R12.64] ;  /* 0x0000000c0c857981 */ /* 0x0000e8000c1e1100 */
[----:B------:R5:W3:Y:S04]  /*7e70*/  LDG.E.U8 R123, desc[UR12][R4.64] ;  /* 0x0000000c047b7981 */ /* 0x000ae8000c1e1100 */
[----:B------:R-:W3:Y:S01]  /*7e80*/  LDL R32, [R1+0xa4] ;  /* 0x0000a40001207983 */ /* 0x000ee20000100800 */
[----:B0-----:R-:W-:-:S03]  /*7e90*/  IADD3 R12, P2, PT, R27, UR4, RZ ;  /* 0x000000041b0c7c10 */ /* 0x001fc6000ff5e0ff */
[----:B------:R-:W3:Y:S01]  /*7ea0*/  LDL R27, [R1+0x80] ;  /* 0x00008000011b7983 */ /* 0x000ee20000100800 */
[----:B------:R-:W-:-:S03]  /*7eb0*/  IADD3.X R13, PT, PT, R26, UR9, RZ, P2, !PT ;  /* 0x000000091a0d7c10 */ /* 0x000fc600097fe4ff */
[----:B------:R-:W3:Y:S04]  /*7ec0*/  LDL R26, [R1+0x7c] ;  /* 0x00007c00011a7983 */ /* 0x000ee80000100800 */
[----:B------:R0:W3:Y:S04]  /*7ed0*/  LDG.E.U8 R113, desc[UR12][R12.64] ;  /* 0x0000000c0c717981 */ /* 0x0000e8000c1e1100 */
[----:B------:R-:W3:Y:S04]  /*7ee0*/  LDG.E.U8 R124, desc[UR12][R124.64] ;  /* 0x0000000c7c7c7981 */ /* 0x000ee8000c1e1100 */
[----:B------:R-:W3:Y:S04]  /*7ef0*/  LDG.E.U8 R152, desc[UR12][R152.64] ;  /* 0x0000000c98987981 */ /* 0x000ee8000c1e1100 */
[----:B------:R-:W3:Y:S04]  /*7f00*/  LDL R125, [R1+0x19c] ;  /* 0x00019c00017d7983 */ /* 0x000ee80000100800 */
[----:B------:R-:W3:Y:S01]  /*7f10*/  LDL R153, [R1+0x204] ;  /* 0x0002040001997983 */ /* 0x000ee20000100800 */
[----:B----4-:R-:W-:-:S03]  /*7f20*/  IADD3.X R115, PT, PT, R6, UR9, RZ, P3, !PT ;  /* 0x0000000906737c10 */ /* 0x010fc60009ffe4ff */
[----:B------:R-:W4:Y:S01]  /*7f30*/  LDL R6, [R1+0x78] ;  /* 0x0000780001067983 */ /* 0x000f220000100800 */
[----:B------:R-:W-:-:S03]  /*7f40*/  IADD3 R40, P3, PT, R19, UR4, RZ ;  /* 0x0000000413287c10 */ /* 0x000fc6000ff7e0ff */
[----:B------:R-:W4:Y:S01]  /*7f50*/  LDL R19, [R1+0x6c] ;  /* 0x00006c0001137983 */ /* 0x000f220000100800 */
[----:B-----5:R-:W-:-:S03]  /*7f60*/  IADD3 R4, P2, PT, R14, UR4, RZ ;  /* 0x000000040e047c10 */ /* 0x020fc6000ff5e0ff */
[----:B------:R-:W5:Y:S04]  /*7f70*/  LDL R14, [R1+0x74] ;  /* 0x00007400010e7983 */ /* 0x000f680000100800 */
[----:B------:R-:W5:Y:S01]  /*7f80*/  LDG.E.U8 R114, desc[UR12][R114.64] ;  /* 0x0000000c72727981 */ /* 0x000f62000c1e1100 */
[----:B--2---:R-:W-:-:S03]  /*7f90*/  IADD3.X R41, PT, PT, R23, UR9, RZ, P3, !PT ;  /* 0x0000000917297c10 */ /* 0x004fc60009ffe4ff */
[----:B------:R-:W2:Y:S01]  /*7fa0*/  LDL R115, [R1+0x194] ;  /* 0x0001940001737983 */ /* 0x000ea20000100800 */
[----:B0-----:R-:W-:-:S03]  /*7fb0*/  IADD3 R12, P3, PT, R22, UR4, RZ ;  /* 0x00000004160c7c10 */ /* 0x001fc6000ff7e0ff */
[----:B------:R-:W2:Y:S01]  /*7fc0*/  LDL R23, [R1+0x90] ;  /* 0x0000900001177983 */ /* 0x000ea20000100800 */
[----:B---3--:R-:W-:-:S03]  /*7fd0*/  IADD3.X R13, PT, PT, R3, UR9, RZ, P3, !PT ;  /* 0x00000009030d7c10 */ /* 0x008fc60009ffe4ff */
[----:B------:R-:W3:Y:S04]  /*7fe0*/  LDL R22, [R1+0x84] ;  /* 0x0000840001167983 */ /* 0x000ee80000100800 */
[----:B------:R-:W3:Y:S01]  /*7ff0*/  LDL R3, [R1+0x98] ;  /* 0x0000980001037983 */ /* 0x000ee20000100800 */
[----:B------:R-:W-:Y:S02]  /*8000*/  IADD3.X R5, PT, PT, R21, UR9, RZ, P2, !PT ;  /* 0x0000000915057c10 */ /* 0x000fe400097fe4ff */
[----:B------:R-:W-:Y:S01]  /*8010*/  IADD3 R20, P2, PT, R20, UR4, RZ ;  /* 0x0000000414147c10 */ /* 0x000fe2000ff5e0ff */
[----:B------:R-:W3:Y:S04]  /*8020*/  LDG.E.U8 R40, desc[UR12][R40.64] ;  /* 0x0000000c28287981 */ /* 0x000ee8000c1e1100 */
[----:B------:R0:W3:Y:S01]  /*8030*/  LDG.E.U8 R39, desc[UR12][R4.64] ;  /* 0x0000000c04277981 */ /* 0x0000e2000c1e1100 */
[----:B------:R-:W-:-:S03]  /*8040*/  IADD3.X R21, PT, PT, R29, UR9, RZ, P2, !PT ;  /* 0x000000091d157c10 */ /* 0x000fc600097fe4ff */
[----:B------:R1:W3:Y:S04]  /*8050*/  LDG.E.U8 R29, desc[UR12][R12.64] ;  /* 0x0000000c0c1d7981 */ /* 0x0002e8000c1e1100 */
[----:B------:R-:W3:Y:S01]  /*8060*/  LDL R41, [R1+0x118] ;  /* 0x0001180001297983 */ /* 0x000ee20000100800 */
[----:B0-----:R-:W-:-:S03]  /*8070*/  IADD3 R4, P3, PT, R25, UR4, RZ ;  /* 0x0000000419047c10 */ /* 0x001fc6000ff7e0ff */
[----:B------:R-:W3:Y:S01]  /*8080*/  LDL R25, [R1+0x8c] ;  /* 0x00008c0001197983 */ /* 0x000ee20000100800 */
[----:B-1----:R-:W-:-:S03]  /*8090*/  IADD3 R12, P2, PT, R24, UR4, RZ ;  /* 0x00000004180c7c10 */ /* 0x002fc6000ff5e0ff */
[----:B------:R-:W3:Y:S01]  /*80a0*/  LDL R24, [R1+0x94] ;  /* 0x0000940001187983 */ /* 0x000ee20000100800 */
[----:B------:R-:W-:-:S03]  /*80b0*/  IADD3.X R5, PT, PT, R28, UR9, RZ, P3, !PT ;  /* 0x000000091c057c10 */ /* 0x000fc60009ffe4ff */
[----:B------:R4:W3:Y:S02]  /*80c0*/  LDG.E.U8 R28, desc[UR12][R20.64] ;  /* 0x0000000c141c7981 */ /* 0x0008e4000c1e1100 */
[----:B----4-:R-:W-:Y:S02]  /*80d0*/  IADD3 R20, P3, PT, R6, UR4, RZ ;  /* 0x0000000406147c10 */ /* 0x010fe4000ff7e0ff */
[----:B------:R-:W4:Y:S01]  /*80e0*/  LDL R6, [R1+0x9c] ;  /* 0x00009c0001067983 */ /* 0x000f220000100800 */
[----:B------:R-:W-:-:S03]  /*80f0*/  IADD3.X R13, PT, PT, R19, UR9, RZ, P2, !PT ;  /* 0x00000009130d7c10 */ /* 0x000fc600097fe4ff */
[----:B------:R0:W4:Y:S01]  /*8100*/  LDG.E.U8 R19, desc[UR12][R4.64] ;  /* 0x0000000c04137981 */ /* 0x000122000c1e1100 */
[----:B-----5:R-:W-:-:S03]  /*8110*/  IADD3.X R21, PT, PT, R14, UR9, RZ, P3, !PT ;  /* 0x000000090e157c10 */ /* 0x020fc60009ffe4ff */
[----:B------:R1:W5:Y:S04]  /*8120*/  LDG.E.U8 R14, desc[UR12][R12.64] ;  /* 0x0000000c0c0e7981 */ /* 0x000368000c1e1100 */
[----:B------:R2:W5:Y:S01]  /*8130*/  LDG.E.U8 R151, desc[UR12][R20.64] ;  /* 0x0000000c14977981 */ /* 0x000562000c1e1100 */
[----:B0-----:R-:W-:-:S03]  /*8140*/  IADD3 R4, P2, PT, R27, UR4, RZ ;  /* 0x000000041b047c10 */ /* 0x001fc6000ff5e0ff */
[----:B------:R-:W5:Y:S01]  /*8150*/  LDL R27, [R1+0xb8] ;  /* 0x0000b800011b7983 */ /* 0x000f620000100800 */
[----:B-1----:R-:W-:-:S03]  /*8160*/  IADD3 R12, P3, PT, R31, UR4, RZ ;  /* 0x000000041f0c7c10 */ /* 0x002fc6000ff7e0ff */
[----:B------:R-:W5:Y:S01]  /*8170*/  LDL R31, [R1+0xac] ;  /* 0x0000ac00011f7983 */ /* 0x000f620000100800 */
[----:B------:R-:W-:-:S03]  /*8180*/  IADD3.X R5, PT, PT, R26, UR9, RZ, P2, !PT ;  /* 0x000000091a057c10 */ /* 0x000fc600097fe4ff */
[----:B------:R-:W5:Y:S04]  /*8190*/  LDL R26, [R1+0xc0] ;  /* 0x0000c000011a7983 */ /* 0x000f680000100800 */
[----:B------:R0:W5:Y:S01]  /*81a0*/  LDG.E.U8 R150, desc[UR12][R4.64] ;  /* 0x0000000c04967981 */ /* 0x000162000c1e1100 */
[----:B--2---:R-:W-:-:S03]  /*81b0*/  IADD3 R20, P2, PT, R23, UR4, RZ ;  /* 0x0000000417147c10 */ /* 0x004fc6000ff5e0ff */
[----:B------:R-:W2:Y:S01]  /*81c0*/  LDL R23, [R1+0xb4] ;  /* 0x0000b40001177983 */ /* 0x000ea20000100800 */
[----:B---3--:R-:W-:-:S03]  /*81d0*/  IADD3.X R13, PT, PT, R22, UR9, RZ, P3, !PT ;  /* 0x00000009160d7c10 */ /* 0x008fc60009ffe4ff */
[----:B------:R-:W3:Y:S01]  /*81e0*/  LDL R22, [R1+0xc8] ;  /* 0x0000c80001167983 */ /* 0x000ee20000100800 */
[----:B0-----:R-:W-:-:S03]  /*81f0*/  IADD3 R4, P3, PT, R3, UR4, RZ ;  /* 0x0000000403047c10 */ /* 0x001fc6000ff7e0ff */
[----:B------:R-:W3:Y:S04]  /*8200*/  LDL R3, [R1+0xbc] ;  /* 0x0000bc0001037983 */ /* 0x000ee80000100800 */
[----:B------:R0:W3:Y:S01]  /*8210*/  LDG.E.U8 R141, desc[UR12][R12.64] ;  /* 0x0000000c0c8d7981 */ /* 0x0000e2000c1e1100 */
[----:B------:R-:W-:-:S03]  /*8220*/  IADD3.X R21, PT, PT, R25, UR9, RZ, P2, !PT ;  /* 0x0000000919157c10 */ /* 0x000fc600097fe4ff */
[----:B------:R-:W3:Y:S01]  /*8230*/  LDL R25, [R1+0xd0] ;  /* 0x0000d00001197983 */ /* 0x000ee20000100800 */
[----:B0-----:R-:W-:Y:S02]  /*8240*/  IADD3 R12, P2, PT, R34, UR4, RZ ;  /* 0x00000004220c7c10 */ /* 0x001fe4000ff5e0ff */
[----:B------:R-:W-:Y:S01]  /*8250*/  IADD3.X R5, PT, PT, R24, UR9, RZ, P3, !PT ;  /* 0x0000000918057c10 */ /* 0x000fe20009ffe4ff */
[----:B------:R-:W3:Y:S04]  /*8260*/  LDL R34, [R1+0xc4] ;  /* 0x0000c40001227983 */ /* 0x000ee80000100800 */
[----:B------:R-:W3:Y:S04]  /*8270*/  LDL R24, [R1+0xd8] ;  /* 0x0000d80001187983 */ /* 0x000ee80000100800 */
[----:B------:R0:W3:Y:S04]  /*8280*/  LDG.E.U8 R140, desc[UR12][R20.64] ;  /* 0x0000000c148c7981 */ /* 0x0000e8000c1e1100 */
[----:B------:R1:W3:Y:S01]  /*8290*/  LDG.E.U8 R132, desc[UR12][R4.64] ;  /* 0x0000000c04847981 */ /* 0x0002e2000c1e1100 */
[----:B0-----:R-:W-:-:S03]  /*82a0*/  IADD3 R20, P3, PT, R35, UR4, RZ ;  /* 0x0000000423147c10 */ /* 0x001fc6000ff7e0ff */
[----:B------:R-:W3:Y:S01]  /*82b0*/  LDL R35, [R1+0xcc] ;  /* 0x0000cc0001237983 */ /* 0x000ee20000100800 */
[----:B------:R-:W-:-:S03]  /*82c0*/  IADD3.X R21, PT, PT, R32, UR9, RZ, P3, !PT ;  /* 0x0000000920157c10 */ /* 0x000fc60009ffe4ff */
[----:B------:R-:W3:Y:S04]  /*82d0*/  LDL R32, [R1+0xe8] ;  /* 0x0000e80001207983 */ /* 0x000ee80000100800 */
[----:B------:R-:W3:Y:S01]  /*82e0*/  LDG.E.U8 R122, desc[UR12][R20.64] ;  /* 0x0000000c147a7981 */ /* 0x000ee2000c1e1100 */
[----:B----4-:R-:W-:-:S03]  /*82f0*/  IADD3.X R13, PT, PT, R6, UR9, RZ, P2, !PT ;  /* 0x00000009060d7c10 */ /* 0x010fc600097fe4ff */
[----:B------:R-:W4:Y:S01]  /*8300*/  LDL R6, [R1+0xe0] ;  /* 0x0000e00001067983 */ /* 0x000f220000100800 */
[----:B-1----:R-:W-:-:S03]  /*8310*/  IADD3 R4, P2, PT, R33, UR4, RZ ;  /* 0x0000000421047c10 */ /* 0x002fc6000ff5e0ff */
[----:B------:R-:W4:Y:S04]  /*8320*/  LDL R33, [R1+0xd4] ;  /* 0x0000d40001217983 */ /* 0x000f280000100800 */
[----:B------:R5:W4:Y:S02]  /*8330*/  LDG.E.U8 R131, desc[UR12][R12.64] ;  /* 0x0000000c0c837981 */ /* 0x000b24000c1e1100 */
[----:B-----5:R-:W-:Y:S02]  /*8340*/  IADD3 R12, P3, PT, R27, UR4, RZ ;  /* 0x000000041b0c7c10 */ /* 0x020fe4000ff7e0ff */
[----:B------:R-:W5:Y:S01]  /*8350*/  LDL R27, [R1+0xdc] ;  /* 0x0000dc00011b7983 */ /* 0x000f620000100800 */
[----:B------:R-:W-:-:S03]  /*8360*/  IADD3.X R5, PT, PT, R31, UR9, RZ, P2, !PT ;  /* 0x000000091f057c10 */ /* 0x000fc600097fe4ff */
[----:B------:R-:W5:Y:S01]  /*8370*/  LDL R31, [R1+0xf0] ;  /* 0x0000f000011f7983 */ /* 0x000f620000100800 */
[----:B------:R-:W-:-:S03]  /*8380*/  IADD3 R20, P2, PT, R26, UR4, RZ ;  /* 0x000000041a147c10 */ /* 0x000fc6000ff5e0ff */
[----:B------:R3:W5:Y:S01]  /*8390*/  LDG.E.U8 R121, desc[UR12][R4.64] ;  /* 0x0000000c04797981 */ /* 0x000762000c1e1100 */
[----:B--2---:R-:W-:-:S03]  /*83a0*/  IADD3.X R13, PT, PT, R23, UR9, RZ, P3, !PT ;  /* 0x00000009170d7c10 */ /* 0x004fc60009ffe4ff */
[----:B------:R-:W2:Y:S04]  /*83b0*/  LDL R26, [R1+0xe4] ;  /* 0x0000e400011a7983 */ /* 0x000ea80000100800 */
[----:B------:R-:W2:Y:S01]  /*83c0*/  LDL R23, [R1+0xf8] ;  /* 0x0000f80001177983 */ /* 0x000ea20000100800 */
[----:B---3--:R-:W-:-:S03]  /*83d0*/  IADD3 R4, P3, PT, R22, UR4, RZ ;  /* 0x0000000416047c10 */ /* 0x008fc6000ff7e0ff */
[----:B------:R-:W3:Y:S01]  /*83e0*/  LDL R22, [R1+0xec] ;  /* 0x0000ec0001167983 */ /* 0x000ee20000100800 */
[----:B------:R-:W-:-:S03]  /*83f0*/  IADD3.X R21, PT, PT, R3, UR9, RZ, P2, !PT ;  /* 0x0000000903157c10 */ /* 0x000fc600097fe4ff */
[----:B------:R-:W2:Y:S04]  /*8400*/  LDL R3, [R1+0x100] ;  /* 0x0001000001037983 */ /* 0x000ea80000100800 */
[----:B------:R0:W2:Y:S04]  /*8410*/  LDG.E.U8 R112, desc[UR12][R12.64] ;  /* 0x0000000c0c707981 */ /* 0x0000a8000c1e1100 */
[----:B------:R1:W2:Y:S01]  /*8420*/  LDG.E.U8 R47, desc[UR12][R20.64] ;  /* 0x0000000c142f7981 */ /* 0x0002a2000c1e1100 */
[----:B0-----:R-:W-:-:S03]  /*8430*/  IADD3 R12, P2, PT, R25, UR4, RZ ;  /* 0x00000004190c7c10 */ /* 0x001fc6000ff5e0ff */
[----:B------:R-:W2:Y:S01]  /*8440*/  LDL R25, [R1+0xf4] ;  /* 0x0000f40001197983 */ /* 0x000ea20000100800 */
[----:B------:R-:W-:-:S03]  /*8450*/  IADD3.X R5, PT, PT, R34, UR9, RZ, P3, !PT ;  /* 0x0000000922057c10 */ /* 0x000fc60009ffe4ff */
[----:B------:R-:W2:Y:S01]  /*8460*/  LDL R34, [R1+0x108] ;  /* 0x0001080001227983 */ /* 0x000ea20000100800 */
[----:B-1----:R-:W-:-:S03]  /*8470*/  IADD3 R20, P3, PT, R24, UR4, RZ ;  /* 0x0000000418147c10 */ /* 0x002fc6000ff7e0ff */
[----:B------:R-:W2:Y:S04]  /*8480*/  LDL R24, [R1+0xfc] ;  /* 0x0000fc0001187983 */ /* 0x000ea80000100800 */
[----:B------:R4:W2:Y:S01]  /*8490*/  LDG.E.U8 R38, desc[UR12][R4.64] ;  /* 0x0000000c04267981 */ /* 0x0008a2000c1e1100 */
[----:B------:R-:W-:-:S03]  /*84a0*/  IADD3.X R13, PT, PT, R35, UR9, RZ, P2, !PT ;  /* 0x00000009230d7c10 */ /* 0x000fc600097fe4ff */
[----:B------:R-:W2:Y:S04]  /*84b0*/  LDL R35, [R1+0x130] ;  /* 0x0001300001237983 */ /* 0x000ea80000100800 */
[----:B------:R-:W2:Y:S01]  /*84c0*/  LDG.E.U8 R37, desc[UR12][R12.64] ;  /* 0x0000000c0c257981 */ /* 0x000ea2000c1e1100 */
[----:B----4-:R-:W-:-:S03]  /*84d0*/  IADD3 R4, P2, PT, R6, UR4, RZ ;  /* 0x0000000406047c10 */ /* 0x010fc6000ff5e0ff */
[----:B------:R-:W4:Y:S01]  /*84e0*/  LDL R6, [R1+0x104] ;  /* 0x0001040001067983 */ /* 0x000f220000100800 */
[----:B------:R-:W-:-:S03]  /*84f0*/  IADD3.X R21, PT, PT, R33, UR9, RZ, P3, !PT ;  /* 0x0000000921157c10 */ /* 0x000fc60009ffe4ff */
[----:B------:R-:W4:Y:S01]  /*8500*/  LDL R33, [R1+0x10c] ;  /* 0x00010c0001217983 */ /* 0x000f220000100800 */
[----:B-----5:R-:W-:-:S03]  /*8510*/  IADD3.X R5, PT, PT, R27, UR9, RZ, P2, !PT ;  /* 0x000000091b057c10 */ /* 0x020fc600097fe4ff */
[----:B------:R0:W5:Y:S02]  /*8520*/  LDG.E.U8 R27, desc[UR12][R20.64] ;  /* 0x0000000c141b7981 */ /* 0x000164000c1e1100 */
[----:B0-----:R-:W-:Y:S02]  /*8530*/  IADD3 R20, P2, PT, R31, UR4, RZ ;  /* 0x000000041f147c10 */ /* 0x001fe4000ff5e0ff */
[----:B------:R-:W5:Y:S01]  /*8540*/  LDL R31, [R1+0x128] ;  /* 0x00012800011f7983 */ /* 0x000f620000100800 */
[----:B------:R-:W-:-:S03]  /*8550*/  IADD3 R12, P3, PT, R32, UR4, RZ ;  /* 0x00000004200c7c10 */ /* 0x000fc6000ff7e0ff */
[----:B------:R-:W5:Y:S01]  /*8560*/  LDL R32, [R1+0x120] ;  /* 0x0001200001207983 */ /* 0x000f620000100800 */
[----:B---3--:R-:W-:Y:S02]  /*8570*/  IADD3.X R21, PT, PT, R22, UR9, RZ, P2, !PT ;  /* 0x0000000916157c10 */ /* 0x008fe400097fe4ff */
[----:B--2---:R-:W-:Y:S02]  /*8580*/  IADD3 R22, P2, PT, R3, UR4, RZ ;  /* 0x0000000403167c10 */ /* 0x004fe4000ff5e0ff */
[----:B------:R-:W2:Y:S01]  /*8590*/  LDL R3, [R1+0x124] ;  /* 0x0001240001037983 */ /* 0x000ea20000100800 */
[----:B------:R-:W-:-:S03]  /*85a0*/  IADD3.X R13, PT, PT, R26, UR9, RZ, P3, !PT ;  /* 0x000000091a0d7c10 */ /* 0x000fc60009ffe4ff */
[----:B------:R0:W3:Y:S04]  /*85b0*/  LDG.E.U8 R26, desc[UR12][R4.64] ;  /* 0x0000000c041a7981 */ /* 0x0000e8000c1e1100 */
[----:B------:R-:W3:Y:S01]  /*85c0*/  LDG.E.U8 R13, desc[UR12][R12.64] ;  /* 0x0000000c0c0d7981 */ /* 0x000ee2000c1e1100 */
[----:B0-----:R-:W-:-:S04]  /*85d0*/  IADD3 R4, P3, PT, R23, UR4, RZ ;  /* 0x0000000417047c10 */ /* 0x001fc8000ff7e0ff */
[----:B------:R-:W-:Y:S01]  /*85e0*/  IADD3.X R5, PT, PT, R25, UR9, RZ, P3, !PT ;  /* 0x0000000919057c10 */ /* 0x000fe20009ffe4ff */
[----:B------:R0:W3:Y:S04]  /*85f0*/  LDG.E.U8 R12, desc[UR12][R20.64] ;  /* 0x0000000c140c7981 */ /* 0x0000e8000c1e1100 */
[----:B------:R-:W3:Y:S01]  /*8600*/  LDL R25, [R1+0x138] ;  /* 0x0001380001197983 */ /* 0x000ee20000100800 */
[----:B------:R-:W-:-:S03]  /*8610*/  IADD3.X R23, PT, PT, R24, UR9, RZ, P2, !PT ;  /* 0x0000000918177c10 */ /* 0x000fc600097fe4ff */
[----:B------:R-:W3:Y:S01]  /*8620*/  LDL R24, [R1+0x140] ;  /* 0x0001400001187983 */ /* 0x000ee20000100800 */
[----:B0-----:R-:W-:-:S03]  /*8630*/  IADD3 R20, P3, PT, R34, UR4, RZ ;  /* 0x0000000422147c10 */ /* 0x001fc6000ff7e0ff */
[----:B------:R-:W3:Y:S04]  /*8640*/  LDL R34, [R1+0x12c] ;  /* 0x00012c0001227983 */ /* 0x000ee80000100800 */
[----:B------:R0:W3:Y:S04]  /*8650*/  LDG.E.U8 R149, desc[UR12][R4.64] ;  /* 0x0000000c04957981 */ /* 0x0000e8000c1e1100 */
[----:B------:R1:W3:Y:S01]  /*8660*/  LDG.E.U8 R148, desc[UR12][R22.64] ;  /* 0x0000000c16947981 */ /* 0x0002e2000c1e1100 */
[----:B0-----:R-:W-:-:S03]  /*8670*/  IADD3 R4, P2, PT, R42, UR4, RZ ;  /* 0x000000042a047c10 */ /* 0x001fc6000ff5e0ff */
[----:B------:R-:W3:Y:S01]  /*8680*/  LDL R42, [R1+0x134] ;  /* 0x00013400012a7983 */ /* 0x000ee20000100800 */
[----:B----4-:R-:W-:-:S03]  /*8690*/  IADD3.X R21, PT, PT, R6, UR9, RZ, P3, !PT ;  /* 0x0000000906157c10 */ /* 0x010fc60009ffe4ff */
[----:B------:R-:W4:Y:S01]  /*86a0*/  LDL R6, [R1+0x148] ;  /* 0x0001480001067983 */ /* 0x000f220000100800 */
[----:B-1----:R-:W-:-:S03]  /*86b0*/  IADD3 R22, P3, PT, R41, UR4, RZ ;  /* 0x0000000429167c10 */ /* 0x002fc6000ff7e0ff */
[----:B------:R-:W4:Y:S01]  /*86c0*/  LDL R41, [R1+0x13c] ;  /* 0x00013c0001297983 */ /* 0x000f220000100800 */
[----:B------:R-:W-:-:S03]  /*86d0*/  IADD3.X R5, PT, PT, R33, UR9, RZ, P2, !PT ;  /* 0x0000000921057c10 */ /* 0x000fc600097fe4ff */
[----:B------:R-:W4:Y:S01]  /*86e0*/  LDL R33, [R1+0x150] ;  /* 0x0001500001217983 */ /* 0x000f220000100800 */
[----:B------:R-:W-:-:S03]  /*86f0*/  IADD3.X R23, PT, PT, R36, UR9, RZ, P3, !PT ;  /* 0x0000000924177c10 */ /* 0x000fc60009ffe4ff */
[----:B------:R5:W4:Y:S04]  /*8700*/  LDG.E.U8 R138, desc[UR12][R4.64] ;  /* 0x0000000c048a7981 */ /* 0x000b28000c1e1100 */
[----:B------:R0:W4:Y:S04]  /*8710*/  LDG.E.U8 R139, desc[UR12][R20.64] ;  /* 0x0000000c148b7981 */ /* 0x000128000c1e1100 */
[----:B------:R-:W4:Y:S04]  /*8720*/  LDL R36, [R1+0x158] ;  /* 0x0001580001247983 */ /* 0x000f280000100800 */
[----:B------:R1:W4:Y:S01]  /*8730*/  LDG.E.U8 R130, desc[UR12][R22.64] ;  /* 0x0000000c16827981 */ /* 0x000322000c1e1100 */
[----:B-----5:R-:W-:-:S03]  /*8740*/  IADD3 R4, P3, PT, R31, UR4, RZ ;  /* 0x000000041f047c10 */ /* 0x020fc6000ff7e0ff */
[----:B------:R-:W5:Y:S01]  /*8750*/  LDL R31, [R1+0x14c] ;  /* 0x00014c00011f7983 */ /* 0x000f620000100800 */
[----:B0-----:R-:W-:-:S03]  /*8760*/  IADD3 R20, P2, PT, R32, UR4, RZ ;  /* 0x0000000420147c10 */ /* 0x001fc6000ff5e0ff */
[----:B------:R-:W5:Y:S01]  /*8770*/  LDL R32, [R1+0x144] ;  /* 0x0001440001207983 */ /* 0x000f620000100800 */
[----:B------:R-:W-:Y:S02]  /*8780*/  IADD3.X R21, PT, PT, R43, UR9, RZ, P2, !PT ;  /* 0x000000092b157c10 */ /* 0x000fe400097fe4ff */
[----:B-1----:R-:W-:Y:S01]  /*8790*/  IADD3 R22, P2, PT, R35, UR4, RZ ;  /* 0x0000000423167c10 */ /* 0x002fe2000ff5e0ff */
[----:B------:R-:W5:Y:S01]  /*87a0*/  LDL R43, [R1+0x160] ;  /* 0x00016000012b7983 */ /* 0x000f620000100800 */
[----:B--2---:R-:W-:-:S03]  /*87b0*/  IADD3.X R5, PT, PT, R3, UR9, RZ, P3, !PT ;  /* 0x0000000903057c10 */ /* 0x004fc60009ffe4ff */
[----:B------:R-:W2:Y:S04]  /*87c0*/  LDL R35, [R1+0x154] ;  /* 0x0001540001237983 */ /* 0x000ea80000100800 */
[----:B------:R-:W2:Y:S04]  /*87d0*/  LDL R3, [R1+0x168] ;  /* 0x0001680001037983 */ /* 0x000ea80000100800 */
[----:B------:R3:W2:Y:S04]  /*87e0*/  LDG.E.U8 R129, desc[UR12][R20.64] ;  /* 0x0000000c14817981 */ /* 0x0006a8000c1e1100 */
[----:B------:R0:W2:Y:S01]  /*87f0*/  LDG.E.U8 R120, desc[UR12][R4.64] ;  /* 0x0000000c04787981 */ /* 0x0000a2000c1e1100 */
[----:B---3--:R-:W-:-:S03]  /*8800*/  IADD3 R20, P3, PT, R25, UR4, RZ ;  /* 0x0000000419147c10 */ /* 0x008fc6000ff7e0ff */
[----:B------:R-:W3:Y:S01]  /*8810*/  LDL R25, [R1+0x15c] ;  /* 0x00015c0001197983 */ /* 0x000ee20000100800 */
[----:B------:R-:W-:Y:S02]  /*8820*/  IADD3.X R23, PT, PT, R34, UR9, RZ, P2, !PT ;  /* 0x0000000922177c10 */ /* 0x000fe400097fe4ff */
[----:B0-----:R-:W-:Y:S01]  /*8830*/  IADD3 R4, P2, PT, R24, UR4, RZ ;  /* 0x0000000418047c10 */ /* 0x001fe2000ff5e0ff */
[----:B------:R-:W3:Y:S04]  /*8840*/  LDL R34, [R1+0x170] ;  /* 0x0001700001227983 */ /* 0x000ee80000100800 */
[----:B------:R-:W3:Y:S04]  /*8850*/  LDL R24, [R1+0x164] ;  /* 0x0001640001187983 */ /* 0x000ee80000100800 */
[----:B------:R4:W3:Y:S01]  /*8860*/  LDG.E.U8 R119, desc[UR12][R22.64] ;  /* 0x0000000c16777981 */ /* 0x0008e2000c1e1100 */
[----:B------:R-:W-:-:S03]  /*8870*/  IADD3.X R21, PT, PT, R42, UR9, RZ, P3, !PT ;  /* 0x000000092a157c10 */ /* 0x000fc60009ffe4ff */
[----:B------:R-:W3:Y:S04]  /*8880*/  LDL R42, [R1+0x178] ;  /* 0x00017800012a7983 */ /* 0x000ee80000100800 */
[----:B------:R0:W3:Y:S01]  /*8890*/  LDG.E.U8 R46, desc[UR12][R20.64] ;  /* 0x0000000c142e7981 */ /* 0x0000e2000c1e1100 */
[----:B----4-:R-:W-:-:S03]  /*88a0*/  IADD3 R22, P3, PT, R6, UR4, RZ ;  /* 0x0000000406167c10 */ /* 0x010fc6000ff7e0ff */
[----:B------:R-:W4:Y:S01]  /*88b0*/  LDL R6, [R1+0x16c] ;  /* 0x00016c0001067983 */ /* 0x000f220000100800 */
[----:B------:R-:W-:-:S03]  /*88c0*/  IADD3.X R5, PT, PT, R41, UR9, RZ, P2, !PT ;  /* 0x0000000929057c10 */ /* 0x000fc600097fe4ff */
[----:B------:R-:W4:Y:S01]  /*88d0*/  LDL R41, [R1+0x180] ;  /* 0x0001800001297983 */ /* 0x000f220000100800 */
[----:B0-----:R-:W-:-:S03]  /*88e0*/  IADD3 R20, P2, PT, R33, UR4, RZ ;  /* 0x0000000421147c10 */ /* 0x001fc6000ff5e0ff */
[----:B------:R-:W4:Y:S04]  /*88f0*/  LDL R33, [R1+0x174] ;  /* 0x0001740001217983 */ /* 0x000f280000100800 */
[----:B------:R0:W4:Y:S01]  /*8900*/  LDG.E.U8 R45, desc[UR12][R4.64] ;  /* 0x0000000c042d7981 */ /* 0x000122000c1e1100 */
[----:B-----5:R-:W-:-:S03]  /*8910*/  IADD3.X R21, PT, PT, R31, UR9, RZ, P2, !PT ;  /* 0x000000091f157c10 */ /* 0x020fc600097fe4ff */
[----:B------:R-:W5:Y:S01]  /*8920*/  LDL R31, [R1+0x190] ;  /* 0x00019000011f7983 */ /* 0x000f620000100800 */
[----:B------:R-:W-:-:S03]  /*8930*/  IADD3.X R23, PT, PT, R32, UR9, RZ, P3, !PT ;  /* 0x0000000920177c10 */ /* 0x000fc60009ffe4ff */
[----:B------:R-:W5:Y:S01]  /*8940*/  LDL R32, [R1+0x188] ;  /* 0x0001880001207983 */ /* 0x000f620000100800 */
[----:B0-----:R-:W-:-:S03]  /*8950*/  IADD3 R4, P3, PT, R36, UR4, RZ ;  /* 0x0000000424047c10 */ /* 0x001fc6000ff7e0ff */
[----:B------:R0:W5:Y:S01]  /*8960*/  LDG.E.U8 R36, desc[UR12][R22.64] ;  /* 0x0000000c16247981 */ /* 0x000162000c1e1100 */
[----:B--2---:R-:W-:-:S03]  /*8970*/  IADD3.X R5, PT, PT, R35, UR9, RZ, P3, !PT ;  /* 0x0000000923057c10 */ /* 0x004fc60009ffe4ff */
[----:B------:R1:W2:Y:S01]  /*8980*/  LDG.E.U8 R35, desc[UR12][R20.64] ;  /* 0x0000000c14237981 */ /* 0x0002a2000c1e1100 */
[----:B0-----:R-:W-:-:S03]  /*8990*/  IADD3 R22, P2, PT, R43, UR4, RZ ;  /* 0x000000042b167c10 */ /* 0x001fc6000ff5e0ff */
[----:B------:R-:W2:Y:S01]  /*89a0*/  LDL R43, [R1+0x1a0] ;  /* 0x0001a000012b7983 */ /* 0x000ea20000100800 */
[----:B-1----:R-:W-:-:S03]  /*89b0*/  IADD3 R20, P3, PT, R3, UR4, RZ ;  /* 0x0000000403147c10 */ /* 0x002fc6000ff7e0ff */
[----:B------:R-:W2:Y:S01]  /*89c0*/  LDL R3, [R1+0x18c] ;  /* 0x00018c0001037983 */ /* 0x000ea20000100800 */
[----:B---3--:R-:W-:-:S03]  /*89d0*/  IADD3.X R23, PT, PT, R25, UR9, RZ, P2, !PT ;  /* 0x0000000919177c10 */ /* 0x008fc600097fe4ff */
[----:B------:R0:W3:Y:S02]  /*89e0*/  LDG.E.U8 R25, desc[UR12][R4.64] ;  /* 0x0000000c04197981 */ /* 0x0000e4000c1e1100 */
[----:B0-----:R-:W-:Y:S02]  /*89f0*/  IADD3 R4, P2, PT, R34, UR4, RZ ;  /* 0x0000000422047c10 */ /* 0x001fe4000ff5e0ff */
[----:B------:R-:W-:Y:S01]  /*8a00*/  IADD3.X R21, PT, PT, R24, UR9, RZ, P3, !PT ;  /* 0x0000000918157c10 */ /* 0x000fe20009ffe4ff */
[----:B------:R-:W3:Y:S04]  /*8a10*/  LDL R34, [R1+0x1a8] ;  /* 0x0001a80001227983 */ /* 0x000ee80000100800 */
[----:B------:R0:W3:Y:S02]  /*8a20*/  LDG.E.U8 R24, desc[UR12][R22.64] ;  /* 0x0000000c16187981 */ /* 0x0000e4000c1e1100 */
[----:B0-----:R-:W-:-:S02]  /*8a30*/  IADD3 R22, P3, PT, R42, UR4, RZ ;  /* 0x000000042a167c10 */ /* 0x001fc4000ff7e0ff */
[----:B------:R-:W3:Y:S01]  /*8a40*/  LDL R42, [R1+0x1b0] ;  /* 0x0001b000012a7983 */ /* 0x000ee20000100800 */
[----:B----4-:R-:W-:-:S03]  /*8a50*/  IADD3.X R5, PT, PT, R6, UR9, RZ, P2, !PT ;  /* 0x0000000906057c10 */ /* 0x010fc600097fe4ff */
[----:B------:R0:W4:Y:S04]  /*8a60*/  LDG.E.U8 R6, desc[UR12][R20.64] ;  /* 0x0000000c14067981 */ /* 0x000128000c1e1100 */
[----:B------:R-:W4:Y:S01]  /*8a70*/  LDG.E.U8 R5, desc[UR12][R4.64] ;  /* 0x0000000c04057981 */ /* 0x000f22000c1e1100 */
[----:B0-----:R-:W-:-:S03]  /*8a80*/  IADD3 R20, P2, PT, R41, UR4, RZ ;  /* 0x0000000429147c10 */ /* 0x001fc6000ff5e0ff */
[----:B------:R-:W4:Y:S01]  /*8a90*/  LDL R41, [R1+0x1b8] ;  /* 0x0001b80001297983 */ /* 0x000f220000100800 */
[----:B------:R-:W-:Y:S02]  /*8aa0*/  IADD3.X R23, PT, PT, R33, UR9, RZ, P3, !PT ;  /* 0x0000000921177c10 */ /* 0x000fe40009ffe4ff */
[----:B------:R-:W-:Y:S01]  /*8ab0*/  IADD3.X R21, PT, PT, R116, UR9, RZ, P2, !PT ;  /* 0x0000000974157c10 */ /* 0x000fe200097fe4ff */
[----:B------:R-:W4:Y:S04]  /*8ac0*/  LDL R4, [R1+0x1c8] ;  /* 0x0001c80001047983 */ /* 0x000f280000100800 */
[----:B------:R5:W4:Y:S04]  /*8ad0*/  LDG.E.U8 R147, desc[UR12][R22.64] ;  /* 0x0000000c16937981 */ /* 0x000b28000c1e1100 */
[----:B------:R-:W4:Y:S04]  /*8ae0*/  LDL R116, [R1+0x1c0] ;  /* 0x0001c00001747983 */ /* 0x000f280000100800 */
[----:B------:R0:W4:Y:S01]  /*8af0*/  LDG.E.U8 R146, desc[UR12][R20.64] ;  /* 0x0000000c14927981 */ /* 0x000122000c1e1100 */
[----:B-----5:R-:W-:-:S03]  /*8b00*/  IADD3 R22, P2, PT, R31, UR4, RZ ;  /* 0x000000041f167c10 */ /* 0x020fc6000ff5e0ff */
[----:B------:R-:W5:Y:S01]  /*8b10*/  LDL R31, [R1+0x1b4] ;  /* 0x0001b400011f7983 */ /* 0x000f620000100800 */
[----:B------:R-:W-:-:S04]  /*8b20*/  IADD3 R32, P3, PT, R32, UR4, RZ ;  /* 0x0000000420207c10 */ /* 0x000fc8000ff7e0ff */
[----:B------:R-:W-:Y:S02]  /*8b30*/  IADD3.X R33, PT, PT, R126, UR9, RZ, P3, !PT ;  /* 0x000000097e217c10 */ /* 0x000fe40009ffe4ff */
[----:B0-----:R-:W-:Y:S01]  /*8b40*/  IADD3 R20, P3, PT, R44, UR4, RZ ;  /* 0x000000042c147c10 */ /* 0x001fe2000ff7e0ff */
[----:B------:R-:W5:Y:S04]  /*8b50*/  LDL R126, [R1+0x1e4] ;  /* 0x0001e400017e7983 */ /* 0x000f680000100800 */
[----:B------:R-:W5:Y:S01]  /*8b60*/  LDL R44, [R1+0x1bc] ;  /* 0x0001bc00012c7983 */ /* 0x000f620000100800 */
[----:B------:R-:W-:-:S03]  /*8b70*/  IADD3.X R21, PT, PT, R115, UR9, RZ, P3, !PT ;  /* 0x0000000973157c10 */ /* 0x000fc60009ffe4ff */
[----:B------:R0:W5:Y:S04]  /*8b80*/  LDG.E.U8 R137, desc[UR12][R32.64] ;  /* 0x0000000c20897981 */ /* 0x000168000c1e1100 */
[----:B------:R-:W5:Y:S01]  /*8b90*/  LDL R115, [R1+0x1d8] ;  /* 0x0001d80001737983 */ /* 0x000f620000100800 */
[----:B--2---:R-:W-:-:S03]  /*8ba0*/  IADD3.X R23, PT, PT, R3, UR9, RZ, P2, !PT ;  /* 0x0000000903177c10 */ /* 0x004fc600097fe4ff */
[----:B------:R-:W2:Y:S01]  /*8bb0*/  LDL R3, [R1+0x1d0] ;  /* 0x0001d00001037983 */ /* 0x000ea20000100800 */
[----:B0-----:R-:W-:-:S03]  /*8bc0*/  IADD3 R32, P2, PT, R43, UR4, RZ ;  /* 0x000000042b207c10 */ /* 0x001fc6000ff5e0ff */
[----:B------:R-:W2:Y:S01]  /*8bd0*/  LDL R43, [R1+0x1c4] ;  /* 0x0001c400012b7983 */ /* 0x000ea20000100800 */
[----:B------:R-:W-:-:S03]  /*8be0*/  IADD3.X R33, PT, PT, R125, UR9, RZ, P2, !PT ;  /* 0x000000097d217c10 */ /* 0x000fc600097fe4ff */
[----:B------:R3:W2:Y:S04]  /*8bf0*/  LDG.E.U8 R136, desc[UR12][R22.64] ;  /* 0x0000000c16887981 */ /* 0x0006a8000c1e1100 */
[----:B------:R0:W2:Y:S04]  /*8c00*/  LDG.E.U8 R128, desc[UR12][R20.64] ;  /* 0x0000000c14807981 */ /* 0x0000a8000c1e1100 */
[----:B------:R4:W2:Y:S04]  /*8c10*/  LDG.E.U8 R127, desc[UR12][R32.64] ;  /* 0x0000000c207f7981 */ /* 0x0008a8000c1e1100 */
[----:B------:R-:W2:Y:S01]  /*8c20*/  LDL R125, [R1+0x200] ;  /* 0x00020000017d7983 */ /* 0x000ea20000100800 */
[----:B---3--:R-:W-:-:S03]  /*8c30*/  IADD3 R22, P3, PT, R34, UR4, RZ ;  /* 0x0000000422167c10 */ /* 0x008fc6000ff7e0ff */
[----:B------:R-:W3:Y:S01]  /*8c40*/  LDL R34, [R1+0x1cc] ;  /* 0x0001cc0001227983 */ /* 0x000ee20000100800 */
[----:B------:R-:W-:-:S05]  /*8c50*/  IADD3.X R23, PT, PT, R118, UR9, RZ, P3, !PT ;  /* 0x0000000976177c10 */ /* 0x000fca0009ffe4ff */
[----:B------:R-:W3:Y:S01]  /*8c60*/  LDG.E.U8 R118, desc[UR12][R22.64] ;  /* 0x0000000c16767981 */ /* 0x000ee2000c1e1100 */
[----:B0-----:R-:W-:-:S03]  /*8c70*/  IADD3 R20, P2, PT, R42, UR4, RZ ;  /* 0x000000042a147c10 */ /* 0x001fc6000ff5e0ff */
[----:B------:R-:W3:Y:S01]  /*8c80*/  LDL R42, [R1+0x1d4] ;  /* 0x0001d400012a7983 */ /* 0x000ee20000100800 */
[----:B------:R-:W-:-:S05]  /*8c90*/  IADD3.X R21, PT, PT, R117, UR9, RZ, P2, !PT ;  /* 0x0000000975157c10 */ /* 0x000fca00097fe4ff */
[----:B------:R0:W3:Y:S01]  /*8ca0*/  LDG.E.U8 R117, desc[UR12][R20.64] ;  /* 0x0000000c14757981 */ /* 0x0000e2000c1e1100 */
[----:B----4-:R-:W-:-:S03]  /*8cb0*/  IADD3 R32, P3, PT, R41, UR4, RZ ;  /* 0x0000000429207c10 */ /* 0x010fc6000ff7e0ff */
[----:B------:R-:W4:Y:S01]  /*8cc0*/  LDL R41, [R1+0x1dc] ;  /* 0x0001dc0001297983 */ /* 0x000f220000100800 */
[----:B-----5:R-:W-:-:S03]  /*8cd0*/  IADD3.X R33, PT, PT, R31, UR9, RZ, P3, !PT ;  /* 0x000000091f217c10 */ /* 0x020fc60009ffe4ff */
[----:B------:R-:W5:Y:S01]  /*8ce0*/  LDL R31, [R1+0x1f8] ;  /* 0x0001f800011f7983 */ /* 0x000f620000100800 */
[----:B0-----:R-:W-:-:S03]  /*8cf0*/  IADD3 R20, P3, PT, R4, UR4, RZ ;  /* 0x0000000404147c10 */ /* 0x001fc6000ff7e0ff */
[----:B------:R-:W5:Y:S01]  /*8d00*/  LDL R4, [R1+0x1ec] ;  /* 0x0001ec0001047983 */ /* 0x000f620000100800 */
[----:B------:R-:W-:-:S03]  /*8d10*/  IADD3 R22, P2, PT, R116, UR4, RZ ;  /* 0x0000000474167c10 */ /* 0x000fc6000ff5e0ff */
[----:B------:R-:W5:Y:S01]  /*8d20*/  LDL R116, [R1+0x208] ;  /* 0x0002080001747983 */ /* 0x000f620000100800 */
[----:B------:R-:W-:-:S03]  /*8d30*/  IADD3.X R23, PT, PT, R44, UR9, RZ, P2, !PT ;  /* 0x000000092c177c10 */ /* 0x000fc600097fe4ff */
[----:B------:R2:W5:Y:S02]  /*8d40*/  LDG.E.U8 R44, desc[UR12][R32.64] ;  /* 0x0000000c202c7981 */ /* 0x000564000c1e1100 */
[----:B--2---:R-:W-:Y:S02]  /*8d50*/  IADD3 R32, P2, PT, R3, UR4, RZ ;  /* 0x0000000403207c10 */ /* 0x004fe4000ff5e0ff */
[----:B------:R-:W2:Y:S01]  /*8d60*/  LDL R3, [R1+0x1f4] ;  /* 0x0001f40001037983 */ /* 0x000ea20000100800 */
[----:B------:R-:W-:-:S03]  /*8d70*/  IADD3.X R21, PT, PT, R43, UR9, RZ, P3, !PT ;  /* 0x000000092b157c10 */ /* 0x000fc60009ffe4ff */
[----:B------:R0:W2:Y:S02]  /*8d80*/  LDG.E.U8 R43, desc[UR12][R22.64] ;  /* 0x0000000c162b7981 */ /* 0x0000a4000c1e1100 */
[----:B0-----:R-:W-:Y:S02]  /*8d90*/  IADD3 R22, P3, PT, R115, UR4, RZ ;  /* 0x0000000473167c10 */ /* 0x001fe4000ff7e0ff */
[----:B------:R-:W2:Y:S01]  /*8da0*/  LDL R115, [R1+0x210] ;  /* 0x0002100001737983 */ /* 0x000ea20000100800 */
[----:B---3--:R-:W-:-:S03]  /*8db0*/  IADD3.X R33, PT, PT, R34, UR9, RZ, P2, !PT ;  /* 0x0000000922217c10 */ /* 0x008fc600097fe4ff */
[----:B------:R0:W3:Y:S04]  /*8dc0*/  LDG.E.U8 R34, desc[UR12][R20.64] ;  /* 0x0000000c14227981 */ /* 0x0000e8000c1e1100 */
[----:B------:R-:W3:Y:S01]  /*8dd0*/  LDG.E.U8 R33, desc[UR12][R32.64] ;  /* 0x0000000c20217981 */ /* 0x000ee2000c1e1100 */
[----:B0-----:R-:W-:Y:S02]  /*8de0*/  IADD3 R20, P2, PT, R144, UR4, RZ ;  /* 0x0000000490147c10 */ /* 0x001fe4000ff5e0ff */
[----:B------:R-:W-:Y:S01]  /*8df0*/  IADD3.X R23, PT, PT, R42, UR9, RZ, P3, !PT ;  /* 0x000000092a177c10 */ /* 0x000fe20009ffe4ff */
[----:B------:R-:W3:Y:S04]  /*8e00*/  LDL R32, [R1+0x228] ;  /* 0x0002280001207983 */ /* 0x000ee80000100800 */
[----:B------:R-:W3:Y:S01]  /*8e10*/  LDL R42, [R1+0x218] ;  /* 0x00021800012a7983 */ /* 0x000ee20000100800 */
[----:B------:R-:W-:-:S03]  /*8e20*/  IADD3 R154, P3, PT, R135, UR4, RZ ;  /* 0x00000004879a7c10 */ /* 0x000fc6000ff7e0ff */
[----:B------:R-:W3:Y:S01]  /*8e30*/  LDG.E.U8 R23, desc[UR12][R22.64] ;  /* 0x0000000c16177981 */ /* 0x000ee2000c1e1100 */
[----:B------:R-:W-:-:S03]  /*8e40*/  IADD3.X R155, PT, PT, R126, UR9, RZ, P3, !PT ;  /* 0x000000097e9b7c10 */ /* 0x000fc60009ffe4ff */
[----:B------:R-:W3:Y:S04]  /*8e50*/  LDL R126, [R1+0x21c] ;  /* 0x00021c00017e7983 */ /* 0x000ee80000100800 */
[----:B------:R-:W3:Y:S01]  /*8e60*/  LDL R22, [R1+0x238] ;  /* 0x0002380001167983 */ /* 0x000ee20000100800 */
[----:B----4-:R-:W-:-:S03]  /*8e70*/  IADD3.X R21, PT, PT, R41, UR9, RZ, P2, !PT ;  /* 0x0000000929157c10 */ /* 0x010fc600097fe4ff */
[----:B------:R-:W4:Y:S01]  /*8e80*/  LDL R41, [R1+0x220] ;  /* 0x0002200001297983 */ /* 0x000f220000100800 */
[----:B------:R-:W-:-:S03]  /*8e90*/  IADD3 R134, P2, PT, R134, UR4, RZ ;  /* 0x0000000486867c10 */ /* 0x000fc6000ff5e0ff */
[----:B------:R-:W4:Y:S04]  /*8ea0*/  LDG.E.U8 R20, desc[UR12][R20.64] ;  /* 0x0000000c14147981 */ /* 0x000f28000c1e1100 */
[----:B------:R-:W4:Y:S01]  /*8eb0*/  LDL R21, [R1+0x240] ;  /* 0x0002400001157983 */ /* 0x000f220000100800 */
[----:B-----5:R-:W-:-:S03]  /*8ec0*/  IADD3 R144, P3, PT, R31, UR4, RZ ;  /* 0x000000041f907c10 */ /* 0x020fc6000ff7e0ff */
[----:B------:R-:W5:Y:S01]  /*8ed0*/  LDL R31, [R1+0x230] ;  /* 0x00023000011f7983 */ /* 0x000f620000100800 */
[----:B------:R-:W-:Y:S02]  /*8ee0*/  IADD3.X R135, PT, PT, R4, UR9, RZ, P2, !PT ;  /* 0x0000000904877c10 */ /* 0x000fe400097fe4ff */
[----:B------:R-:W-:Y:S01]  /*8ef0*/  IADD3 R156, P2, PT, R125, UR4, RZ ;  /* 0x000000047d9c7c10 */ /* 0x000fe2000ff5e0ff */
[----:B------:R-:W5:Y:S04]  /*8f00*/  LDG.E.U8 R4, desc[UR12][R154.64] ;  /* 0x0000000c9a047981 */ /* 0x000f68000c1e1100 */
[----:B------:R-:W5:Y:S01]  /*8f10*/  LDL R125, [R1+0x224] ;  /* 0x00022400017d7983 */ /* 0x000f620000100800 */
[----:B------:R-:W-:Y:S02]  /*8f20*/  IADD3.X R157, PT, PT, R163, UR9, RZ, P2, !PT ;  /* 0x00000009a39d7c10 */ /* 0x000fe400097fe4ff */
[----:B--2---:R-:W-:-:S02]  /*8f30*/  IADD3.X R145, PT, PT, R3, UR9, RZ, P3, !PT ;  /* 0x0000000903917c10 */ /* 0x004fc40009ffe4ff */
[----:B------:R0:W2:Y:S04]  /*8f40*/  LDG.E.U8 R3, desc[UR12][R134.64] ;  /* 0x0000000c86037981 */ /* 0x0000a8000c1e1100 */
[----:B------:R-:W2:Y:S01]  /*8f50*/  LDG.E.U8 R145, desc[UR12][R144.64] ;  /* 0x0000000c90917981 */ /* 0x000ea2000c1e1100 */
[----:B0-----:R-:W-:-:S03]  /*8f60*/  IADD3 R134, P3, PT, R116, UR4, RZ ;  /* 0x0000000474867c10 */ /* 0x001fc6000ff7e0ff */
[----:B------:R-:W2:Y:S01]  /*8f70*/  LDL R116, [R1+0x22c] ;  /* 0x00022c0001747983 */ /* 0x000ea20000100800 */
[----:B------:R-:W-:-:S03]  /*8f80*/  IADD3 R154, P2, PT, R115, UR4, RZ ;  /* 0x00000004739a7c10 */ /* 0x000fc6000ff5e0ff */
[----:B------:R-:W2:Y:S01]  /*8f90*/  LDL R115, [R1+0x234] ;  /* 0x0002340001737983 */ /* 0x000ea20000100800 */
[----:B------:R-:W-:-:S03]  /*8fa0*/  IADD3.X R135, PT, PT, R153, UR9, RZ, P3, !PT ;  /* 0x0000000999877c10 */ /* 0x000fc60009ffe4ff */
[----:B------:R-:W2:Y:S01]  /*8fb0*/  LDL R153, [R1+0x248] ;  /* 0x0002480001997983 */ /* 0x000ea20000100800 */
[----:B------:R-:W-:-:S03]  /*8fc0*/  IADD3.X R155, PT, PT, R162, UR9, RZ, P2, !PT ;  /* 0x00000009a29b7c10 */ /* 0x000fc600097fe4ff */
[----:B------:R3:W2:Y:S04]  /*8fd0*/  LDG.E.U8 R144, desc[UR12][R156.64] ;  /* 0x0000000c9c907981 */ /* 0x0006a8000c1e1100 */
[----:B------:R-:W2:Y:S04]  /*8fe0*/  LDG.E.U8 R135, desc[UR12][R134.64] ;  /* 0x0000000c86877981 */ /* 0x000ea8000c1e1100 */
[----:B------:R0:W2:Y:S01]  /*8ff0*/  LDG.E.U8 R134, desc[UR12][R154.64] ;  /* 0x0000000c9a867981 */ /* 0x0000a2000c1e1100 */
[----:B---3--:R-:W-:-:S03]  /*9000*/  IADD3 R156, P3, PT, R42, UR4, RZ ;  /* 0x000000042a9c7c10 */ /* 0x008fc6000ff7e0ff */
[----:B------:R-:W3:Y:S01]  /*9010*/  LDL R42, [R1+0x23c] ;  /* 0x00023c00012a7983 */ /* 0x000ee20000100800 */
[----:B------:R-:W-:-:S03]  /*9020*/  IADD3.X R157, PT, PT, R164, UR9, RZ, P3, !PT ;  /* 0x00000009a49d7c10 */ /* 0x000fc60009ffe4ff */
[----:B------:R-:W3:Y:S01]  /*9030*/  LDL R164, [R1+0x274] ;  /* 0x0002740001a47983 */ /* 0x000ee20000100800 */
[----:B0-----:R-:W-:-:S03]  /*9040*/  IADD3 R154, P3, PT, R32, UR4, RZ ;  /* 0x00000004209a7c10 */ /* 0x001fc6000ff7e0ff */
[----:B------:R-:W3:Y:S01]  /*9050*/  LDL R32, [R1+0x24c] ;  /* 0x00024c0001207983 */ /* 0x000ee20000100800 */
[----:B----4-:R-:W-:-:S03]  /*9060*/  IADD3 R162, P2, PT, R41, UR4, RZ ;  /* 0x0000000429a27c10 */ /* 0x010fc6000ff5e0ff */
[----:B------:R-:W4:Y:S01]  /*9070*/  LDL R41, [R1+0x244] ;  /* 0x0002440001297983 */ /* 0x000f220000100800 */
[----:B------:R-:W-:-:S03]  /*9080*/  IADD3.X R163, PT, PT, R126, UR9, RZ, P2, !PT ;  /* 0x000000097ea37c10 */ /* 0x000fc600097fe4ff */
[----:B------:R5:W4:Y:S02]  /*9090*/  LDG.E.U8 R126, desc[UR12][R156.64] ;  /* 0x0000000c9c7e7981 */ /* 0x000b24000c1e1100 */
[----:B-----5:R-:W-:Y:S02]  /*90a0*/  IADD3 R156, P2, PT, R31, UR4, RZ ;  /* 0x000000041f9c7c10 */ /* 0x020fe4000ff5e0ff */
[----:B------:R-:W5:Y:S01]  /*90b0*/  LDL R31, [R1+0x254] ;  /* 0x00025400011f7983 */ /* 0x000f620000100800 */
[----:B------:R-:W-:-:S03]  /*90c0*/  IADD3.X R155, PT, PT, R125, UR9, RZ, P3, !PT ;  /* 0x000000097d9b7c10 */ /* 0x000fc60009ffe4ff */
[----:B------:R0:W5:Y:S02]  /*90d0*/  LDG.E.U8 R125, desc[UR12][R162.64] ;  /* 0x0000000ca27d7981 */ /* 0x000164000c1e1100 */
[----:B0-----:R-:W-:Y:S02]  /*90e0*/  IADD3 R162, P3, PT, R22, UR4, RZ ;  /* 0x0000000416a27c10 */ /* 0x001fe4000ff7e0ff */
[----:B------:R-:W5:Y:S01]  /*90f0*/  LDL R22, [R1+0x25c] ;  /* 0x00025c0001167983 */ /* 0x000f620000100800 */
[----:B--2---:R-:W-:-:S03]  /*9100*/  IADD3.X R157, PT, PT, R116, UR9, RZ, P2, !PT ;  /* 0x00000009749d7c10 */ /* 0x004fc600097fe4ff */
[----:B------:R0:W2:Y:S01]  /*9110*/  LDG.E.U8 R116, desc[UR12][R154.64] ;  /* 0x0000000c9a747981 */ /* 0x0000a2000c1e1100 */
[----:B------:R-:W-:-:S03]  /*9120*/  IADD3.X R163, PT, PT, R115, UR9, RZ, P3, !PT ;  /* 0x0000000973a37c10 */ /* 0x000fc60009ffe4ff */
        /* <DEDUP_REMOVED lines=8> */
[----:B------:R-:W3:Y:S02]  /*91b0*/  LDL R165, [R1+0x27c] ;  /* 0x00027c0001a57983 */ /* 0x000ee40000100800 */
[----:B------:R-:W-:Y:S02]  /*91c0*/  IADD3.X R163, PT, PT, R32, UR9, RZ, P2, !PT ;  /* 0x0000000920a37c10 */ /* 0x000fe400097fe4ff */
[----:B----4-:R-:W-:Y:S02]  /*91d0*/  IADD3.X R157, PT, PT, R41, UR9, RZ, P3, !PT ;  /* 0x00000009299d7c10 */ /* 0x010fe40009ffe4ff */
[----:B------:R0:W4:Y:S04]  /*91e0*/  LDG.E.U8 R41, desc[UR12][R154.64] ;  /* 0x0000000c9a297981 */ /* 0x000128000c1e1100 */
[----:B------:R1:W4:Y:S01]  /*91f0*/  LDG.E.U8 R32, desc[UR12][R156.64] ;  /* 0x0000000c9c207981 */ /* 0x000322000c1e1100 */
[----:B0-----:R-:W-:-:S03]  /*9200*/  IADD3 R154, P3, PT, R166, UR4, RZ ;  /* 0x00000004a69a7c10 */ /* 0x001fc6000ff7e0ff */
[----:B------:R-:W4:Y:S01]  /*9210*/  LDL R166, [R1+0x284] ;  /* 0x0002840001a67983 */ /* 0x000f220000100800 */
[----:B-1----:R-:W-:-:S03]  /*9220*/  IADD3 R156, P2, PT, R167, UR4, RZ ;  /* 0x00000004a79c7c10 */ /* 0x002fc6000ff5e0ff */
[----:B------:R-:W4:Y:S01]  /*9230*/  LDL R167, [R1+0x28c] ;  /* 0x00028c0001a77983 */ /* 0x000f220000100800 */
[----:B-----5:R-:W-:-:S03]  /*9240*/  IADD3.X R155, PT, PT, R31, UR9, RZ, P3, !PT ;  /* 0x000000091f9b7c10 */ /* 0x020fc60009ffe4ff */
[----:B------:R0:W5:Y:S02]  /*9250*/  LDG.E.U8 R31, desc[UR12][R162.64] ;  /* 0x0000000ca21f7981 */ /* 0x000164000c1e1100 */
[----:B0-----:R-:W-:Y:S02]  /*9260*/  IADD3 R162, P3, PT, R168, UR4, RZ ;  /* 0x00000004a8a27c10 */ /* 0x001fe4000ff7e0ff */
        /* <DEDUP_REMOVED lines=11> */
[----:B------:R-:W-:Y:S02]  /*9320*/  IADD3.X R157, PT, PT, R164, UR9, RZ, P3, !PT ;  /* 0x00000009a49d7c10 */ /* 0x000fe40009ffe4ff */
[----:B-1----:R-:W-:Y:S01]  /*9330*/  IADD3 R162, P2, PT, R170, UR4, RZ ;  /* 0x00000004aaa27c10 */ /* 0x002fe2000ff5e0ff */
[----:B------:R0:W2:Y:S04]  /*9340*/  LDG.E.U8 R164, desc[UR12][R154.64] ;  /* 0x0000000c9aa47981 */ /* 0x0000a8000c1e1100 */
[----:B------:R-:W2:Y:S01]  /*9350*/  LDL R170, [R1+0x2a4] ;  /* 0x0002a40001aa7983 */ /* 0x000ea20000100800 */
[----:B0-----:R-:W-:-:S03]  /*9360*/  IADD3 R154, P3, PT, R171, UR4, RZ ;  /* 0x00000004ab9a7c10 */ /* 0x001fc6000ff7e0ff */
[----:B------:R-:W2:Y:S01]  /*9370*/  LDL R171, [R1+0x2ac] ;  /* 0x0002ac0001ab7983 */ /* 0x000ea20000100800 */
[----:B---3--:R-:W-:-:S03]  /*9380*/  IADD3.X R163, PT, PT, R165, UR9, RZ, P2, !PT ;  /* 0x00000009a5a37c10 */ /* 0x008fc600097fe4ff */
[----:B------:R0:W3:Y:S02]  /*9390*/  LDG.E.U8 R165, desc[UR12][R156.64] ;  /* 0x0000000c9ca57981 */ /* 0x0000e4000c1e1100 */
[----:B0-----:R-:W-:Y:S02]  /*93a0*/  IADD3 R156, P2, PT, R173, UR4, RZ ;  /* 0x00000004ad9c7c10 */ /* 0x001fe4000ff5e0ff */
[----:B------:R-:W3:Y:S01]  /*93b0*/  LDL R173, [R1+0x2bc] ;  /* 0x0002bc0001ad7983 */ /* 0x000ee20000100800 */
[----:B----4-:R-:W-:-:S03]  /*93c0*/  IADD3.X R155, PT, PT, R166, UR9, RZ, P3, !PT ;  /* 0x00000009a69b7c10 */ /* 0x010fc60009ffe4ff */
[----:B------:R-:W4:Y:S01]  /*93d0*/  LDG.E.U8 R166, desc[UR12][R162.64] ;  /* 0x0000000ca2a67981 */ /* 0x000f22000c1e1100 */
[----:B------:R-:W-:-:S03]  /*93e0*/  IADD3.X R157, PT, PT, R167, UR9, RZ, P2, !PT ;  /* 0x00000009a79d7c10 */ /* 0x000fc600097fe4ff */
[----:B------:R0:W4:Y:S02]  /*93f0*/  LDG.E.U8 R167, desc[UR12][R154.64] ;  /* 0x0000000c9aa77981 */ /* 0x000124000c1e1100 */
[----:B0-----:R-:W-:Y:S02]  /*9400*/  IADD3 R154, P2, PT, R175, UR4, RZ ;  /* 0x00000004af9a7c10 */ /* 0x001fe4000ff5e0ff */
[----:B------:R-:W4:Y:S01]  /*9410*/  LDL R175, [R1+0x2c4] ;  /* 0x0002c40001af7983 */ /* 0x000f220000100800 */
[----:B------:R-:W-:-:S03]  /*9420*/  IADD3 R162, P3, PT, R176, UR4, RZ ;  /* 0x00000004b0a27c10 */ /* 0x000fc6000ff7e0ff */
        /* <DEDUP_REMOVED lines=14> */
[----:B------:R-:W2:Y:S01]  /*9510*/  LDG.E.U8 R172, desc[UR12][R162.64] ;  /* 0x0000000ca2ac7981 */ /* 0x000ea2000c1e1100 */
[----:B------:R-:W-:Y:S02]  /*9520*/  IADD3.X R155, PT, PT, R174, UR9, RZ, P2, !PT ;  /* 0x00000009ae9b7c10 */ /* 0x000fe400097fe4ff */
[----:B-1----:R-:W-:Y:S02]  /*9530*/  IADD3 R156, P3, PT, R183, UR4, RZ ;  /* 0x00000004b79c7c10 */ /* 0x002fe4000ff7e0ff */
[----:B------:R-:W2:Y:S02]  /*9540*/  LDL R183, [R1+0x300] ;  /* 0x0003000001b77983 */ /* 0x000ea40000100800 */
[----:B---3--:R-:W-:Y:S02]  /*9550*/  IADD3.X R157, PT, PT, R173, UR9, RZ, P3, !PT ;  /* 0x00000009ad9d7c10 */ /* 0x008fe40009ffe4ff */
[----:B------:R0:W3:Y:S04]  /*9560*/  LDG.E.U8 R173, desc[UR12][R154.64] ;  /* 0x0000000c9aad7981 */ /* 0x0000e8000c1e1100 */
[----:B------:R-:W2:Y:S04]  /*9570*/  LDL R163, [R1+0x308] ;  /* 0x0003080001a37983 */ /* 0x000ea80000100800 */
[----:B------:R-:W2:Y:S01]  /*9580*/  LDL R162, [R1+0x304] ;  /* 0x0003040001a27983 */ /* 0x000ea20000100800 */
[----:B0-----:R-:W-:-:S03]  /*9590*/  IADD3 R154, P2, PT, R181, UR4, RZ ;  /* 0x00000004b59a7c10 */ /* 0x001fc6000ff5e0ff */
[----:B------:R-:W2:Y:S04]  /*95a0*/  LDL R181, [R1+0x2f4] ;  /* 0x0002f40001b57983 */ /* 0x000ea80000100800 */
[----:B------:R-:W2:Y:S04]  /*95b0*/  LDG.E.U8 R174, desc[UR12][R156.64] ;  /* 0x0000000c9cae7981 */ /* 0x000ea8000c1e1100 */
[----:B------:R-:W3:Y:S04]  /*95c0*/  LDL R156, [R1+0x310] ;  /* 0x00031000019c7983 */ /* 0x000ee80000100800 */
[----:B------:R-:W3:Y:S01]  /*95d0*/  LDL R157, [R1+0x30c] ;  /* 0x00030c00019d7983 */ /* 0x000ee20000100800 */
[----:B----4-:R-:W-:-:S05]  /*95e0*/  IADD3.X R155, PT, PT, R175, UR9, RZ, P2, !PT ;  /* 0x00000009af9b7c10 */ /* 0x010fca00097fe4ff */
[----:B------:R0:W4:Y:S02]  /*95f0*/  LDG.E.U8 R175, desc[UR12][R154.64] ;  /* 0x0000000c9aaf7981 */ /* 0x000124000c1e1100 */
[----:B0-----:R-:W-:Y:S02]  /*9600*/  IADD3 R154, P2, PT, R182, UR4, RZ ;  /* 0x00000004b69a7c10 */ /* 0x001fe4000ff5e0ff */
[----:B------:R-:W3:Y:S02]  /*9610*/  LDL R182, [R1+0x2fc] ;  /* 0x0002fc0001b67983 */ /* 0x000ee40000100800 */
[----:B------:R-:W-:-:S05]  /*9620*/  IADD3.X R155, PT, PT, R176, UR9, RZ, P2, !PT ;  /* 0x00000009b09b7c10 */ /* 0x000fca00097fe4ff */
[----:B------:R0:W4:Y:S02]  /*9630*/  LDG.E.U8 R176, desc[UR12][R154.64] ;  /* 0x0000000c9ab07981 */ /* 0x000124000c1e1100 */
[----:B0-----:R-:W-:Y:S02]  /*9640*/  IADD3 R154, P2, PT, R188, UR4, RZ ;  /* 0x00000004bc9a7c10 */ /* 0x001fe4000ff5e0ff */
[----:B------:R-:W4:Y:S02]  /*9650*/  LDL R188, [R1+0x32c] ;  /* 0x00032c0001bc7983 */ /* 0x000f240000100800 */
[----:B-----5:R-:W-:-:S05]  /*9660*/  IADD3.X R155, PT, PT, R177, UR9, RZ, P2, !PT ;  /* 0x00000009b19b7c10 */ /* 0x020fca00097fe4ff */
[----:B------:R0:W5:Y:S02]  /*9670*/  LDG.E.U8 R177, desc[UR12][R154.64] ;  /* 0x0000000c9ab17981 */ /* 0x000164000c1e1100 */
[----:B0-----:R-:W-:Y:S02]  /*9680*/  IADD3 R154, P2, PT, R187, UR4, RZ ;  /* 0x00000004bb9a7c10 */ /* 0x001fe4000ff5e0ff */
[----:B------:R-:W4:Y:S02]  /*9690*/  LDL R187, [R1+0x324] ;  /* 0x0003240001bb7983 */ /* 0x000f240000100800 */
[----:B------:R-:W-:-:S05]  /*96a0*/  IADD3.X R155, PT, PT, R178, UR9, RZ, P2, !PT ;  /* 0x00000009b29b7c10 */ /* 0x000fca00097fe4ff */
[----:B------:R0:W4:Y:S02]  /*96b0*/  LDG.E.U8 R178, desc[UR12][R154.64] ;  /* 0x0000000c9ab27981 */ /* 0x000124000c1e1100 */
[----:B0-----:R-:W-:Y:S02]  /*96c0*/  IADD3 R154, P2, PT, R186, UR4, RZ ;  /* 0x00000004ba9a7c10 */ /* 0x001fe4000ff5e0ff */
[----:B------:R-:W4:Y:S02]  /*96d0*/  LDL R186, [R1+0x31c] ;  /* 0x00031c0001ba7983 */ /* 0x000f240000100800 */
[----:B------:R-:W-:-:S05]  /*96e0*/  IADD3.X R155, PT, PT, R179, UR9, RZ, P2, !PT ;  /* 0x00000009b39b7c10 */ /* 0x000fca00097fe4ff */
[----:B------:R0:W4:Y:S02]  /*96f0*/  LDG.E.U8 R179, desc[UR12][R154.64] ;  /* 0x0000000c9ab37981 */ /* 0x000124000c1e1100 */
[----:B0-----:R-:W-:Y:S02]  /*9700*/  IADD3 R154, P2, PT, R185, UR4, RZ ;  /* 0x00000004b99a7c10 */ /* 0x001fe4000ff5e0ff */
[----:B------:R-:W4:Y:S02]  /*9710*/  LDL R185, [R1+0x314] ;  /* 0x0003140001b97983 */ /* 0x000f240000100800 */
[----:B------:R-:W-:-:S05]  /*9720*/  IADD3.X R155, PT, PT, R180, UR9, RZ, P2, !PT ;  /* 0x00000009b49b7c10 */ /* 0x000fca00097fe4ff */
[----:B------:R0:W5:Y:S02]  /*9730*/  LDG.E.U8 R180, desc[UR12][R154.64] ;  /* 0x0000000c9ab47981 */ /* 0x000164000c1e1100 */
[----:B0-----:R-:W-:-:S04]  /*9740*/  IADD3 R154, P2, PT, R184, UR4, RZ ;  /* 0x00000004b89a7c10 */ /* 0x001fc8000ff5e0ff */
[----:B--2---:R-:W-:-:S05]  /*9750*/  IADD3.X R155, PT, PT, R181, UR9, RZ, P2, !PT ;  /* 0x00000009b59b7c10 */ /* 0x004fca00097fe4ff */
[----:B------:R0:W2:Y:S02]  /*9760*/  LDG.E.U8 R181, desc[UR12][R154.64] ;  /* 0x0000000c9ab57981 */ /* 0x0000a4000c1e1100 */
[----:B0-----:R-:W-:-:S04]  /*9770*/  IADD3 R154, P2, PT, R183, UR4, RZ ;  /* 0x00000004b79a7c10 */ /* 0x001fc8000ff5e0ff */
[----:B---3--:R-:W-:-:S05]  /*9780*/  IADD3.X R155, PT, PT, R182, UR9, RZ, P2, !PT ;  /* 0x00000009b69b7c10 */ /* 0x008fca00097fe4ff */
[----:B------:R0:W3:Y:S02]  /*9790*/  LDG.E.U8 R182, desc[UR12][R154.64] ;  /* 0x0000000c9ab67981 */ /* 0x0000e4000c1e1100 */
[----:B0-----:R-:W-:Y:S02]  /*97a0*/  IADD3 R154, P2, PT, R163, UR4, RZ ;  /* 0x00000004a39a7c10 */ /* 0x001fe4000ff5e0ff */
[----:B------:R-:W2:Y:S02]  /*97b0*/  LDL R163, [R1+0x344] ;  /* 0x0003440001a37983 */ /* 0x000ea40000100800 */
[----:B------:R-:W-:Y:S02]  /*97c0*/  IADD3.X R155, PT, PT, R162, UR9, RZ, P2, !PT ;  /* 0x00000009a29b7c10 */ /* 0x000fe400097fe4ff */
[----:B------:R-:W3:Y:S04]  /*97d0*/  LDL R162, [R1+0x350] ;  /* 0x0003500001a27983 */ /* 0x000ee80000100800 */
[----:B------:R0:W5:Y:S02]  /*97e0*/  LDG.E.U8 R183, desc[UR12][R154.64] ;  /* 0x0000000c9ab77981 */ /* 0x000164000c1e1100 */
[----:B0-----:R-:W-:-:S02]  /*97f0*/  IADD3 R154, P2, PT, R156, UR4, RZ ;  /* 0x000000049c9a7c10 */ /* 0x001fc4000ff5e0ff */
[----:B------:R-:W5:Y:S02]  /*9800*/  LDL R156, [R1+0x358] ;  /* 0x00035800019c7983 */ /* 0x000f640000100800 */
[----:B------:R-:W-:Y:S02]  /*9810*/  IADD3.X R155, PT, PT, R157, UR9, RZ, P2, !PT ;  /* 0x000000099d9b7c10 */ /* 0x000fe400097fe4ff */
[----:B------:R-:W5:Y:S04]  /*9820*/  LDL R157, [R1+0x354] ;  /* 0x00035400019d7983 */ /* 0x000f680000100800 */
[----:B------:R0:W5:Y:S02]  /*9830*/  LDG.E.U8 R184, desc[UR12][R154.64] ;  /* 0x0000000c9ab87981 */ /* 0x000164000c1e1100 */
[----:B0-----:R-:W-:-:S04]  /*9840*/  IADD3 R154, P2, PT, R206, UR4, RZ ;  /* 0x00000004ce9a7c10 */ /* 0x001fc8000ff5e0ff */
[----:B----4-:R-:W-:-:S05]  /*9850*/  IADD3.X R155, PT, PT, R185, UR9, RZ, P2, !PT ;  /* 0x00000009b99b7c10 */ /* 0x010fca00097fe4ff */
[----:B------:R0:W4:Y:S02]  /*9860*/  LDG.E.U8 R185, desc[UR12][R154.64] ;  /* 0x0000000c9ab97981 */ /* 0x000124000c1e1100 */
[----:B0-----:R-:W-:-:S04]  /*9870*/  IADD3 R154, P2, PT, R204, UR4, RZ ;  /* 0x00000004cc9a7c10 */ /* 0x001fc8000ff5e0ff */
        /* <DEDUP_REMOVED lines=10> */
[----:B0-----:R-:W-:-:S04]  /*9920*/  IADD3 R154, P2, PT, R198, UR4, RZ ;  /* 0x00000004c69a7c10 */ /* 0x001fc8000ff5e0ff */
[----:B------:R-:W-:-:S05]  /*9930*/  IADD3.X R155, PT, PT, R189, UR9, RZ, P2, !PT ;  /* 0x00000009bd9b7c10 */ /* 0x000fca00097fe4ff */
[----:B------:R0:W4:Y:S02]  /*9940*/  LDG.E.U8 R189, desc[UR12][R154.64] ;  /* 0x0000000c9abd7981 */ /* 0x000124000c1e1100 */
[----:B0-----:R-:W-:-:S04]  /*9950*/  IADD3 R154, P2, PT, R196, UR4, RZ ;  /* 0x00000004c49a7c10 */ /* 0x001fc8000ff5e0ff */
[----:B------:R-:W-:-:S05]  /*9960*/  IADD3.X R155, PT, PT, R190, UR9, RZ, P2, !PT ;  /* 0x00000009be9b7c10 */ /* 0x000fca00097fe4ff */
[----:B------:R0:W4:Y:S01]  /*9970*/  LDG.E.U8 R190, desc[UR12][R154.64] ;  /* 0x0000000c9abe7981 */ /* 0x000122000c1e1100 */
[----:B------:R-:W-:Y:S01]  /*9980*/  USHF.L.U32 UR10, UR7, 0x3, URZ ;  /* 0x00000003070a7899 */ /* 0x000fe200080006ff */
[----:B0-----:R-:W-:Y:S01]  /*9990*/  IADD3 R154, P2, PT, R192, UR4, RZ ;  /* 0x00000004c09a7c10 */ /* 0x001fe2000ff5e0ff */
[----:B------:R-:W-:-:S03]  /*99a0*/  UIMAD UR17, UR7, 0x3, URZ ;  /* 0x00000003071178a4 */ /* 0x000fc6000f8e02ff */
[----:B--2---:R-:W-:Y:S02]  /*99b0*/  IADD3.X R155, PT, PT, R163, UR9, RZ, P2, !PT ;  /* 0x00000009a39b7c10 */ /* 0x004fe400097fe4ff */
[----:B---3--:R-:W-:-:S03]  /*99c0*/  IADD3 R162, P2, PT, R162, UR4, RZ ;  /* 0x00000004a2a27c10 */ /* 0x008fc6000ff5e0ff */
[----:B------:R5:W2:Y:S01]  /*99d0*/  LDG.E.U8 R192, desc[UR12][R154.64] ;  /* 0x0000000c9ac07981 */ /* 0x000aa2000c1e1100 */
[----:B------:R-:W-:-:S05]  /*99e0*/  IADD3.X R163, PT, PT, R194, UR9, RZ, P2, !PT ;  /* 0x00000009c2a37c10 */ /* 0x000fca00097fe4ff */
[----:B------:R-:W3:Y:S01]  /*99f0*/  LDG.E.U8 R162, desc[UR12][R162.64] ;  /* 0x0000000ca2a27981 */ /* 0x000ee2000c1e1100 */
[----:B-----5:R-:W-:Y:S01]  /*9a00*/  IADD3 R154, P2, PT, R156, UR4, RZ ;  /* 0x000000049c9a7c10 */ /* 0x020fe2000ff5e0ff */
[----:B------:R-:W-:-:S03]  /*9a10*/  VIADD R156, R8, UR10 ;  /* 0x0000000a089c7c36 */ /* 0x000fc60008000000 */
[----:B------:R-:W-:Y:S02]  /*9a20*/  IADD3.X R155, PT, PT, R157, UR9, RZ, P2, !PT ;  /* 0x000000099d9b7c10 */ /* 0x000fe400097fe4ff */
[----:B------:R-:W-:-:S03]  /*9a30*/  IADD3 R156, P2, PT, R156, UR4, RZ ;  /* 0x000000049c9c7c10 */ /* 0x000fc6000ff5e0ff */
[----:B------:R0:W5:Y:S01]  /*9a40*/  LDG.E.U8 R163, desc[UR12][R154.64] ;  /* 0x0000000c9aa37981 */ /* 0x000162000c1e1100 */
[----:B------:R-:W-:-:S05]  /*9a50*/  IADD3.X R157, PT, PT, R250, UR9, RZ, P2, !PT ;  /* 0x00000009fa9d7c10 */ /* 0x000fca00097fe4ff */
[----:B------:R1:W2:Y:S01]  /*9a60*/  LDG.E.U8 R194, desc[UR12][R156.64] ;  /* 0x0000000c9cc27981 */ /* 0x0002a2000c1e1100 */
[----:B0-----:R-:W-:-:S05]  /*9a70*/  VIADD R154, R8, UR7 ;  /* 0x00000007089a7c36 */ /* 0x001fca0008000000 */
[----:B------:R-:W-:Y:S01]  /*9a80*/  IADD3 R154, P2, PT, R154, UR4, RZ ;  /* 0x000000049a9a7c10 */ /* 0x000fe2000ff5e0ff */
[----:B-1----:R-:W-:-:S03]  /*9a90*/  VIADD R156, R9, UR7 ;  /* 0x00000007099c7c36 */ /* 0x002fc60008000000 */
[----:B------:R-:W-:Y:S02]  /*9aa0*/  IADD3.X R155, PT, PT, R222, UR9, RZ, P2, !PT ;  /* 0x00000009de9b7c10 */ /* 0x000fe400097fe4ff */
[----:B------:R-:W-:Y:S01]  /*9ab0*/  IADD3 R156, P2, PT, R156, UR4, RZ ;  /* 0x000000049c9c7c10 */ /* 0x000fe2000ff5e0ff */
[----:B------:R-:W-:Y:S02]  /*9ac0*/  USHF.L.U32 UR10, UR7, 0x1, URZ ;  /* 0x00000001070a7899 */ /* 0x000fe400080006ff */
[----:B------:R-:W2:Y:S01]  /*9ad0*/  LDG.E.U8 R196, desc[UR12][R154.64] ;  /* 0x0000000c9ac47981 */ /* 0x000ea2000c1e1100 */
[----:B------:R-:W-:-:S05]  /*9ae0*/  IADD3.X R157, PT, PT, R224, UR9, RZ, P2, !PT ;  /* 0x00000009e09d7c10 */ /* 0x000fca00097fe4ff */
[----:B------:R0:W2:Y:S02]  /*9af0*/  LDG.E.U8 R198, desc[UR12][R156.64] ;  /* 0x0000000c9cc67981 */ /* 0x0000a4000c1e1100 */
[----:B0-----:R-:W-:Y:S01]  /*9b00*/  VIADD R156, R8, UR10 ;  /* 0x0000000a089c7c36 */ /* 0x001fe20008000000 */
[----:B----4-:R-:W-:-:S04]  /*9b10*/  IADD3 R154, P2, PT, R202, UR4, RZ ;  /* 0x00000004ca9a7c10 */ /* 0x010fc8000ff5e0ff */
[----:B------:R-:W-:Y:S02]  /*9b20*/  IADD3.X R155, PT, PT, R200, UR9, RZ, P2, !PT ;  /* 0x00000009c89b7c10 */ /* 0x000fe400097fe4ff */
[----:B------:R-:W-:-:S03]  /*9b30*/  IADD3 R156, P2, PT, R156, UR4, RZ ;  /* 0x000000049c9c7c10 */ /* 0x000fc6000ff5e0ff */
[----:B------:R0:W4:Y:S01]  /*9b40*/  LDG.E.U8 R200, desc[UR12][R154.64] ;  /* 0x0000000c9ac87981 */ /* 0x000122000c1e1100 */
[----:B------:R-:W-:-:S05]  /*9b50*/  IADD3.X R157, PT, PT, R227, UR9, RZ, P2, !PT ;  /* 0x00000009e39d7c10 */ /* 0x000fca00097fe4ff */
[----:B------:R1:W3:Y:S01]  /*9b60*/  LDG.E.U8 R202, desc[UR12][R156.64] ;  /* 0x0000000c9cca7981 */ /* 0x0002e2000c1e1100 */
[----:B0-----:R-:W-:-:S05]  /*9b70*/  VIADD R154, R9, UR10 ;  /* 0x0000000a099a7c36 */ /* 0x001fca0008000000 */
[----:B------:R-:W-:Y:S01]  /*9b80*/  IADD3 R154, P2, PT, R154, UR4, RZ ;  /* 0x000000049a9a7c10 */ /* 0x000fe2000ff5e0ff */
[----:B-1----:R-:W-:-:S03]  /*9b90*/  VIADD R156, R8, UR17 ;  /* 0x00000011089c7c36 */ /* 0x002fc60008000000 */
[----:B------:R-:W-:Y:S02]  /*9ba0*/  IADD3.X R155, PT, PT, R230, UR9, RZ, P2, !PT ;  /* 0x00000009e69b7c10 */ /* 0x000fe400097fe4ff */
[----:B------:R-:W-:-:S03]  /*9bb0*/  IADD3 R156, P2, PT, R156, UR4, RZ ;  /* 0x000000049c9c7c10 */ /* 0x000fc6000ff5e0ff */
[----:B------:R0:W3:Y:S01]  /*9bc0*/  LDG.E.U8 R204, desc[UR12][R154.64] ;  /* 0x0000000c9acc7981 */ /* 0x0000e2000c1e1100 */
[----:B------:R-:W-:Y:S01]  /*9bd0*/  IADD3.X R157, PT, PT, R232, UR9, RZ, P2, !PT ;  /* 0x00000009e89d7c10 */ /* 0x000fe200097fe4ff */
[----:B------:R-:W-:-:S04]  /*9be0*/  USHF.L.U32 UR10, UR7, 0x2, URZ ;  /* 0x00000002070a7899 */ /* 0x000fc800080006ff */
        /* <DEDUP_REMOVED lines=8> */
[----:B------:R-:W-:-:S04]  /*9c70*/  UIMAD UR17, UR7, 0x5, URZ ;  /* 0x00000005071178a4 */ /* 0x000fc8000f8e02ff */
        /* <DEDUP_REMOVED lines=16> */
[----:B------:R-:W-:-:S05]  /*9d80*/  IADD3.X R157, PT, PT, R244, UR9, RZ, P2, !PT ;  /* 0x00000009f49d7c10 */ /* 0x000fca00097fe4ff */
[----:B------:R1:W4:Y:S01]  /*9d90*/  LDG.E.U8 R217, desc[UR12][R156.64] ;  /* 0x0000000c9cd97981 */ /* 0x000322000c1e1100 */
[----:B0-----:R-:W-:Y:S01]  /*9da0*/  VIADD R154, R9, UR10 ;  /* 0x0000000a099a7c36 */ /* 0x001fe20008000000 */
[----:B------:R-:W-:-:S04]  /*9db0*/  UIMAD UR10, UR7, 0x7, URZ ;  /* 0x00000007070a78a4 */ /* 0x000fc8000f8e02ff */
[----:B------:R-:W-:-:S04]  /*9dc0*/  IADD3 R154, P2, PT, R154, UR4, RZ ;  /* 0x000000049a9a7c10 */ /* 0x000fc8000ff5e0ff */
[----:B------:R-:W-:-:S05]  /*9dd0*/  IADD3.X R155, PT, PT, R246, UR9, RZ, P2, !PT ;  /* 0x00000009f69b7c10 */ /* 0x000fca00097fe4ff */
[----:B------:R0:W4:Y:S01]  /*9de0*/  LDG.E.U8 R219, desc[UR12][R154.64] ;  /* 0x0000000c9adb7981 */ /* 0x000122000c1e1100 */
[----:B-1----:R-:W-:Y:S02]  /*9df0*/  VIADD R156, R9, UR10 ;  /* 0x0000000a099c7c36 */ /* 0x002fe40008000000 */
[----:B0-----:R-:W-:-:S05]  /*9e00*/  VIADD R154, R8, UR10 ;  /* 0x0000000a089a7c36 */ /* 0x001fca0008000000 */
[----:B------:R-:W-:-:S04]  /*9e10*/  IADD3 R154, P2, PT, R154, UR4, RZ ;  /* 0x000000049a9a7c10 */ /* 0x000fc8000ff5e0ff */
[----:B------:R-:W-:Y:S02]  /*9e20*/  IADD3.X R155, PT, PT, R248, UR9, RZ, P2, !PT ;  /* 0x00000009f89b7c10 */ /* 0x000fe400097fe4ff */
[----:B------:R-:W-:-:S03]  /*9e30*/  IADD3 R156, P2, PT, R156, UR4, RZ ;  /* 0x000000049c9c7c10 */ /* 0x000fc6000ff5e0ff */
[----:B------:R0:W4:Y:S01]  /*9e40*/  LDG.E.U8 R221, desc[UR12][R154.64] ;  /* 0x0000000c9add7981 */ /* 0x000122000c1e1100 */
[----:B------:R-:W-:-:S05]  /*9e50*/  IADD3.X R157, PT, PT, R249, UR9, RZ, P2, !PT ;  /* 0x00000009f99d7c10 */ /* 0x000fca00097fe4ff */
[----:B------:R-:W4:Y:S01]  /*9e60*/  LDG.E.U8 R156, desc[UR12][R156.64] ;  /* 0x0000000c9c9c7981 */ /* 0x000f22000c1e1100 */
[----:B0-----:R-:W-:-:S04]  /*9e70*/  IADD3 R154, P2, PT, R228, UR4, RZ ;  /* 0x00000004e49a7c10 */ /* 0x001fc8000ff5e0ff */
[----:B------:R-:W-:-:S05]  /*9e80*/  IADD3.X R155, PT, PT, R226, UR9, RZ, P2, !PT ;  /* 0x00000009e29b7c10 */ /* 0x000fca00097fe4ff */
[----:B------:R0:W4:Y:S02]  /*9e90*/  LDG.E.U8 R157, desc[UR12][R154.64] ;  /* 0x0000000c9a9d7981 */ /* 0x000124000c1e1100 */
[----:B0-----:R-:W-:-:S04]  /*9ea0*/  IADD3 R154, P2, PT, R225, UR4, RZ ;  /* 0x00000004e19a7c10 */ /* 0x001fc8000ff5e0ff */
[----:B------:R-:W-:-:S05]  /*9eb0*/  IADD3.X R155, PT, PT, R223, UR9, RZ, P2, !PT ;  /* 0x00000009df9b7c10 */ /* 0x000fca00097fe4ff */
[----:B------:R0:W4:Y:S02]  /*9ec0*/  LDG.E.U8 R154, desc[UR12][R154.64] ;  /* 0x0000000c9a9a7981 */ /* 0x000124000c1e1100 */
[----:B0-----:R-:W0:Y:S01]  /*9ed0*/  S2R R155, SR_TID.X ;  /* 0x00000000009b7919 */ /* 0x001e220000002100 */
[----:B------:R-:W1:Y:S01]  /*9ee0*/  S2R R223, SR_TID.X ;  /* 0x0000000000df7919 */ /* 0x000e620000002100 */
[----:B0-----:R-:W-:Y:S01]  /*9ef0*/  LOP3.LUT R155, R155, 0xff, RZ, 0xc0, !PT ;  /* 0x000000ff9b9b7812 */ /* 0x001fe200078ec0ff */
[----:B------:R-:W-:Y:S06]  /*9f00*/  BAR.SYNC.DEFER_BLOCKING 0x0 ;  /* 0x0000000000007b1d */ /* 0x000fec0000010000 */
[----:B------:R0:W-:Y:S04]  /*9f10*/  STS.U8 [R155+UR8+0x8100], R2 ;  /* 0x008100029b007988 */ /* 0x0001e80008000008 */
[----:B------:R1:W-:Y:S01]  /*9f20*/  STS.U8 [R155+UR8+0x8000], R30 ;  /* 0x0080001e9b007988 */ /* 0x0003e20008000008 */
[----:B0-----:R-:W-:-:S03]  /*9f30*/  LOP3.LUT R2, R155, 0x10, RZ, 0x3c, !PT ;  /* 0x000000109b027812 */ /* 0x001fc600078e3cff */
[----:B--2---:R-:W-:Y:S01]  /*9f40*/  STS.U8 [R155+UR8+0x9000], R194 ;  /* 0x009000c29b007988 */ /* 0x004fe20008000008 */
[----:B-1----:R-:W-:-:S03]  /*9f50*/  IMAD.SHL.U32 R30, R223, 0x80, RZ ;  /* 0x00000080df1e7824 */ /* 0x002fc600078e00ff */
[----:B------:R-:W-:Y:S04]  /*9f60*/  STS.U8 [R155+UR8+0x9100], R152 ;  /* 0x009100989b007988 */ /* 0x000fe80008000008 */
[----:B------:R-:W-:Y:S01]  /*9f70*/  STS.U8 [R155+UR8+0xa000], R151 ;  /* 0x00a000979b007988 */ /* 0x000fe20008000008 */
[----:B------:R-:W-:-:S03]  /*9f80*/  LOP3.LUT R30, R30, 0x200, RZ, 0xc0, !PT ;  /* 0x000002001e1e7812 */ /* 0x000fc600078ec0ff */
[----:B------:R-:W-:Y:S04]  /*9f90*/  STS.U8 [R155+UR8+0xa100], R150 ;  /* 0x00a100969b007988 */ /* 0x000fe80008000008 */
        /* <DEDUP_REMOVED lines=21> */
[----:B------:R0:W-:Y:S04]  /*a0f0*/  STS.U8 [R2+UR8+0xd300], R134 ;  /* 0x00d3008602007988 */ /* 0x0001e80008000008 */
[----:B------:R-:W-:Y:S04]  /*a100*/  STS.U8 [R2+UR8+0xe200], R167 ;  /* 0x00e200a702007988 */ /* 0x000fe80008000008 */
[----:B------:R-:W-:Y:S04]  /*a110*/  STS.U8 [R2+UR8+0xe300], R168 ;  /* 0x00e300a802007988 */ /* 0x000fe80008000008 */
[----:B------:R-:W-:Y:S01]  /*a120*/  STS.U8 [R2+UR8+0xf200], R183 ;  /* 0x00f200b702007988 */ /* 0x000fe20008000008 */
[----:B0-----:R-:W-:-:S03]  /*a130*/  SHF.R.S32.HI R134, RZ, 0x3, R223 ;  /* 0x00000003ff867819 */ /* 0x001fc600000114df */
[----:B------:R0:W-:Y:S01]  /*a140*/  STS.U8 [R2+UR8+0xf300], R184 ;  /* 0x00f300b802007988 */ /* 0x0001e20008000008 */
[----:B------:R-:W-:Y:S01]  /*a150*/  SGXT R134, R134, 0x1 ;  /* 0x000000018686781a */ /* 0x000fe20000000200 */
[----:B0-----:R-:W-:-:S05]  /*a160*/  IMAD.SHL.U32 R2, R223, 0x40, RZ ;  /* 0x00000040df027824 */ /* 0x001fca00078e00ff */
[----:B------:R-:W-:Y:S02]  /*a170*/  LOP3.LUT R30, R30, 0x40, R2, 0xf8, !PT ;  /* 0x000000401e1e7812 */ /* 0x000fe400078ef802 */
[--C-:B------:R-:W-:Y:S02]  /*a180*/  SHF.R.S32.HI R2, RZ, 0x1, R223.reuse ;  /* 0x00000001ff027819 */ /* 0x100fe400000114df */
[----:B------:R-:W-:Y:S02]  /*a190*/  LOP3.LUT R134, R134, 0x90, RZ, 0xc0, !PT ;  /* 0x0000009086867812 */ /* 0x000fe400078ec0ff */
[----:B------:R-:W-:Y:S02]  /*a1a0*/  SGXT R2, R2, 0x1 ;  /* 0x000000010202781a */ /* 0x000fe40000000200 */
[----:B------:R-:W-:Y:S02]  /*a1b0*/  LOP3.LUT R134, R134, 0x10, R223, 0x78, !PT ;  /* 0x0000001086867812 */ /* 0x000fe400078e78df */
[----:B------:R-:W-:-:S04]  /*a1c0*/  LOP3.LUT R30, R30, 0x120, R2, 0xf8, !PT ;  /* 0x000001201e1e7812 */ /* 0x000fc800078ef802 */
[----:B------:R-:W-:Y:S02]  /*a1d0*/  LOP3.LUT R30, R30, R134, RZ, 0xfc, !PT ;  /* 0x000000861e1e7212 */ /* 0x000fe400078efcff */
[----:B------:R-:W-:-:S05]  /*a1e0*/  LOP3.LUT R134, R155, 0x20, RZ, 0x3c, !PT ;  /* 0x000000209b867812 */ /* 0x000fca00078e3cff */
[----:B------:R0:W-:Y:S04]  /*a1f0*/  STS.U8 [R134+UR8+0x9400], R0 ;  /* 0x0094000086007988 */ /* 0x0001e80008000008 */
[----:B---3--:R-:W-:Y:S01]  /*a200*/  STS.U8 [R134+UR8+0x8400], R202 ;  /* 0x008400ca86007988 */ /* 0x008fe20008000008 */
[----:B0-----:R-:W-:-:S03]  /*a210*/  LOP3.LUT R0, R155, 0x30, RZ, 0x3c, !PT ;  /* 0x000000309b007812 */ /* 0x001fc600078e3cff */
        /* <DEDUP_REMOVED lines=15> */
[----:B------:R-:W-:Y:S01]  /*a310*/  STS.U8 [R0+UR8+0x8600], R206 ;  /* 0x008600ce00007988 */ /* 0x000fe20008000008 */
        /* <DEDUP_REMOVED lines=15> */
[----:B------:R0:W-:Y:S02]  /*a410*/  STS.U8 [R115+UR8+0xd900], R41 ;  /* 0x00d9002973007988 */ /* 0x0001e40008000008 */
[----:B0-----:R-:W0:Y:S01]  /*a420*/  S2R R41, SR_TID.X ;  /* 0x0000000000297919 */ /* 0x001e220000002100 */
[----:B------:R-:W-:-:S02]  /*a430*/  LOP3.LUT R0, R155, 0x50, RZ, 0x3c, !PT ;  /* 0x000000509b007812 */ /* 0x000fc400078e3cff */
[----:B------:R-:W-:Y:S01]  /*a440*/  LOP3.LUT R155, R155, 0x60, RZ, 0x3c, !PT ;  /* 0x000000609b9b7812 */ /* 0x000fe200078e3cff */
        /* <DEDUP_REMOVED lines=32> */
[----:B0-----:R-:W-:-:S04]  /*a650*/  LOP3.LUT R29, R41, 0xff, RZ, 0xc0, !PT ;  /* 0x000000ff291d7812 */ /* 0x001fc800078ec0ff */
[----:B------:R-:W-:Y:S01]  /*a660*/  LOP3.LUT R29, R29, 0x70, RZ, 0x3c, !PT ;  /* 0x000000701d1d7812 */ /* 0x000fe200078e3cff */
[----:B----4-:R-:W-:Y:S01]  /*a670*/  STS.U8 [R155+UR8+0x8c00], R217 ;  /* 0x008c00d99b007988 */ /* 0x010fe20008000008 */
[----:B------:R-:W-:-:S03]  /*a680*/  LOP3.LUT R135, R223, 0xe0, RZ, 0xc0, !PT ;  /* 0x000000e0df877812 */ /* 0x000fc600078ec0ff */
        /* <DEDUP_REMOVED lines=13> */
[----:B-----5:R-:W-:Y:S04]  /*a760*/  STS.U8 [R155+UR8+0xfc00], R163 ;  /* 0x00fc00a39b007988 */ /* 0x020fe80008000008 */
        /* <DEDUP_REMOVED lines=16> */
[----:B------:R-:W-:Y:S01]  /*a870*/  STS.U8 [R29+UR8+0xff00], R154 ;  /* 0x00ff009a1d007988 */ /* 0x000fe20008000008 */
[----:B------:R-:W-:Y:S01]  /*a880*/  BAR.SYNC.DEFER_BLOCKING 0x0 ;  /* 0x0000000000007b1d */ /* 0x000fe20000010000 */
[----:B------:R-:W-:-:S02]  /*a890*/  IMAD R135, R135, 0x8, R2 ;  /* 0x0000000887877824 */ /* 0x000fc400078e0202 */
[----:B------:R-:W-:Y:S02]  /*a8a0*/  IMAD.SHL.U32 R136, R223, 0x2, RZ ;  /* 0x00000002df887824 */ /* 0x000fe400078e00ff */
[----:B------:R-:W-:-:S05]  /*a8b0*/  IMAD.SHL.U32 R135, R135, 0x10, RZ ;  /* 0x0000001087877824 */ /* 0x000fca00078e00ff */
[----:B------:R-:W-:-:S05]  /*a8c0*/  LOP3.LUT R135, R135, 0x30, R136, 0x78, !PT ;  /* 0x0000003087877812 */ /* 0x000fca00078e7888 */
[----:B------:R-:W-:Y:S01]  /*a8d0*/  IMAD R2, R2, 0x200, R135 ;  /* 0x0000020002027824 */ /* 0x000fe200078e0287 */
[----:B------:R-:W-:-:S04]  /*a8e0*/  LOP3.LUT R0, R30, 0x20, RZ, 0x3c, !PT ;  /* 0x000000201e007812 */ /* 0x000fc800078e3cff */
[----:B------:R-:W0:Y:S04]  /*a8f0*/  LDSM.16.M88.4 R24, [R2+UR8+0x8000] ;  /* 0x008000080218783b */ /* 0x000e280008000200 */
[----:B------:R-:W1:Y:S04]  /*a900*/  LDSM.16.MT88.4 R128, [R30+UR8] ;  /* 0x000000081e80783b */ /* 0x000e680008004200 */
[----:B------:R-:W2:Y:S04]  /*a910*/  LDSM.16.MT88.4 R116, [R30+UR8+0x400] ;  /* 0x000400081e74783b */ /* 0x000ea80008004200 */
[----:B------:R-:W3:Y:S04]  /*a920*/  LDSM.16.MT88.4 R20, [R0+UR8] ;  /* 0x000000080014783b */ /* 0x000ee80008004200 */
[----:B------:R-:W4:Y:S04]  /*a930*/  LDSM.16.MT88.4 R36, [R0+UR8+0x400] ;  /* 0x000400080024783b */ /* 0x000f280008004200 */
[----:B------:R-:W5:Y:S04]  /*a940*/  LDSM.16.MT88.4 R44, [R30+UR8+0x800] ;  /* 0x000800081e2c783b */ /* 0x000f680008004200 */
[----:B------:R-:W5:Y:S04]  /*a950*/  LDSM.16.MT88.4 R40, [R30+UR8+0xc00] ;  /* 0x000c00081e28783b */ /* 0x000f680008004200 */
[----:B------:R-:W5:Y:S04]  /*a960*/  LDSM.16.MT88.4 R112, [R0+UR8+0x800] ;  /* 0x000800080070783b */ /* 0x000f680008004200 */
[----:B------:R-:W5:Y:S01]  /*a970*/  LDSM.16.MT88.4 R124, [R0+UR8+0xc00] ;  /* 0x000c0008007c783b */ /* 0x000f620008004200 */
[----:B0-----:R-:W-:-:S02]  /*a980*/  F2FP.F16.E4M3.UNPACK_B R4, R24 ;  /* 0x00000018ff04723e */ /* 0x001fc400020006ff */
[----:B------:R-:W-:Y:S01]  /*a990*/  F2FP.F16.E4M3.UNPACK_B R5, R25 ;  /* 0x00000019ff05723e */ /* 0x000fe200020006ff */
[----:B-1----:R-:W-:Y:S02]  /*a9a0*/  IMAD.MOV.U32 R120, RZ, RZ, R128 ;  /* 0x000000ffff787224 */ /* 0x002fe400078e0080 */
[----:B------:R-:W-:Y:S02]  /*a9b0*/  IMAD.MOV.U32 R121, RZ, RZ, R130 ;  /* 0x000000ffff797224 */ /* 0x000fe400078e0082 */
[----:B--2---:R-:W-:Y:S02]  /*a9c0*/  IMAD.MOV.U32 R122, RZ, RZ, R116 ;  /* 0x000000ffff7a7224 */ /* 0x004fe400078e0074 */
[----:B------:R-:W-:Y:S02]  /*a9d0*/  IMAD.MOV.U32 R123, RZ, RZ, R118 ;  /* 0x000000ffff7b7224 */ /* 0x000fe400078e0076 */
[----:B---3--:R-:W-:Y:S02]  /*a9e0*/  IMAD.MOV.U32 R32, RZ, RZ, R20 ;  /* 0x000000ffff207224 */ /* 0x008fe400078e0014 */
[----:B------:R-:W-:-:S02]  /*a9f0*/  IMAD.MOV.U32 R33, RZ, RZ, R22 ;  /* 0x000000ffff217224 */ /* 0x000fc400078e0016 */
[----:B----4-:R-:W-:Y:S01]  /*aa00*/  IMAD.MOV.U32 R34, RZ, RZ, R36 ;  /* 0x000000ffff227224 */ /* 0x010fe200078e0024 */
[----:B------:R-:W-:Y:S01]  /*aa10*/  HMMA.16816.F32 R120, R120, R4, RZ ;  /* 0x000000047878723c */ /* 0x000fe200000018ff */
[----:B------:R-:W-:Y:S02]  /*aa20*/  IMAD.MOV.U32 R35, RZ, RZ, R38 ;  /* 0x000000ffff237224 */ /* 0x000fe400078e0026 */
[----:B------:R-:W-:-:S05]  /*aa30*/  IMAD.MOV.U32 R128, RZ, RZ, R129 ;  /* 0x000000ffff807224 */ /* 0x000fca00078e0081 */
[----:B------:R-:W-:Y:S01]  /*aa40*/  HMMA.16816.F32 R32, R32, R4, RZ ;  /* 0x000000042020723c */ /* 0x000fe200000018ff */
[----:B------:R-:W-:Y:S01]  /*aa50*/  IMAD.MOV.U32 R129, RZ, RZ, R131 ;  /* 0x000000ffff817224 */ /* 0x000fe200078e0083 */
[----:B------:R-:W-:Y:S01]  /*aa60*/  F2FP.F16.E4M3.UNPACK_B R24, R24.H1 ;  /* 0x00000018ff18723e */ /* 0x000fe200030006ff */
[----:B------:R-:W-:Y:S01]  /*aa70*/  IMAD.MOV.U32 R130, RZ, RZ, R117 ;  /* 0x000000ffff827224 */ /* 0x000fe200078e0075 */
[----:B------:R-:W-:Y:S01]  /*aa80*/  F2FP.F16.E4M3.UNPACK_B R25, R25.H1 ;  /* 0x00000019ff19723e */ /* 0x000fe200030006ff */
[----:B------:R-:W-:Y:S02]  /*aa90*/  IMAD.MOV.U32 R131, RZ, RZ, R119 ;  /* 0x000000ffff837224 */ /* 0x000fe400078e0077 */
[----:B------:R-:W-:Y:S02]  /*aaa0*/  IMAD.MOV.U32 R20, RZ, RZ, R21 ;  /* 0x000000ffff147224 */ /* 0x000fe400078e0015 */
[----:B------:R-:W-:Y:S01]  /*aab0*/  IMAD.MOV.U32 R22, RZ, RZ, R37 ;  /* 0x000000ffff167224 */ /* 0x000fe200078e0025 */
[-C--:B------:R-:W-:Y:S01]  /*aac0*/  F2FP.F16.E4M3.UNPACK_B R12, R26.reuse ;  /* 0x0000001aff0c723e */ /* 0x080fe200020006ff */
[----:B------:R-:W-:Y:S01]  /*aad0*/  IMAD.MOV.U32 R21, RZ, RZ, R23 ;  /* 0x000000ffff157224 */ /* 0x000fe200078e0017 */
[-C--:B------:R-:W-:Y:S01]  /*aae0*/  HMMA.16816.F32 R120, R128, R24.reuse, R120 ;  /* 0x000000188078723c */ /* 0x080fe20000001878 */
[----:B------:R-:W-:Y:S01]  /*aaf0*/  IMAD.MOV.U32 R23, RZ, RZ, R39 ;  /* 0x000000ffff177224 */ /* 0x000fe200078e0027 */
[-C--:B------:R-:W-:Y:S01]  /*ab00*/  F2FP.F16.E4M3.UNPACK_B R13, R27.reuse ;  /* 0x0000001bff0d723e */ /* 0x080fe200020006ff */
[----:B-----5:R-:W-:Y:S01]  /*ab10*/  IMAD.MOV.U32 R128, RZ, RZ, R44 ;  /* 0x000000ffff807224 */ /* 0x020fe200078e002c */
[----:B------:R-:W-:Y:S01]  /*ab20*/  LOP3.LUT R3, R2, 0x40, RZ, 0x3c, !PT ;  /* 0x0000004002037812 */ /* 0x000fe200078e3cff */
[----:B------:R-:W-:Y:S01]  /*ab30*/  IMAD.MOV.U32 R129, RZ, RZ, R46 ;  /* 0x000000ffff817224 */ /* 0x000fe200078e002e */
[----:B------:R-:W-:Y:S01]  /*ab40*/  F2FP.F16.E4M3.UNPACK_B R4, R26.H1 ;  /* 0x0000001aff04723e */ /* 0x000fe200030006ff */
[----:B------:R-:W-:Y:S01]  /*ab50*/  IMAD.MOV.U32 R130, RZ, RZ, R40 ;  /* 0x000000ffff827224 */ /* 0x000fe200078e0028 */
[----:B------:R-:W-:Y:S01]  /*ab60*/  HMMA.16816.F32 R32, R20, R24, R32 ;  /* 0x000000181420723c */ /* 0x000fe20000001820 */
[----:B------:R-:W-:Y:S01]  /*ab70*/  IMAD.MOV.U32 R131, RZ, RZ, R42 ;  /* 0x000000ffff837224 */ /* 0x000fe200078e002a */
[----:B------:R-:W-:Y:S01]  /*ab80*/  F2FP.F16.E4M3.UNPACK_B R5, R27.H1 ;  /* 0x0000001bff05723e */ /* 0x000fe200030006ff */
[----:B------:R-:W0:Y:S04]  /*ab90*/  LDSM.16.M88.4 R20, [R3+UR8+0x8000] ;  /* 0x008000080314783b */ /* 0x000e280008000200 */
[----:B------:R-:W1:Y:S04]  /*aba0*/  LDSM.16.MT88.4 R36, [R30+UR8+0x1000] ;  /* 0x001000081e24783b */ /* 0x000e680008004200 */
[----:B------:R-:W2:Y:S01]  /*abb0*/  LDSM.16.MT88.4 R116, [R30+UR8+0x1400] ;  /* 0x001400081e74783b */ /* 0x000ea20008004200 */
[----:B------:R-:W-:Y:S01]  /*abc0*/  HMMA.16816.F32 R120, R128, R12, R120 ;  /* 0x0000000c8078723c */ /* 0x000fe20000001878 */
[----:B------:R-:W-:-:S02]  /*abd0*/  IMAD.MOV.U32 R128, RZ, RZ, R112 ;  /* 0x000000ffff807224 */ /* 0x000fc400078e0070 */
[----:B------:R-:W-:Y:S01]  /*abe0*/  IMAD.MOV.U32 R129, RZ, RZ, R114 ;  /* 0x000000ffff817224 */ /* 0x000fe200078e0072 */
[----:B------:R-:W3:Y:S01]  /*abf0*/  LDSM.16.MT88.4 R24, [R0+UR8+0x1000] ;  /* 0x001000080018783b */ /* 0x000ee20008004200 */
[----:B------:R-:W-:Y:S02]  /*ac00*/  IMAD.MOV.U32 R130, RZ, RZ, R124 ;  /* 0x000000ffff827224 */ /* 0x000fe400078e007c */
[----:B------:R-:W-:-:S07]  /*ac10*/  IMAD.MOV.U32 R131, RZ, RZ, R126 ;  /* 0x000000ffff837224 */ /* 0x000fce00078e007e */
[----:B------:R-:W-:Y:S01]  /*ac20*/  HMMA.16816.F32 R128, R128, R12, R32 ;  /* 0x0000000c8080723c */ /* 0x000fe20000001820 */
[----:B------:R-:W4:Y:S01]  /*ac30*/  LDSM.16.MT88.4 R32, [R0+UR8+0x1400] ;  /* 0x001400080020783b */ /* 0x000f220008004200 */
[----:B------:R-:W-:Y:S02]  /*ac40*/  IMAD.MOV.U32 R44, RZ, RZ, R45 ;  /* 0x000000ffff2c7224 */ /* 0x000fe400078e002d */
[----:B------:R-:W-:Y:S02]  /*ac50*/  IMAD.MOV.U32 R45, RZ, RZ, R47 ;  /* 0x000000ffff2d7224 */ /* 0x000fe400078e002f */
[----:B------:R-:W-:Y:S02]  /*ac60*/  IMAD.MOV.U32 R46, RZ, RZ, R41 ;  /* 0x000000ffff2e7224 */ /* 0x000fe400078e0029 */
[----:B------:R-:W-:Y:S02]  /*ac70*/  IMAD.MOV.U32 R47, RZ, RZ, R43 ;  /* 0x000000ffff2f7224 */ /* 0x000fe400078e002b */
[----:B------:R-:W-:-:S02]  /*ac80*/  IMAD.MOV.U32 R40, RZ, RZ, R113 ;  /* 0x000000ffff287224 */ /* 0x000fc400078e0071 */
[----:B------:R-:W-:Y:S02]  /*ac90*/  IMAD.MOV.U32 R41, RZ, RZ, R115 ;  /* 0x000000ffff297224 */ /* 0x000fe400078e0073 */
[----:B------:R-:W-:Y:S02]  /*aca0*/  IMAD.MOV.U32 R42, RZ, RZ, R125 ;  /* 0x000000ffff2a7224 */ /* 0x000fe400078e007d */
[----:B------:R-:W-:Y:S01]  /*acb0*/  IMAD.MOV.U32 R43, RZ, RZ, R127 ;  /* 0x000000ffff2b7224 */ /* 0x000fe200078e007f */
[-C--:B------:R-:W-:Y:S01]  /*acc0*/  HMMA.16816.F32 R44, R44, R4.reuse, R120 ;  /* 0x000000042c2c723c */ /* 0x080fe20000001878 */
[----:B------:R-:W5:Y:S07]  /*acd0*/  LDSM.16.MT88.4 R112, [R30+UR8+0x1800] ;  /* 0x001800081e70783b */ /* 0x000f6e0008004200 */
[----:B------:R-:W-:Y:S01]  /*ace0*/  HMMA.16816.F32 R124, R40, R4, R128 ;  /* 0x00000004287c723c */ /* 0x000fe20000001880 */
[----:B0-----:R-:W-:Y:S01]  /*acf0*/  F2FP.F16.E4M3.UNPACK_B R4, R20 ;  /* 0x00000014ff04723e */ /* 0x001fe200020006ff */
[----:B-1----:R-:W-:Y:S01]  /*ad00*/  IMAD.MOV.U32 R128, RZ, RZ, R36 ;  /* 0x000000ffff807224 */ /* 0x002fe200078e0024 */
[----:B------:R-:W-:Y:S01]  /*ad10*/  F2FP.F16.E4M3.UNPACK_B R5, R21 ;  /* 0x00000015ff05723e */ /* 0x000fe200020006ff */
[----:B------:R-:W-:Y:S01]  /*ad20*/  IMAD.MOV.U32 R129, RZ, RZ, R38 ;  /* 0x000000ffff817224 */ /* 0x000fe200078e0026 */
[----:B------:R-:W0:Y:S01]  /*ad30*/  LDSM.16.MT88.4 R40, [R30+UR8+0x1c00] ;  /* 0x001c00081e28783b */ /* 0x000e220008004200 */
[----:B--2---:R-:W-:-:S02]  /*ad40*/  IMAD.MOV.U32 R130, RZ, RZ, R116 ;  /* 0x000000ffff827224 */ /* 0x004fc400078e0074 */
[----:B------:R-:W-:Y:S02]  /*ad50*/  IMAD.MOV.U32 R131, RZ, RZ, R118 ;  /* 0x000000ffff837224 */ /* 0x000fe400078e0076 */
[----:B---3--:R-:W-:Y:S02]  /*ad60*/  IMAD.MOV.U32 R120, RZ, RZ, R24 ;  /* 0x000000ffff787224 */ /* 0x008fe400078e0018 */
[----:B------:R-:W-:Y:S02]  /*ad70*/  IMAD.MOV.U32 R121, RZ, RZ, R26 ;  /* 0x000000ffff797224 */ /* 0x000fe400078e001a */
[----:B----4-:R-:W-:Y:S02]  /*ad80*/  IMAD.MOV.U32 R122, RZ, RZ, R32 ;  /* 0x000000ffff7a7224 */ /* 0x010fe400078e0020 */
[----:B------:R-:W-:Y:S01]  /*ad90*/  IMAD.MOV.U32 R123, RZ, RZ, R34 ;  /* 0x000000ffff7b7224 */ /* 0x000fe200078e0022 */
[-C--:B------:R-:W-:Y:S01]  /*ada0*/  HMMA.16816.F32 R128, R128, R4.reuse, R44 ;  /* 0x000000048080723c */ /* 0x080fe2000000182c */
[----:B------:R-:W1:Y:S07]  /*adb0*/  LDSM.16.MT88.4 R44, [R0+UR8+0x1800] ;  /* 0x00180008002c783b */ /* 0x000e6e0008004200 */
[----:B------:R-:W-:Y:S01]  /*adc0*/  HMMA.16816.F32 R124, R120, R4, R124 ;  /* 0x00000004787c723c */ /* 0x000fe2000000187c */
[----:B------:R-:W2:Y:S01]  /*add0*/  LDSM.16.MT88.4 R120, [R0+UR8+0x1c00] ;  /* 0x001c00080078783b */ /* 0x000ea20008004200 */
[----:B------:R-:W-:Y:S01]  /*ade0*/  IMAD.MOV.U32 R36, RZ, RZ, R37 ;  /* 0x000000ffff247224 */ /* 0x000fe200078e0025 */
[----:B------:R-:W-:Y:S01]  /*adf0*/  F2FP.F16.E4M3.UNPACK_B R20, R20.H1 ;  /* 0x00000014ff14723e */ /* 0x000fe200030006ff */
[----:B------:R-:W-:Y:S01]  /*ae00*/  IMAD.MOV.U32 R37, RZ, RZ, R39 ;  /* 0x000000ffff257224 */ /* 0x000fe200078e0027 */
[----:B------:R-:W-:Y:S01]  /*ae10*/  F2FP.F16.E4M3.UNPACK_B R21, R21.H1 ;  /* 0x00000015ff15723e */ /* 0x000fe200030006ff */
[----:B------:R-:W-:-:S02]  /*ae20*/  IMAD.MOV.U32 R38, RZ, RZ, R117 ;  /* 0x000000ffff267224 */ /* 0x000fc400078e0075 */
[----:B------:R-:W-:Y:S02]  /*ae30*/  IMAD.MOV.U32 R39, RZ, RZ, R119 ;  /* 0x000000ffff277224 */ /* 0x000fe400078e0077 */
[----:B------:R-:W-:Y:S02]  /*ae40*/  IMAD.MOV.U32 R24, RZ, RZ, R25 ;  /* 0x000000ffff187224 */ /* 0x000fe400078e0019 */
[----:B------:R-:W-:Y:S02]  /*ae50*/  IMAD.MOV.U32 R25, RZ, RZ, R27 ;  /* 0x000000ffff197224 */ /* 0x000fe400078e001b */
[----:B------:R-:W-:Y:S01]  /*ae60*/  IMAD.MOV.U32 R26, RZ, RZ, R33 ;  /* 0x000000ffff1a7224 */ /* 0x000fe200078e0021 */
[----:B------:R-:W-:Y:S01]  /*ae70*/  HMMA.16816.F32 R116, R36, R20, R128 ;  /* 0x000000142474723c */ /* 0x000fe20000001880 */
[----:B------:R-:W-:Y:S01]  /*ae80*/  IMAD.MOV.U32 R27, RZ, RZ, R35 ;  /* 0x000000ffff1b7224 */ /* 0x000fe200078e0023 */
[----:B------:R-:W-:Y:S01]  /*ae90*/  F2FP.F16.E4M3.UNPACK_B R12, R22 ;  /* 0x00000016ff0c723e */ /* 0x000fe200020006ff */
[----:B------:R-:W-:Y:S01]  /*aea0*/  LDSM.16.M88.4 R128, [R2+UR8+0x8080] ;  /* 0x008080080280783b */ /* 0x000fe20008000200 */
[----:B------:R-:W-:-:S03]  /*aeb0*/  F2FP.F16.E4M3.UNPACK_B R13, R23 ;  /* 0x00000017ff0d723e */ /* 0x000fc600020006ff */
[----:B------:R-:W3:Y:S01]  /*aec0*/  LDSM.16.MT88.4 R32, [R30+UR8+0x2000] ;  /* 0x002000081e20783b */ /* 0x000ee20008004200 */
[----:B------:R-:W-:Y:S01]  /*aed0*/  HMMA.16816.F32 R24, R24, R20, R124 ;  /* 0x000000141818723c */ /* 0x000fe2000000187c */
[----:B-----5:R-:W-:Y:S02]  /*aee0*/  IMAD.MOV.U32 R124, RZ, RZ, R112 ;  /* 0x000000ffff7c7224 */ /* 0x020fe400078e0070 */
[----:B------:R-:W-:Y:S01]  /*aef0*/  IMAD.MOV.U32 R125, RZ, RZ, R114 ;  /* 0x000000ffff7d7224 */ /* 0x000fe200078e0072 */
[----:B------:R-:W4:Y:S01]  /*af00*/  LDSM.16.MT88.4 R36, [R30+UR8+0x2400] ;  /* 0x002400081e24783b */ /* 0x000f220008004200 */
[----:B0-----:R-:W-:Y:S02]  /*af10*/  IMAD.MOV.U32 R126, RZ, RZ, R40 ;  /* 0x000000ffff7e7224 */ /* 0x001fe400078e0028 */
[----:B------:R-:W-:-:S07]  /*af20*/  IMAD.MOV.U32 R127, RZ, RZ, R42 ;  /* 0x000000ffff7f7224 */ /* 0x000fce00078e002a */
[----:B------:R-:W-:Y:S01]  /*af30*/  HMMA.16816.F32 R116, R124, R12, R116 ;  /* 0x0000000c7c74723c */ /* 0x000fe20000001874 */
[----:B-1----:R-:W-:Y:S02]  /*af40*/  IMAD.MOV.U32 R124, RZ, RZ, R44 ;  /* 0x000000ffff7c7224 */ /* 0x002fe400078e002c */
[----:B------:R-:W-:Y:S02]  /*af50*/  IMAD.MOV.U32 R125, RZ, RZ, R46 ;  /* 0x000000ffff7d7224 */ /* 0x000fe400078e002e */
[----:B--2---:R-:W-:Y:S02]  /*af60*/  IMAD.MOV.U32 R126, RZ, RZ, R120 ;  /* 0x000000ffff7e7224 */ /* 0x004fe400078e0078 */
[----:B------:R-:W-:Y:S01]  /*af70*/  IMAD.MOV.U32 R127, RZ, RZ, R122 ;  /* 0x000000ffff7f7224 */ /* 0x000fe200078e007a */
[----:B------:R-:W-:Y:S02]  /*af80*/  F2FP.F16.E4M3.UNPACK_B R4, R22.H1 ;  /* 0x00000016ff04723e */ /* 0x000fe400030006ff */
[----:B------:R-:W-:-:S02]  /*af90*/  F2FP.F16.E4M3.UNPACK_B R5, R23.H1 ;  /* 0x00000017ff05723e */ /* 0x000fc400030006ff */
[----:B------:R-:W0:Y:S02]  /*afa0*/  LDSM.16.MT88.4 R20, [R0+UR8+0x2000] ;  /* 0x002000080014783b */ /* 0x000e240008004200 */
[----:B------:R-:W-:Y:S02]  /*afb0*/  HMMA.16816.F32 R124, R124, R12, R24 ;  /* 0x0000000c7c7c723c */ /* 0x000fe40000001818 */
[----:B------:R-:W1:Y:S01]  /*afc0*/  LDSM.16.MT88.4 R24, [R0+UR8+0x2400] ;  /* 0x002400080018783b */ /* 0x000e620008004200 */
        /* <DEDUP_REMOVED lines=8> */
[----:B------:R-:W-:Y:S01]  /*b050*/  IMAD.MOV.U32 R47, RZ, RZ, R123 ;  /* 0x000000ffff2f7224 */ /* 0x000fe200078e007b */
[----:B------:R-:W2:Y:S01]  /*b060*/  LDSM.16.MT88.4 R116, [R30+UR8+0x2c00] ;  /* 0x002c00081e74783b */ /* 0x000ea20008004200 */
[----:B---3--:R-:W-:Y:S02]  /*b070*/  IMAD.MOV.U32 R112, RZ, RZ, R32 ;  /* 0x000000ffff707224 */ /* 0x008fe400078e0020 */
[----:B------:R-:W-:Y:S01]  /*b080*/  IMAD.MOV.U32 R113, RZ, RZ, R34 ;  /* 0x000000ffff717224 */ /* 0x000fe200078e0022 */
[----:B------:R-:W-:Y:S02]  /*b090*/  LDSM.16.MT88.4 R120, [R0+UR8+0x2800] ;  /* 0x002800080078783b */ /* 0x000fe40008004200 */
[----:B------:R-:W-:Y:S01]  /*b0a0*/  HMMA.16816.F32 R44, R44, R4, R124 ;  /* 0x000000042c2c723c */ /* 0x000fe2000000187c */
[----:B------:R-:W-:Y:S01]  /*b0b0*/  F2FP.F16.E4M3.UNPACK_B R4, R128 ;  /* 0x00000080ff04723e */ /* 0x000fe200020006ff */
[----:B----4-:R-:W-:Y:S01]  /*b0c0*/  IMAD.MOV.U32 R114, RZ, RZ, R36 ;  /* 0x000000ffff727224 */ /* 0x010fe200078e0024 */
[----:B------:R-:W-:Y:S01]  /*b0d0*/  F2FP.F16.E4M3.UNPACK_B R5, R129 ;  /* 0x00000081ff05723e */ /* 0x000fe200020006ff */
[----:B------:R-:W-:-:S08]  /*b0e0*/  IMAD.MOV.U32 R115, RZ, RZ, R38 ;  /* 0x000000ffff737224 */ /* 0x000fd000078e0026 */
[----:B------:R-:W-:Y:S01]  /*b0f0*/  HMMA.16816.F32 R40, R112, R4, R40 ;  /* 0x000000047028723c */ /* 0x000fe20000001828 */
[----:B------:R-:W3:Y:S01]  /*b100*/  LDSM.16.MT88.4 R112, [R30+UR8+0x2800] ;  /* 0x002800081e70783b */ /* 0x000ee20008004200 */
[----:B0-----:R-:W-:Y:S02]  /*b110*/  IMAD.MOV.U32 R124, RZ, RZ, R20 ;  /* 0x000000ffff7c7224 */ /* 0x001fe400078e0014 */
[----:B------:R-:W-:Y:S02]  /*b120*/  IMAD.MOV.U32 R125, RZ, RZ, R22 ;  /* 0x000000ffff7d7224 */ /* 0x000fe400078e0016 */
[----:B-1----:R-:W-:Y:S02]  /*b130*/  IMAD.MOV.U32 R126, RZ, RZ, R24 ;  /* 0x000000ffff7e7224 */ /* 0x002fe400078e0018 */
[----:B------:R-:W-:-:S07]  /*b140*/  IMAD.MOV.U32 R127, RZ, RZ, R26 ;  /* 0x000000ffff7f7224 */ /* 0x000fce00078e001a */
[----:B------:R-:W-:Y:S01]  /*b150*/  HMMA.16816.F32 R44, R124, R4, R44 ;  /* 0x000000047c2c723c */ /* 0x000fe2000000182c */
[----:B------:R-:W0:Y:S01]  /*b160*/  LDSM.16.MT88.4 R124, [R0+UR8+0x2c00] ;  /* 0x002c0008007c783b */ /* 0x000e220008004200 */
[----:B------:R-:W-:Y:S01]  /*b170*/  IMAD.MOV.U32 R32, RZ, RZ, R33 ;  /* 0x000000ffff207224 */ /* 0x000fe200078e0021 */
[----:B------:R-:W-:Y:S01]  /*b180*/  F2FP.F16.E4M3.UNPACK_B R128, R128.H1 ;  /* 0x00000080ff80723e */ /* 0x000fe200030006ff */
[----:B------:R-:W-:Y:S01]  /*b190*/  IMAD.MOV.U32 R33, RZ, RZ, R35 ;  /* 0x000000ffff217224 */ /* 0x000fe200078e0023 */
[----:B------:R-:W-:Y:S01]  /*b1a0*/  F2FP.F16.E4M3.UNPACK_B R129, R129.H1 ;  /* 0x00000081ff81723e */ /* 0x000fe200030006ff */
[----:B------:R-:W-:Y:S02]  /*b1b0*/  IMAD.MOV.U32 R34, RZ, RZ, R37 ;  /* 0x000000ffff227224 */ /* 0x000fe400078e0025 */
[----:B------:R-:W-:Y:S02]  /*b1c0*/  IMAD.MOV.U32 R35, RZ, RZ, R39 ;  /* 0x000000ffff237224 */ /* 0x000fe400078e0027 */
[----:B------:R-:W-:Y:S01]  /*b1d0*/  IMAD.MOV.U32 R20, RZ, RZ, R21 ;  /* 0x000000ffff147224 */ /* 0x000fe200078e0015 */
[----:B------:R-:W-:Y:S01]  /*b1e0*/  F2FP.F16.E4M3.UNPACK_B R12, R130 ;  /* 0x00000082ff0c723e */ /* 0x000fe200020006ff */
[----:B------:R-:W-:Y:S01]  /*b1f0*/  IMAD.MOV.U32 R21, RZ, RZ, R23 ;  /* 0x000000ffff157224 */ /* 0x000fe200078e0017 */
[----:B------:R-:W-:Y:S01]  /*b200*/  F2FP.F16.E4M3.UNPACK_B R13, R131 ;  /* 0x00000083ff0d723e */ /* 0x000fe200020006ff */
[----:B------:R-:W-:Y:S01]  /*b210*/  IMAD.MOV.U32 R22, RZ, RZ, R25 ;  /* 0x000000ffff167224 */ /* 0x000fe200078e0019 */
[-C--:B------:R-:W-:Y:S01]  /*b220*/  HMMA.16816.F32 R40, R32, R128.reuse, R40 ;  /* 0x000000802028723c */ /* 0x080fe20000001828 */
[----:B------:R-:W-:Y:S01]  /*b230*/  IMAD.MOV.U32 R23, RZ, RZ, R27 ;  /* 0x000000ffff177224 */ /* 0x000fe200078e001b */
[----:B------:R-:W1:Y:S04]  /*b240*/  LDSM.16.MT88.4 R32, [R30+UR8+0x3000] ;  /* 0x003000081e20783b */ /* 0x000e680008004200 */
[----:B------:R-:W4:Y:S02]  /*b250*/  LDSM.16.M88.4 R24, [R3+UR8+0x8080] ;  /* 0x008080080318783b */ /* 0x000f240008000200 */
[----:B------:R-:W-:Y:S01]  /*b260*/  HMMA.16816.F32 R20, R20, R128, R44 ;  /* 0x000000801414723c */ /* 0x000fe2000000182c */
[----:B--2---:R-:W-:Y:S01]  /*b270*/  IMAD.MOV.U32 R46, RZ, RZ, R116 ;  /* 0x000000ffff2e7224 */ /* 0x004fe200078e0074 */
[----:B------:R-:W2:Y:S01]  /*b280*/  LDSM.16.MT88.4 R36, [R30+UR8+0x3400] ;  /* 0x003400081e24783b */ /* 0x000ea20008004200 */
[----:B---3--:R-:W-:-:S02]  /*b290*/  IMAD.MOV.U32 R44, RZ, RZ, R112 ;  /* 0x000000ffff2c7224 */ /* 0x008fc400078e0070 */
[----:B------:R-:W-:Y:S02]  /*b2a0*/  IMAD.MOV.U32 R45, RZ, RZ, R114 ;  /* 0x000000ffff2d7224 */ /* 0x000fe400078e0072 */
[----:B------:R-:W-:-:S07]  /*b2b0*/  IMAD.MOV.U32 R47, RZ, RZ, R118 ;  /* 0x000000ffff2f7224 */ /* 0x000fce00078e0076 */
[----:B------:R-:W-:Y:S01]  /*b2c0*/  HMMA.16816.F32 R40, R44, R12, R40 ;  /* 0x0000000c2c28723c */ /* 0x000fe20000001828 */
[----:B------:R-:W-:Y:S02]  /*b2d0*/  IMAD.MOV.U32 R44, RZ, RZ, R120 ;  /* 0x000000ffff2c7224 */ /* 0x000fe400078e0078 */
[----:B------:R-:W-:Y:S02]  /*b2e0*/  IMAD.MOV.U32 R45, RZ, RZ, R122 ;  /* 0x000000ffff2d7224 */ /* 0x000fe400078e007a */
[----:B0-----:R-:W-:Y:S02]  /*b2f0*/  IMAD.MOV.U32 R46, RZ, RZ, R124 ;  /* 0x000000ffff2e7224 */ /* 0x001fe400078e007c */
[----:B------:R-:W-:Y:S01]  /*b300*/  IMAD.MOV.U32 R47, RZ, RZ, R126 ;  /* 0x000000ffff2f7224 */ /* 0x000fe200078e007e */
[----:B------:R-:W-:Y:S02]  /*b310*/  F2FP.F16.E4M3.UNPACK_B R4, R130.H1 ;  /* 0x00000082ff04723e */ /* 0x000fe400030006ff */
[----:B------:R-:W-:-:S02]  /*b320*/  F2FP.F16.E4M3.UNPACK_B R5, R131.H1 ;  /* 0x00000083ff05723e */ /* 0x000fc400030006ff */
[----:B------:R-:W0:Y:S02]  /*b330*/  LDSM.16.MT88.4 R128, [R0+UR8+0x3000] ;  /* 0x003000080080783b */ /* 0x000e240008004200 */
[----:B------:R-:W-:Y:S02]  /*b340*/  HMMA.16816.F32 R44, R44, R12, R20 ;  /* 0x0000000c2c2c723c */ /* 0x000fe40000001814 */
[----:B------:R-:W3:Y:S01]  /*b350*/  LDSM.16.MT88.4 R20, [R0+UR8+0x3400] ;  /* 0x003400080014783b */ /* 0x000ee20008004200 */
[----:B------:R-:W-:Y:S02]  /*b360*/  IMAD.MOV.U32 R112, RZ, RZ, R113 ;  /* 0x000000ffff707224 */ /* 0x000fe400078e0071 */
[----:B------:R-:W-:Y:S02]  /*b370*/  IMAD.MOV.U32 R113, RZ, RZ, R115 ;  /* 0x000000ffff717224 */ /* 0x000fe400078e0073 */
[----:B------:R-:W-:Y:S02]  /*b380*/  IMAD.MOV.U32 R114, RZ, RZ, R117 ;  /* 0x000000ffff727224 */ /* 0x000fe400078e0075 */
[----:B------:R-:W-:-:S02]  /*b390*/  IMAD.MOV.U32 R115, RZ, RZ, R119 ;  /* 0x000000ffff737224 */ /* 0x000fc400078e0077 */
[----:B------:R-:W-:Y:S02]  /*b3a0*/  IMAD.MOV.U32 R120, RZ, RZ, R121 ;  /* 0x000000ffff787224 */ /* 0x000fe400078e0079 */
[----:B------:R-:W-:Y:S02]  /*b3b0*/  IMAD.MOV.U32 R121, RZ, RZ, R123 ;  /* 0x000000ffff797224 */ /* 0x000fe400078e007b */
[----:B------:R-:W-:Y:S01]  /*b3c0*/  IMAD.MOV.U32 R122, RZ, RZ, R125 ;  /* 0x000000ffff7a7224 */ /* 0x000fe200078e007d */
[----:B------:R-:W-:Y:S01]  /*b3d0*/  HMMA.16816.F32 R40, R112, R4, R40 ;  /* 0x000000047028723c */ /* 0x000fe20000001828 */
[----:B------:R-:W-:Y:S01]  /*b3e0*/  IMAD.MOV.U32 R123, RZ, RZ, R127 ;  /* 0x000000ffff7b7224 */ /* 0x000fe200078e007f */
[----:B------:R-:W-:Y:S01]  /*b3f0*/  LDSM.16.MT88.4 R112, [R0+UR8+0x3800] ;  /* 0x003800080070783b */ /* 0x000fe20008004200 */
[----:B-1----:R-:W-:-:S05]  /*b400*/  IMAD.MOV.U32 R124, RZ, RZ, R32 ;  /* 0x000000ffff7c7224 */ /* 0x002fca00078e0020 */
[----:B------:R-:W-:Y:S01]  /*b410*/  HMMA.16816.F32 R120, R120, R4, R44 ;  /* 0x000000047878723c */ /* 0x000fe2000000182c */
[----:B----4-:R-:W-:Y:S01]  /*b420*/  F2FP.F16.E4M3.UNPACK_B R4, R24 ;  /* 0x00000018ff04723e */ /* 0x010fe200020006ff */
[----:B------:R-:W-:Y:S01]  /*b430*/  IMAD.MOV.U32 R125, RZ, RZ, R34 ;  /* 0x000000ffff7d7224 */ /* 0x000fe200078e0022 */
[----:B------:R-:W-:Y:S01]  /*b440*/  F2FP.F16.E4M3.UNPACK_B R5, R25 ;  /* 0x00000019ff05723e */ /* 0x000fe200020006ff */
[----:B--2---:R-:W-:Y:S01]  /*b450*/  IMAD.MOV.U32 R126, RZ, RZ, R36 ;  /* 0x000000ffff7e7224 */ /* 0x004fe200078e0024 */
[----:B------:R-:W1:Y:S01]  /*b460*/  LDSM.16.MT88.4 R44, [R30+UR8+0x3800] ;  /* 0x003800081e2c783b */ /* 0x000e620008004200 */
[----:B------:R-:W-:-:S07]  /*b470*/  IMAD.MOV.U32 R127, RZ, RZ, R38 ;  /* 0x000000ffff7f7224 */ /* 0x000fce00078e0026 */
[----:B------:R-:W-:Y:S01]  /*b480*/  HMMA.16816.F32 R124, R124, R4, R40 ;  /* 0x000000047c7c723c */ /* 0x000fe20000001828 */
[----:B------:R-:W2:Y:S01]  /*b490*/  LDSM.16.MT88.4 R40, [R30+UR8+0x3c00] ;  /* 0x003c00081e28783b */ /* 0x000ea20008004200 */
[----:B0-----:R-:W-:Y:S02]  /*b4a0*/  IMAD.MOV.U32 R116, RZ, RZ, R128 ;  /* 0x000000ffff747224 */ /* 0x001fe400078e0080 */
[----:B------:R-:W-:Y:S02]  /*b4b0*/  IMAD.MOV.U32 R117, RZ, RZ, R130 ;  /* 0x000000ffff757224 */ /* 0x000fe400078e0082 */
[----:B---3--:R-:W-:Y:S02]  /*b4c0*/  IMAD.MOV.U32 R118, RZ, RZ, R20 ;  /* 0x000000ffff767224 */ /* 0x008fe400078e0014 */
        /* <DEDUP_REMOVED lines=9> */
[----:B------:R-:W-:-:S02]  /*b560*/  IMAD.MOV.U32 R36, RZ, RZ, R129 ;  /* 0x000000ffff247224 */ /* 0x000fc400078e0081 */
[----:B------:R-:W-:Y:S02]  /*b570*/  IMAD.MOV.U32 R37, RZ, RZ, R131 ;  /* 0x000000ffff257224 */ /* 0x000fe400078e0083 */
[----:B------:R-:W-:Y:S01]  /*b580*/  IMAD.MOV.U32 R38, RZ, RZ, R21 ;  /* 0x000000ffff267224 */ /* 0x000fe200078e0015 */
[-C--:B------:R-:W-:Y:S01]  /*b590*/  HMMA.16816.F32 R32, R32, R24.reuse, R124 ;  /* 0x000000182020723c */ /* 0x080fe2000000187c */
[----:B------:R-:W-:Y:S01]  /*b5a0*/  IMAD.MOV.U32 R39, RZ, RZ, R23 ;  /* 0x000000ffff277224 */ /* 0x000fe200078e0017 */
[----:B------:R-:W-:Y:S01]  /*b5b0*/  F2FP.F16.E4M3.UNPACK_B R12, R26 ;  /* 0x0000001aff0c723e */ /* 0x000fe200020006ff */
[----:B-1----:R-:W-:Y:S01]  /*b5c0*/  IMAD.MOV.U32 R128, RZ, RZ, R44 ;  /* 0x000000ffff807224 */ /* 0x002fe200078e002c */
[----:B------:R-:W-:Y:S01]  /*b5d0*/  F2FP.F16.E4M3.UNPACK_B R13, R27 ;  /* 0x0000001bff0d723e */ /* 0x000fe200020006ff */
[----:B------:R-:W-:Y:S01]  /*b5e0*/  IMAD.MOV.U32 R129, RZ, RZ, R46 ;  /* 0x000000ffff817224 */ /* 0x000fe200078e002e */
[----:B------:R-:W-:Y:S02]  /*b5f0*/  LDSM.16.MT88.4 R124, [R30+UR8+0x4400] ;  /* 0x004400081e7c783b */ /* 0x000fe40008004200 */
[----:B------:R-:W-:Y:S02]  /*b600*/  HMMA.16816.F32 R20, R36, R24, R120 ;  /* 0x000000182414723c */ /* 0x000fe40000001878 */
[----:B------:R-:W-:Y:S01]  /*b610*/  LDSM.16.M88.4 R36, [R2+UR8+0x8100] ;  /* 0x008100080224783b */ /* 0x000fe20008000200 */
[----:B--2---:R-:W-:-:S02]  /*b620*/  IMAD.MOV.U32 R130, RZ, RZ, R40 ;  /* 0x000000ffff827224 */ /* 0x004fc400078e0028 */
[----:B------:R-:W-:Y:S01]  /*b630*/  IMAD.MOV.U32 R131, RZ, RZ, R42 ;  /* 0x000000ffff837224 */ /* 0x000fe200078e002a */
[----:B------:R-:W1:Y:S06]  /*b640*/  LDSM.16.MT88.4 R120, [R30+UR8+0x4000] ;  /* 0x004000081e78783b */ /* 0x000e6c0008004200 */
[----:B------:R-:W-:Y:S01]  /*b650*/  HMMA.16816.F32 R32, R128, R12, R32 ;  /* 0x0000000c8020723c */ /* 0x000fe20000001820 */
[----:B------:R-:W-:Y:S02]  /*b660*/  IMAD.MOV.U32 R128, RZ, RZ, R112 ;  /* 0x000000ffff807224 */ /* 0x000fe400078e0070 */
[----:B------:R-:W-:-:S02]  /*b670*/  IMAD.MOV.U32 R129, RZ, RZ, R114 ;  /* 0x000000ffff817224 */ /* 0x000fc400078e0072 */
[----:B0-----:R-:W-:Y:S02]  /*b680*/  IMAD.MOV.U32 R130, RZ, RZ, R116 ;  /* 0x000000ffff827224 */ /* 0x001fe400078e0074 */
[----:B------:R-:W-:Y:S01]  /*b690*/  IMAD.MOV.U32 R131, RZ, RZ, R118 ;  /* 0x000000ffff837224 */ /* 0x000fe200078e0076 */
[----:B------:R-:W-:Y:S02]  /*b6a0*/  F2FP.F16.E4M3.UNPACK_B R4, R26.H1 ;  /* 0x0000001aff04723e */ /* 0x000fe400030006ff */
[----:B------:R-:W-:Y:S02]  /*b6b0*/  F2FP.F16.E4M3.UNPACK_B R5, R27.H1 ;  /* 0x0000001bff05723e */ /* 0x000fe400030006ff */
[----:B------:R-:W0:Y:S02]  /*b6c0*/  LDSM.16.MT88.4 R24, [R0+UR8+0x4000] ;  /* 0x004000080018783b */ /* 0x000e240008004200 */
[----:B------:R-:W-:Y:S02]  /*b6d0*/  HMMA.16816.F32 R128, R128, R12, R20 ;  /* 0x0000000c8080723c */ /* 0x000fe40000001814 */
[----:B------:R-:W2:Y:S01]  /*b6e0*/  LDSM.16.MT88.4 R20, [R0+UR8+0x4400] ;  /* 0x004400080014783b */ /* 0x000ea20008004200 */
[----:B------:R-:W-:-:S02]  /*b6f0*/  IMAD.MOV.U32 R44, RZ, RZ, R45 ;  /* 0x000000ffff2c7224 */ /* 0x000fc400078e002d */
[----:B------:R-:W-:Y:S02]  /*b700*/  IMAD.MOV.U32 R45, RZ, RZ, R47 ;  /* 0x000000ffff2d7224 */ /* 0x000fe400078e002f */
[----:B------:R-:W-:Y:S02]  /*b710*/  IMAD.MOV.U32 R46, RZ, RZ, R41 ;  /* 0x000000ffff2e7224 */ /* 0x000fe400078e0029 */
[----:B------:R-:W-:Y:S02]  /*b720*/  IMAD.MOV.U32 R47, RZ, RZ, R43 ;  /* 0x000000ffff2f7224 */ /* 0x000fe400078e002b */
        /* <DEDUP_REMOVED lines=8> */
[----:B------:R-:W-:Y:S01]  /*b7b0*/  F2FP.F16.E4M3.UNPACK_B R4, R36 ;  /* 0x00000024ff04723e */ /* 0x000fe200020006ff */
[----:B------:R-:W-:Y:S01]  /*b7c0*/  IMAD.MOV.U32 R117, RZ, RZ, R122 ;  /* 0x000000ffff757224 */ /* 0x000fe200078e007a */
[----:B------:R-:W-:Y:S01]  /*b7d0*/  F2FP.F16.E4M3.UNPACK_B R5, R37 ;  /* 0x00000025ff05723e */ /* 0x000fe200020006ff */
[----:B------:R-:W-:Y:S01]  /*b7e0*/  IMAD.MOV.U32 R118, RZ, RZ, R124 ;  /* 0x000000ffff767224 */ /* 0x000fe200078e007c */
[----:B------:R-:W1:Y:S01]  /*b7f0*/  LDSM.16.MT88.4 R40, [R30+UR8+0x4800] ;  /* 0x004800081e28783b */ /* 0x000e620008004200 */
[----:B------:R-:W-:-:S07]  /*b800*/  IMAD.MOV.U32 R119, RZ, RZ, R126 ;  /* 0x000000ffff777224 */ /* 0x000fce00078e007e */
[----:B------:R-:W-:Y:S01]  /*b810*/  HMMA.16816.F32 R116, R116, R4, R32 ;  /* 0x000000047474723c */ /* 0x000fe20000001820 */
[----:B------:R-:W3:Y:S01]  /*b820*/  LDSM.16.MT88.4 R32, [R30+UR8+0x4c00] ;  /* 0x004c00081e20783b */ /* 0x000ee20008004200 */
[----:B0-----:R-:W-:Y:S02]  /*b830*/  IMAD.MOV.U32 R112, RZ, RZ, R24 ;  /* 0x000000ffff707224 */ /* 0x001fe400078e0018 */
[----:B------:R-:W-:Y:S02]  /*b840*/  IMAD.MOV.U32 R113, RZ, RZ, R26 ;  /* 0x000000ffff717224 */ /* 0x000fe400078e001a */
[----:B--2---:R-:W-:Y:S02]  /*b850*/  IMAD.MOV.U32 R114, RZ, RZ, R20 ;  /* 0x000000ffff727224 */ /* 0x004fe400078e0014 */
        /* <DEDUP_REMOVED lines=8> */
[----:B------:R-:W-:Y:S01]  /*b8e0*/  IMAD.MOV.U32 R123, RZ, RZ, R127 ;  /* 0x000000ffff7b7224 */ /* 0x000fe200078e007f */
[----:B------:R-:W-:Y:S01]  /*b8f0*/  F2FP.F16.E4M3.UNPACK_B R12, R38 ;  /* 0x00000026ff0c723e */ /* 0x000fe200020006ff */
[----:B------:R-:W-:Y:S05]  /*b900*/  LDSM.16.MT88.4 R124, [R30+UR8+0x5400] ;  /* 0x005400081e7c783b */ /* 0x000fea0008004200 */
[----:B------:R-:W-:Y:S01]  /*b910*/  HMMA.16816.F32 R116, R120, R36, R116 ;  /* 0x000000247874723c */ /* 0x000fe20000001874 */
[----:B------:R-:W-:-:S02]  /*b920*/  IMAD.MOV.U32 R120, RZ, RZ, R25 ;  /* 0x000000ffff787224 */ /* 0x000fc400078e0019 */
[----:B------:R-:W-:Y:S02]  /*b930*/  IMAD.MOV.U32 R121, RZ, RZ, R27 ;  /* 0x000000ffff797224 */ /* 0x000fe400078e001b */
[----:B------:R-:W-:Y:S01]  /*b940*/  IMAD.MOV.U32 R122, RZ, RZ, R21 ;  /* 0x000000ffff7a7224 */ /* 0x000fe200078e0015 */
[----:B------:R-:W-:Y:S01]  /*b950*/  F2FP.F16.E4M3.UNPACK_B R13, R39 ;  /* 0x00000027ff0d723e */ /* 0x000fe200020006ff */
[----:B------:R-:W-:Y:S01]  /*b960*/  IMAD.MOV.U32 R123, RZ, RZ, R23 ;  /* 0x000000ffff7b7224 */ /* 0x000fe200078e0017 */
[----:B------:R-:W2:Y:S04]  /*b970*/  LDSM.16.M88.4 R24, [R3+UR8+0x8100] ;  /* 0x008100080318783b */ /* 0x000ea80008000200 */
[----:B------:R-:W4:Y:S02]  /*b980*/  LDSM.16.MT88.4 R20, [R30+UR8+0x5000] ;  /* 0x005000081e14783b */ /* 0x000f240008004200 */
[----:B------:R-:W-:Y:S01]  /*b990*/  HMMA.16816.F32 R120, R120, R36, R128 ;  /* 0x000000247878723c */ /* 0x000fe20000001880 */
[----:B-1----:R-:W-:-:S02]  /*b9a0*/  IMAD.MOV.U32 R128, RZ, RZ, R40 ;  /* 0x000000ffff807224 */ /* 0x002fc400078e0028 */
[----:B------:R-:W-:Y:S02]  /*b9b0*/  IMAD.MOV.U32 R129, RZ, RZ, R42 ;  /* 0x000000ffff817224 */ /* 0x000fe400078e002a */
[----:B---3--:R-:W-:Y:S02]  /*b9c0*/  IMAD.MOV.U32 R130, RZ, RZ, R32 ;  /* 0x000000ffff827224 */ /* 0x008fe400078e0020 */
        /* <DEDUP_REMOVED lines=14> */
[----:B------:R-:W-:-:S07]  /*bab0*/  IMAD.MOV.U32 R43, RZ, RZ, R35 ;  /* 0x000000ffff2b7224 */ /* 0x000fce00078e0023 */
[----:B------:R-:W-:Y:S01]  /*bac0*/  HMMA.16816.F32 R32, R40, R4, R116 ;  /* 0x000000042820723c */ /* 0x000fe20000001874 */
[----:B------:R-:W-:Y:S02]  /*bad0*/  IMAD.MOV.U32 R40, RZ, RZ, R45 ;  /* 0x000000ffff287224 */ /* 0x000fe400078e002d */
[----:B------:R-:W-:Y:S02]  /*bae0*/  IMAD.MOV.U32 R41, RZ, RZ, R47 ;  /* 0x000000ffff297224 */ /* 0x000fe400078e002f */
[----:B------:R-:W-:Y:S01]  /*baf0*/  IMAD.MOV.U32 R42, RZ, RZ, R113 ;  /* 0x000000ffff2a7224 */ /* 0x000fe200078e0071 */
[----:B------:R-:W3:Y:S01]  /*bb00*/  LDSM.16.MT88.4 R44, [R30+UR8+0x5c00] ;  /* 0x005c00081e2c783b */ /* 0x000ee20008004200 */
[----:B------:R-:W-:-:S03]  /*bb10*/  IMAD.MOV.U32 R43, RZ, RZ, R115 ;  /* 0x000000ffff2b7224 */ /* 0x000fc600078e0073 */
[----:B------:R-:W-:Y:S04]  /*bb20*/  LDSM.16.MT88.4 R112, [R0+UR8+0x5800] ;  /* 0x005800080070783b */ /* 0x000fe80008004200 */
[----:B------:R-:W-:Y:S01]  /*bb30*/  HMMA.16816.F32 R128, R40, R4, R128 ;  /* 0x000000042880723c */ /* 0x000fe20000001880 */
[----:B--2---:R-:W-:Y:S01]  /*bb40*/  F2FP.F16.E4M3.UNPACK_B R4, R24 ;  /* 0x00000018ff04723e */ /* 0x004fe200020006ff */
[----:B----4-:R-:W-:Y:S01]  /*bb50*/  IMAD.MOV.U32 R40, RZ, RZ, R20 ;  /* 0x000000ffff287224 */ /* 0x010fe200078e0014 */
[----:B------:R-:W-:Y:S01]  /*bb60*/  F2FP.F16.E4M3.UNPACK_B R5, R25 ;  /* 0x00000019ff05723e */ /* 0x000fe200020006ff */
[----:B------:R-:W-:Y:S02]  /*bb70*/  IMAD.MOV.U32 R41, RZ, RZ, R22 ;  /* 0x000000ffff297224 */ /* 0x000fe400078e0016 */
[----:B------:R-:W-:-:S02]  /*bb80*/  IMAD.MOV.U32 R42, RZ, RZ, R124 ;  /* 0x000000ffff2a7224 */ /* 0x000fc400078e007c */
[----:B------:R-:W-:Y:S02]  /*bb90*/  IMAD.MOV.U32 R43, RZ, RZ, R126 ;  /* 0x000000ffff2b7224 */ /* 0x000fe400078e007e */
[----:B0-----:R-:W-:Y:S02]  /*bba0*/  IMAD.MOV.U32 R116, RZ, RZ, R36 ;  /* 0x000000ffff747224 */ /* 0x001fe400078e0024 */
[----:B------:R-:W-:Y:S02]  /*bbb0*/  IMAD.MOV.U32 R117, RZ, RZ, R38 ;  /* 0x000000ffff757224 */ /* 0x000fe400078e0026 */
[----:B-1----:R-:W-:Y:S01]  /*bbc0*/  IMAD.MOV.U32 R118, RZ, RZ, R120 ;  /* 0x000000ffff767224 */ /* 0x002fe200078e0078 */
[----:B------:R-:W-:Y:S01]  /*bbd0*/  HMMA.16816.F32 R32, R40, R4, R32 ;  /* 0x000000042820723c */ /* 0x000fe20000001820 */
[----:B------:R-:W0:Y:S01]  /*bbe0*/  LDSM.16.MT88.4 R40, [R30+UR8+0x5800] ;  /* 0x005800081e28783b */ /* 0x000e220008004200 */
[----:B------:R-:W-:-:S07]  /*bbf0*/  IMAD.MOV.U32 R119, RZ, RZ, R122 ;  /* 0x000000ffff777224 */ /* 0x000fce00078e007a */
[----:B------:R-:W-:Y:S01]  /*bc00*/  HMMA.16816.F32 R128, R116, R4, R128 ;  /* 0x000000047480723c */ /* 0x000fe20000001880 */
[----:B------:R-:W1:Y:S01]  /*bc10*/  LDSM.16.MT88.4 R116, [R0+UR8+0x5c00] ;  /* 0x005c00080074783b */ /* 0x000e620008004200 */
        /* <DEDUP_REMOVED lines=14> */
[----:B------:R-:W-:Y:S04]  /*bd00*/  LDSM.16.MT88.4 R36, [R30+UR8+0x6000] ;  /* 0x006000081e24783b */ /* 0x000fe80008004200 */
[----:B------:R-:W2:Y:S02]  /*bd10*/  LDSM.16.M88.4 R120, [R2+UR8+0x8180] ;  /* 0x008180080278783b */ /* 0x000ea40008000200 */
[----:B------:R-:W-:Y:S01]  /*bd20*/  HMMA.16816.F32 R128, R32, R24, R128 ;  /* 0x000000182080723c */ /* 0x000fe20000001880 */
[----:B---3--:R-:W-:-:S02]  /*bd30*/  IMAD.MOV.U32 R34, RZ, RZ, R44 ;  /* 0x000000ffff227224 */ /* 0x008fc400078e002c */
[----:B0-----:R-:W-:Y:S02]  /*bd40*/  IMAD.MOV.U32 R32, RZ, RZ, R40 ;  /* 0x000000ffff207224 */ /* 0x001fe400078e0028 */
[----:B------:R-:W-:Y:S02]  /*bd50*/  IMAD.MOV.U32 R33, RZ, RZ, R42 ;  /* 0x000000ffff217224 */ /* 0x000fe400078e002a */
[----:B------:R-:W-:-:S07]  /*bd60*/  IMAD.MOV.U32 R35, RZ, RZ, R46 ;  /* 0x000000ffff237224 */ /* 0x000fce00078e002e */
[----:B------:R-:W-:Y:S01]  /*bd70*/  HMMA.16816.F32 R20, R32, R12, R20 ;  /* 0x0000000c2014723c */ /* 0x000fe20000001814 */
[----:B------:R-:W-:Y:S02]  /*bd80*/  IMAD.MOV.U32 R32, RZ, RZ, R112 ;  /* 0x000000ffff207224 */ /* 0x000fe400078e0070 */
[----:B------:R-:W-:Y:S02]  /*bd90*/  IMAD.MOV.U32 R33, RZ, RZ, R114 ;  /* 0x000000ffff217224 */ /* 0x000fe400078e0072 */
[----:B-1----:R-:W-:Y:S02]  /*bda0*/  IMAD.MOV.U32 R34, RZ, RZ, R116 ;  /* 0x000000ffff227224 */ /* 0x002fe400078e0074 */
        /* <DEDUP_REMOVED lines=10> */
[----:B------:R-:W3:Y:S05]  /*be50*/  LDSM.16.MT88.4 R44, [R30+UR8+0x6c00] ;  /* 0x006c00081e2c783b */ /* 0x000eea0008004200 */
[----:B------:R-:W-:Y:S01]  /*be60*/  HMMA.16816.F32 R20, R40, R4, R20 ;  /* 0x000000042814723c */ /* 0x000fe20000001814 */
[----:B------:R-:W-:Y:S02]  /*be70*/  IMAD.MOV.U32 R40, RZ, RZ, R113 ;  /* 0x000000ffff287224 */ /* 0x000fe400078e0071 */
[----:B------:R-:W-:Y:S02]  /*be80*/  IMAD.MOV.U32 R41, RZ, RZ, R115 ;  /* 0x000000ffff297224 */ /* 0x000fe400078e0073 */
[----:B------:R-:W-:Y:S01]  /*be90*/  IMAD.MOV.U32 R42, RZ, RZ, R117 ;  /* 0x000000ffff2a7224 */ /* 0x000fe200078e0075 */
[----:B------:R-:W-:Y:S01]  /*bea0*/  LDSM.16.MT88.4 R112, [R0+UR8+0x6800] ;  /* 0x006800080070783b */ /* 0x000fe20008004200 */
[----:B------:R-:W-:-:S07]  /*beb0*/  IMAD.MOV.U32 R43, RZ, RZ, R119 ;  /* 0x000000ffff2b7224 */ /* 0x000fce00078e0077 */
[----:B------:R-:W-:Y:S01]  /*bec0*/  HMMA.16816.F32 R128, R40, R4, R128 ;  /* 0x000000042880723c */ /* 0x000fe20000001880 */
[----:B--2---:R-:W-:Y:S01]  /*bed0*/  F2FP.F16.E4M3.UNPACK_B R4, R120 ;  /* 0x00000078ff04723e */ /* 0x004fe200020006ff */
[----:B------:R-:W-:Y:S01]  /*bee0*/  IMAD.MOV.U32 R40, RZ, RZ, R36 ;  /* 0x000000ffff287224 */ /* 0x000fe200078e0024 */
[----:B------:R-:W-:Y:S01]  /*bef0*/  F2FP.F16.E4M3.UNPACK_B R5, R121 ;  /* 0x00000079ff05723e */ /* 0x000fe200020006ff */
[----:B------:R-:W-:Y:S02]  /*bf00*/  IMAD.MOV.U32 R41, RZ, RZ, R38 ;  /* 0x000000ffff297224 */ /* 0x000fe400078e0026 */
[----:B------:R-:W-:Y:S02]  /*bf10*/  IMAD.MOV.U32 R42, RZ, RZ, R124 ;  /* 0x000000ffff2a7224 */ /* 0x000fe400078e007c */
[----:B------:R-:W-:Y:S02]  /*bf20*/  IMAD.MOV.U32 R43, RZ, RZ, R126 ;  /* 0x000000ffff2b7224 */ /* 0x000fe400078e007e */
[----:B0-----:R-:W-:-:S02]  /*bf30*/  IMAD.MOV.U32 R116, RZ, RZ, R24 ;  /* 0x000000ffff747224 */ /* 0x001fc400078e0018 */
[----:B------:R-:W-:-:S03]  /*bf40*/  IMAD.MOV.U32 R117, RZ, RZ, R26 ;  /* 0x000000ffff757224 */ /* 0x000fc600078e001a */
[----:B------:R-:W-:Y:S01]  /*bf50*/  HMMA.16816.F32 R20, R40, R4, R20 ;  /* 0x000000042814723c */ /* 0x000fe20000001814 */
[----:B------:R-:W0:Y:S01]  /*bf60*/  LDSM.16.MT88.4 R40, [R30+UR8+0x6800] ;  /* 0x006800081e28783b */ /* 0x000e220008004200 */
[----:B-1----:R-:W-:Y:S02]  /*bf70*/  IMAD.MOV.U32 R118, RZ, RZ, R32 ;  /* 0x000000ffff767224 */ /* 0x002fe400078e0020 */
        /* <DEDUP_REMOVED lines=8> */
[----:B------:R-:W-:Y:S02]  /*c000*/  IMAD.MOV.U32 R39, RZ, RZ, R127 ;  /* 0x000000ffff277224 */ /* 0x000fe400078e007f */
[----:B------:R-:W-:-:S02]  /*c010*/  IMAD.MOV.U32 R24, RZ, RZ, R25 ;  /* 0x000000ffff187224 */ /* 0x000fc400078e0019 */
[----:B------:R-:W-:Y:S01]  /*c020*/  IMAD.MOV.U32 R26, RZ, RZ, R33 ;  /* 0x000000ffff1a7224 */ /* 0x000fe200078e0021 */
[----:B------:R-:W-:Y:S01]  /*c030*/  F2FP.F16.E4M3.UNPACK_B R4, R122 ;  /* 0x0000007aff04723e */ /* 0x000fe200020006ff */
[----:B------:R-:W-:Y:S01]  /*c040*/  IMAD.MOV.U32 R25, RZ, RZ, R27 ;  /* 0x000000ffff197224 */ /* 0x000fe200078e001b */
[-C--:B------:R-:W-:Y:S01]  /*c050*/  HMMA.16816.F32 R20, R36, R120.reuse, R20 ;  /* 0x000000782414723c */ /* 0x080fe20000001814 */
[----:B------:R-:W-:Y:S01]  /*c060*/  IMAD.MOV.U32 R27, RZ, RZ, R35 ;  /* 0x000000ffff1b7224 */ /* 0x000fe200078e0023 */
[----:B------:R-:W-:Y:S01]  /*c070*/  F2FP.F16.E4M3.UNPACK_B R5, R123 ;  /* 0x0000007bff05723e */ /* 0x000fe200020006ff */
[----:B------:R2:W4:Y:S04]  /*c080*/  LDSM.16.M88.4 R36, [R3+UR8+0x8180] ;  /* 0x008180080324783b */ /* 0x0005280008000200 */
[----:B------:R-:W5:Y:S01]  /*c090*/  LDSM.16.MT88.4 R32, [R30+UR8+0x7000] ;  /* 0x007000081e20783b */ /* 0x000f620008004200 */
[----:B------:R-:W-:Y:S01]  /*c0a0*/  HMMA.16816.F32 R128, R24, R120, R128 ;  /* 0x000000781880723c */ /* 0x000fe20000001880 */
[----:B---3--:R-:W-:-:S02]  /*c0b0*/  IMAD.MOV.U32 R26, RZ, RZ, R44 ;  /* 0x000000ffff1a7224 */ /* 0x008fc400078e002c */
[----:B------:R-:W-:Y:S01]  /*c0c0*/  IMAD.MOV.U32 R27, RZ, RZ, R46 ;  /* 0x000000ffff1b7224 */ /* 0x000fe200078e002e */
[----:B------:R-:W3:Y:S01]  /*c0d0*/  LDSM.16.MT88.4 R124, [R30+UR8+0x7400] ;  /* 0x007400081e7c783b */ /* 0x000ee20008004200 */
[----:B0-----:R-:W-:Y:S02]  /*c0e0*/  IMAD.MOV.U32 R24, RZ, RZ, R40 ;  /* 0x000000ffff187224 */ /* 0x001fe400078e0028 */
[----:B------:R-:W-:-:S07]  /*c0f0*/  IMAD.MOV.U32 R25, RZ, RZ, R42 ;  /* 0x000000ffff197224 */ /* 0x000fce00078e002a */
[-C--:B------:R-:W-:Y:S01]  /*c100*/  HMMA.16816.F32 R20, R24, R4.reuse, R20 ;  /* 0x000000041814723c */ /* 0x080fe20000001814 */
[----:B------:R-:W-:Y:S02]  /*c110*/  IMAD.MOV.U32 R24, RZ, RZ, R112 ;  /* 0x000000ffff187224 */ /* 0x000fe400078e0070 */
[----:B------:R-:W-:Y:S02]  /*c120*/  IMAD.MOV.U32 R25, RZ, RZ, R114 ;  /* 0x000000ffff197224 */ /* 0x000fe400078e0072 */
[----:B-1----:R-:W-:Y:S02]  /*c130*/  IMAD.MOV.U32 R26, RZ, RZ, R116 ;  /* 0x000000ffff1a7224 */ /* 0x002fe400078e0074 */
[----:B------:R-:W-:Y:S01]  /*c140*/  IMAD.MOV.U32 R27, RZ, RZ, R118 ;  /* 0x000000ffff1b7224 */ /* 0x000fe200078e0076 */
[----:B------:R-:W-:Y:S02]  /*c150*/  F2FP.F16.E4M3.UNPACK_B R2, R122.H1 ;  /* 0x0000007aff02723e */ /* 0x000fe400030006ff */
[----:B--2---:R-:W-:Y:S01]  /*c160*/  F2FP.F16.E4M3.UNPACK_B R3, R123.H1 ;  /* 0x0000007bff03723e */ /* 0x004fe200030006ff */
[----:B------:R-:W-:Y:S01]  /*c170*/  IMAD.MOV.U32 R40, RZ, RZ, R41 ;  /* 0x000000ffff287224 */ /* 0x000fe200078e0029 */
[----:B------:R-:W0:Y:S02]  /*c180*/  LDSM.16.MT88.4 R120, [R0+UR8+0x7000] ;  /* 0x007000080078783b */ /* 0x000e240008004200 */
[----:B------:R-:W-:Y:S02]  /*c190*/  HMMA.16816.F32 R128, R24, R4, R128 ;  /* 0x000000041880723c */ /* 0x000fe40000001880 */
[----:B------:R-:W1:Y:S01]  /*c1a0*/  LDSM.16.MT88.4 R24, [R0+UR8+0x7400] ;  /* 0x007400080018783b */ /* 0x000e620008004200 */
[----:B------:R-:W-:-:S02]  /*c1b0*/  IMAD.MOV.U32 R41, RZ, RZ, R43 ;  /* 0x000000ffff297224 */ /* 0x000fc400078e002b */
[----:B------:R-:W-:Y:S02]  /*c1c0*/  IMAD.MOV.U32 R42, RZ, RZ, R45 ;  /* 0x000000ffff2a7224 */ /* 0x000fe400078e002d */
[----:B------:R-:W-:-:S07]  /*c1d0*/  IMAD.MOV.U32 R43, RZ, RZ, R47 ;  /* 0x000000ffff2b7224 */ /* 0x000fce00078e002f */
[----:B------:R-:W-:Y:S01]  /*c1e0*/  HMMA.16816.F32 R20, R40, R2, R20 ;  /* 0x000000022814723c */ /* 0x000fe20000001814 */
[----:B------:R-:W-:Y:S02]  /*c1f0*/  IMAD.MOV.U32 R40, RZ, RZ, R113 ;  /* 0x000000ffff287224 */ /* 0x000fe400078e0071 */
[----:B------:R-:W-:Y:S02]  /*c200*/  IMAD.MOV.U32 R41, RZ, RZ, R115 ;  /* 0x000000ffff297224 */ /* 0x000fe400078e0073 */
[----:B------:R-:W-:Y:S01]  /*c210*/  IMAD.MOV.U32 R42, RZ, RZ, R117 ;  /* 0x000000ffff2a7224 */ /* 0x000fe200078e0075 */
[----:B------:R-:W-:Y:S01]  /*c220*/  LDSM.16.MT88.4 R112, [R0+UR8+0x7800] ;  /* 0x007800080070783b */ /* 0x000fe20008004200 */
[----:B------:R-:W-:-:S03]  /*c230*/  IMAD.MOV.U32 R43, RZ, RZ, R119 ;  /* 0x000000ffff2b7224 */ /* 0x000fc600078e0077 */
[----:B------:R-:W-:Y:S04]  /*c240*/  LDSM.16.MT88.4 R116, [R0+UR8+0x7c00] ;  /* 0x007c00080074783b */ /* 0x000fe80008004200 */
[----:B------:R-:W-:Y:S01]  /*c250*/  HMMA.16816.F32 R128, R40, R2, R128 ;  /* 0x000000022880723c */ /* 0x000fe20000001880 */
[----:B----4-:R-:W-:Y:S01]  /*c260*/  F2FP.F16.E4M3.UNPACK_B R2, R36 ;  /* 0x00000024ff02723e */ /* 0x010fe200020006ff */
[----:B-----5:R-:W-:Y:S01]  /*c270*/  IMAD.MOV.U32 R40, RZ, RZ, R32 ;  /* 0x000000ffff287224 */ /* 0x020fe200078e0020 */
[----:B------:R-:W-:Y:S01]  /*c280*/  F2FP.F16.E4M3.UNPACK_B R3, R37 ;  /* 0x00000025ff03723e */ /* 0x000fe200020006ff */
[----:B------:R-:W-:Y:S02]  /*c290*/  IMAD.MOV.U32 R41, RZ, RZ, R34 ;  /* 0x000000ffff297224 */ /* 0x000fe400078e0022 */
[----:B---3--:R-:W-:-:S02]  /*c2a0*/  IMAD.MOV.U32 R42, RZ, RZ, R124 ;  /* 0x000000ffff2a7224 */ /* 0x008fc400078e007c */
[----:B------:R-:W-:-:S07]  /*c2b0*/  IMAD.MOV.U32 R43, RZ, RZ, R126 ;  /* 0x000000ffff2b7224 */ /* 0x000fce00078e007e */
[----:B------:R-:W-:Y:S01]  /*c2c0*/  HMMA.16816.F32 R20, R40, R2, R20 ;  /* 0x000000022814723c */ /* 0x000fe20000001814 */
[----:B------:R-:W2:Y:S04]  /*c2d0*/  LDSM.16.MT88.4 R40, [R30+UR8+0x7800] ;  /* 0x007800081e28783b */ /* 0x000ea80008004200 */
[----:B------:R-:W3:Y:S01]  /*c2e0*/  LDSM.16.MT88.4 R28, [R30+UR8+0x7c00] ;  /* 0x007c00081e1c783b */ /* 0x000ee20008004200 */
[----:B0-----:R-:W-:Y:S02]  /*c2f0*/  IMAD.MOV.U32 R44, RZ, RZ, R120 ;  /* 0x000000ffff2c7224 */ /* 0x001fe400078e0078 */
[----:B------:R-:W-:Y:S02]  /*c300*/  IMAD.MOV.U32 R45, RZ, RZ, R122 ;  /* 0x000000ffff2d7224 */ /* 0x000fe400078e007a */
[----:B-1----:R-:W-:-:S02]  /*c310*/  IMAD.MOV.U32 R46, RZ, RZ, R24 ;  /* 0x000000ffff2e7224 */ /* 0x002fc400078e0018 */
[----:B------:R-:W-:Y:S02]  /*c320*/  IMAD.MOV.U32 R47, RZ, RZ, R26 ;  /* 0x000000ffff2f7224 */ /* 0x000fe400078e001a */
[----:B------:R-:W-:-:S05]  /*c330*/  IMAD.MOV.U32 R32, RZ, RZ, R33 ;  /* 0x000000ffff207224 */ /* 0x000fca00078e0021 */
[----:B------:R-:W-:Y:S01]  /*c340*/  HMMA.16816.F32 R44, R44, R2, R128 ;  /* 0x000000022c2c723c */ /* 0x000fe20000001880 */
[----:B------:R-:W-:Y:S01]  /*c350*/  IMAD.MOV.U32 R33, RZ, RZ, R35 ;  /* 0x000000ffff217224 */ /* 0x000fe200078e0023 */
[----:B------:R-:W-:Y:S01]  /*c360*/  F2FP.F16.E4M3.UNPACK_B R36, R36.H1 ;  /* 0x00000024ff24723e */ /* 0x000fe200030006ff */
[----:B------:R-:W-:Y:S01]  /*c370*/  IMAD.MOV.U32 R34, RZ, RZ, R125 ;  /* 0x000000ffff227224 */ /* 0x000fe200078e007d */
[----:B------:R-:W-:Y:S01]  /*c380*/  F2FP.F16.E4M3.UNPACK_B R37, R37.H1 ;  /* 0x00000025ff25723e */ /* 0x000fe200030006ff */
[----:B------:R-:W-:-:S07]  /*c390*/  IMAD.MOV.U32 R35, RZ, RZ, R127 ;  /* 0x000000ffff237224 */ /* 0x000fce00078e007f */
[----:B------:R-:W-:Y:S01]  /*c3a0*/  HMMA.16816.F32 R20, R32, R36, R20 ;  /* 0x000000242014723c */ /* 0x000fe20000001814 */
[----:B------:R-:W-:Y:S02]  /*c3b0*/  IMAD.MOV.U32 R32, RZ, RZ, R121 ;  /* 0x000000ffff207224 */ /* 0x000fe400078e0079 */
[----:B------:R-:W-:Y:S02]  /*c3c0*/  IMAD.MOV.U32 R33, RZ, RZ, R123 ;  /* 0x000000ffff217224 */ /* 0x000fe400078e007b */
[----:B------:R-:W-:Y:S02]  /*c3d0*/  IMAD.MOV.U32 R34, RZ, RZ, R25 ;  /* 0x000000ffff227224 */ /* 0x000fe400078e0019 */
[----:B------:R-:W-:Y:S01]  /*c3e0*/  IMAD.MOV.U32 R35, RZ, RZ, R27 ;  /* 0x000000ffff237224 */ /* 0x000fe200078e001b */
[----:B------:R-:W-:-:S06]  /*c3f0*/  F2FP.F16.E4M3.UNPACK_B R2, R38 ;  /* 0x00000026ff02723e */ /* 0x000fcc00020006ff */
[----:B------:R-:W-:Y:S01]  /*c400*/  HMMA.16816.F32 R32, R32, R36, R44 ;  /* 0x000000242020723c */ /* 0x000fe2000000182c */
[----:B------:R-:W-:Y:S01]  /*c410*/  F2FP.F16.E4M3.UNPACK_B R3, R39 ;  /* 0x00000027ff03723e */ /* 0x000fe200020006ff */
[----:B--2---:R-:W-:Y:S02]  /*c420*/  IMAD.MOV.U32 R24, RZ, RZ, R40 ;  /* 0x000000ffff187224 */ /* 0x004fe400078e0028 */
[----:B------:R-:W-:Y:S02]  /*c430*/  IMAD.MOV.U32 R25, RZ, RZ, R42 ;  /* 0x000000ffff197224 */ /* 0x000fe400078e002a */
[----:B---3--:R-:W-:Y:S02]  /*c440*/  IMAD.MOV.U32 R26, RZ, RZ, R28 ;  /* 0x000000ffff1a7224 */ /* 0x008fe400078e001c */
[----:B------:R-:W-:-:S07]  /*c450*/  IMAD.MOV.U32 R27, RZ, RZ, R30 ;  /* 0x000000ffff1b7224 */ /* 0x000fce00078e001e */
[----:B------:R-:W-:Y:S01]  /*c460*/  HMMA.16816.F32 R20, R24, R2, R20 ;  /* 0x000000021814723c */ /* 0x000fe20000001814 */
[----:B------:R-:W-:Y:S02]  /*c470*/  IMAD.MOV.U32 R24, RZ, RZ, R112 ;  /* 0x000000ffff187224 */ /* 0x000fe400078e0070 */
[----:B------:R-:W-:Y:S02]  /*c480*/  IMAD.MOV.U32 R25, RZ, RZ, R114 ;  /* 0x000000ffff197224 */ /* 0x000fe400078e0072 */
[----:B------:R-:W-:Y:S02]  /*c490*/  IMAD.MOV.U32 R26, RZ, RZ, R116 ;  /* 0x000000ffff1a7224 */ /* 0x000fe400078e0074 */
[----:B------:R-:W-:-:S07]  /*c4a0*/  IMAD.MOV.U32 R27, RZ, RZ, R118 ;  /* 0x000000ffff1b7224 */ /* 0x000fce00078e0076 */
[----:B------:R-:W-:Y:S01]  /*c4b0*/  HMMA.16816.F32 R24, R24, R2, R32 ;  /* 0x000000021818723c */ /* 0x000fe20000001820 */
[----:B------:R-:W-:Y:S01]  /*c4c0*/  F2FP.F16.E4M3.UNPACK_B R38, R38.H1 ;  /* 0x00000026ff26723e */ /* 0x000fe200030006ff */
[----:B------:R-:W-:Y:S01]  /*c4d0*/  IMAD.MOV.U32 R32, RZ, RZ, R41 ;  /* 0x000000ffff207224 */ /* 0x000fe200078e0029 */
[----:B------:R-:W-:Y:S01]  /*c4e0*/  F2FP.F16.E4M3.UNPACK_B R39, R39.H1 ;  /* 0x00000027ff27723e */ /* 0x000fe200030006ff */
[----:B------:R-:W-:Y:S02]  /*c4f0*/  IMAD.MOV.U32 R33, RZ, RZ, R43 ;  /* 0x000000ffff217224 */ /* 0x000fe400078e002b */
[----:B------:R-:W-:Y:S02]  /*c500*/  IMAD.MOV.U32 R34, RZ, RZ, R29 ;  /* 0x000000ffff227224 */ /* 0x000fe400078e001d */
[----:B------:R-:W-:Y:S01]  /*c510*/  IMAD.MOV.U32 R35, RZ, RZ, R31 ;  /* 0x000000ffff237224 */ /* 0x000fe200078e001f */
[----:B------:R-:W-:Y:S01]  /*c520*/  LOP3.LUT R0, R223, 0x3, RZ, 0xc0, !PT ;  /* 0x00000003df007812 */ /* 0x000fe200078ec0ff */
[----:B------:R-:W-:-:S02]  /*c530*/  IMAD.MOV.U32 R28, RZ, RZ, R113 ;  /* 0x000000ffff1c7224 */ /* 0x000fc400078e0071 */
[----:B------:R-:W-:Y:S02]  /*c540*/  IMAD.MOV.U32 R29, RZ, RZ, R115 ;  /* 0x000000ffff1d7224 */ /* 0x000fe400078e0073 */
[----:B------:R-:W-:Y:S01]  /*c550*/  IMAD.MOV.U32 R30, RZ, RZ, R117 ;  /* 0x000000ffff1e7224 */ /* 0x000fe200078e0075 */
[----:B------:R-:W-:Y:S01]  /*c560*/  HMMA.16816.F32 R20, R32, R38, R20 ;  /* 0x000000262014723c */ /* 0x000fe20000001814 */
[----:B------:R-:W-:Y:S01]  /*c570*/  IMAD.MOV.U32 R31, RZ, RZ, R119 ;  /* 0x000000ffff1f7224 */ /* 0x000fe200078e0077 */
[----:B------:R-:W-:Y:S01]  /*c580*/  LOP3.LUT R2, R223, 0xe0, RZ, 0xc0, !PT ;  /* 0x000000e0df027812 */ /* 0x000fe200078ec0ff */
[----:B------:R-:W-:-:S05]  /*c590*/  IMAD.SHL.U32 R0, R0, 0x2, RZ ;  /* 0x0000000200007824 */ /* 0x000fca00078e00ff */
[----:B------:R-:W-:Y:S01]  /*c5a0*/  HMMA.16816.F32 R24, R28, R38, R24 ;  /* 0x000000261c18723c */ /* 0x000fe20000001818 */
[----:B------:R-:W-:-:S05]  /*c5b0*/  LEA.HI R0, R2, R0, RZ, 0x1e ;  /* 0x0000000002007211 */ /* 0x000fca00078ff0ff */
[----:B------:R-:W-:-:S05]  /*c5c0*/  VIADD R0, R0, UR6 ;  /* 0x0000000600007c36 */ /* 0x000fca0008000000 */
[----:B------:R-:W-:Y:S01]  /*c5d0*/  FMUL R2, R20, UR14 ;  /* 0x0000000e14027c20 */ /* 0x000fe20008400000 */
[----:B------:R-:W-:Y:S01]  /*c5e0*/  FMUL R4, R21, UR14 ;  /* 0x0000000e15047c20 */ /* 0x000fe20008400000 */
[----:B------:R-:W-:Y:S01]  /*c5f0*/  FMUL R3, R22, UR14 ;  /* 0x0000000e16037c20 */ /* 0x000fe20008400000 */
[CC--:B------:R-:W-:Y:S02]  /*c600*/  ISETP.GE.AND P5, PT, R220.reuse, R0.reuse, PT ;  /* 0x00000000dc00720c */ /* 0x0c0fe40003fa6270 */
[-C--:B------:R-:W-:Y:S02]  /*c610*/  ISETP.GT.AND P6, PT, R220, R0.reuse, PT ;  /* 0x00000000dc00720c */ /* 0x080fe40003fc4270 */
[----:B------:R-:W-:Y:S01]  /*c620*/  ISETP.GE.AND P2, PT, R218, R0, PT ;  /* 0x00000000da00720c */ /* 0x000fe20003f46270 */
[----:B------:R-:W-:Y:S01]  /*c630*/  FMUL R24, R24, UR14 ;  /* 0x0000000e18187c20 */ /* 0x000fe20008400000 */
[----:B------:R-:W-:Y:S02]  /*c640*/  FSEL R2, R2, -INF , P5 ;  /* 0xff80000002027808 */ /* 0x000fe40002800000 */
[----:B------:R-:W-:-:S02]  /*c650*/  FSEL R4, R4, -INF , P6 ;  /* 0xff80000004047808 */ /* 0x000fc40003000000 */
[----:B------:R-:W-:Y:S01]  /*c660*/  FSEL R3, R3, -INF , P2 ;  /* 0xff80000003037808 */ /* 0x000fe20001000000 */
[----:B------:R-:W-:Y:S01]  /*c670*/  FMUL R12, R27, UR14 ;  /* 0x0000000e1b0c7c20 */ /* 0x000fe20008400000 */
[-C--:B------:R-:W-:Y:S02]  /*c680*/  ISETP.GT.AND P3, PT, R218, R0.reuse, PT ;  /* 0x00000000da00720c */ /* 0x080fe40003f64270 */
[CC--:B------:R-:W-:Y:S02]  /*c690*/  ISETP.GE.AND P4, PT, R216.reuse, R0.reuse, PT ;  /* 0x00000000d800720c */ /* 0x0c0fe40003f86270 */
[-C--:B------:R-:W-:Y:S02]  /*c6a0*/  ISETP.GT.AND P5, PT, R216, R0.reuse, PT ;  /* 0x00000000d800720c */ /* 0x080fe40003fa4270 */
[CC--:B------:R-:W-:Y:S01]  /*c6b0*/  ISETP.GE.AND P6, PT, R214.reuse, R0.reuse, PT ;  /* 0x00000000d600720c */ /* 0x0c0fe20003fc6270 */
[----:B------:R-:W-:Y:S01]  /*c6c0*/  BAR.SYNC.DEFER_BLOCKING 0x0 ;  /* 0x0000000000007b1d */ /* 0x000fe20000010000 */
[----:B------:R-:W-:Y:S01]  /*c6d0*/  ISETP.GT.AND P2, PT, R214, R0, PT ;  /* 0x00000000d600720c */ /* 0x000fe20003f44270 */
[----:B------:R-:W-:Y:S01]  /*c6e0*/  FMUL R0, R26, UR14 ;  /* 0x0000000e1a007c20 */ /* 0x000fe20008400000 */
[----:B------:R-:W-:Y:S01]  /*c6f0*/  FSEL R26, R24, -INF , P4 ;  /* 0xff800000181a7808 */ /* 0x000fe20002000000 */
[----:B------:R-:W-:Y:S01]  /*c700*/  FMUL R13, R23, UR14 ;  /* 0x0000000e170d7c20 */ /* 0x000fe20008400000 */
[----:B------:R-:W-:Y:S01]  /*c710*/  FMUL R5, R25, UR14 ;  /* 0x0000000e19057c20 */ /* 0x000fe20008400000 */
[----:B------:R-:W-:-:S02]  /*c720*/  FMNMX R19, R2, R4, !PT ;  /* 0x0000000402137209 */ /* 0x000fc40007800000 */
[----:B------:R-:W-:Y:S02]  /*c730*/  FSEL R24, R0, -INF , P6 ;  /* 0xff80000000187808 */ /* 0x000fe40003000000 */
[----:B------:R-:W-:Y:S01]  /*c740*/  FSEL R12, R12, -INF , P2 ;  /* 0xff8000000c0c7808 */ /* 0x000fe20001000000 */
[----:B------:R-:W0:Y:S01]  /*c750*/  SHFL.BFLY PT, R23, R19, 0x2, 0x1f ;  /* 0x0c401f0013177f89 */ /* 0x000e2200000e0000 */
[----:B------:R-:W-:Y:S02]  /*c760*/  FSEL R13, R13, -INF , P3 ;  /* 0xff8000000d0d7808 */ /* 0x000fe40001800000 */
[----:B------:R-:W-:Y:S02]  /*c770*/  FMNMX R0, R24, R12, !PT ;  /* 0x0000000c18007209 */ /* 0x000fe40007800000 */
[----:B------:R-:W-:Y:S02]  /*c780*/  FSEL R5, R5, -INF , P5 ;  /* 0xff80000005057808 */ /* 0x000fe40002800000 */
[----:B------:R-:W-:Y:S01]  /*c790*/  FMNMX R22, R3, R13, !PT ;  /* 0x0000000d03167209 */ /* 0x000fe20007800000 */
[----:B------:R-:W1:Y:S01]  /*c7a0*/  SHFL.BFLY PT, R6, R0, 0x2, 0x1f ;  /* 0x0c401f0000067f89 */ /* 0x000e6200000e0000 */
[----:B------:R-:W-:-:S03]  /*c7b0*/  FMNMX R14, R26, R5, !PT ;  /* 0x000000051a0e7209 */ /* 0x000fc60007800000 */
[----:B------:R-:W2:Y:S04]  /*c7c0*/  SHFL.BFLY PT, R21, R22, 0x2, 0x1f ;  /* 0x0c401f0016157f89 */ /* 0x000ea800000e0000 */
[----:B------:R-:W3:Y:S01]  /*c7d0*/  SHFL.BFLY PT, R20, R14, 0x2, 0x1f ;  /* 0x0c401f000e147f89 */ /* 0x000ee200000e0000 */
[----:B------:R-:W4:Y:S01]  /*c7e0*/  S2R R25, SR_TID.X ;  /* 0x0000000000197919 */ /* 0x000f220000002100 */
[----:B0-----:R-:W-:-:S05]  /*c7f0*/  FMNMX R19, R19, R23, !PT ;  /* 0x0000001713137209 */ /* 0x001fca0007800000 */
[----:B------:R-:W0:Y:S01]  /*c800*/  SHFL.BFLY PT, R23, R19, 0x1, 0x1f ;  /* 0x0c201f0013177f89 */ /* 0x000e2200000e0000 */
[----:B-1----:R-:W-:Y:S02]  /*c810*/  FMNMX R0, R0, R6, !PT ;  /* 0x0000000600007209 */ /* 0x002fe40007800000 */
[----:B--2---:R-:W-:-:S03]  /*c820*/  FMNMX R22, R22, R21, !PT ;  /* 0x0000001516167209 */ /* 0x004fc60007800000 */
[----:B------:R-:W1:Y:S01]  /*c830*/  SHFL.BFLY PT, R6, R0, 0x1, 0x1f ;  /* 0x0c201f0000067f89 */ /* 0x000e6200000e0000 */
[----:B---3--:R-:W-:-:S03]  /*c840*/  FMNMX R14, R14, R20, !PT ;  /* 0x000000140e0e7209 */ /* 0x008fc60007800000 */
[----:B------:R-:W2:Y:S04]  /*c850*/  SHFL.BFLY PT, R21, R22, 0x1, 0x1f ;  /* 0x0c201f0016157f89 */ /* 0x000ea800000e0000 */
[----:B------:R-:W3:Y:S01]  /*c860*/  SHFL.BFLY PT, R20, R14, 0x1, 0x1f ;  /* 0x0c201f000e147f89 */ /* 0x000ee200000e0000 */
[----:B------:R-:W-:-:S04]  /*c870*/  SHF.R.U32.HI R113, RZ, 0x2, R223 ;  /* 0x00000002ff717819 */ /* 0x000fc800000116df */
[----:B------:R-:W-:Y:S02]  /*c880*/  SGXT.U32 R113, R113, 0x3 ;  /* 0x000000037171781a */ /* 0x000fe40000000000 */
[----:B----4-:R-:W-:Y:S02]  /*c890*/  LOP3.LUT R25, R25, 0xff, RZ, 0xc0, !PT ;  /* 0x000000ff19197812 */ /* 0x010fe400078ec0ff */
[----:B0-----:R-:W-:Y:S02]  /*c8a0*/  FMNMX R19, R19, R23, !PT ;  /* 0x0000001713137209 */ /* 0x001fe40007800000 */
[----:B------:R-:W-:Y:S02]  /*c8b0*/  LOP3.LUT R164, R223, 0x1c, RZ, 0xc0, !PT ;  /* 0x0000001cdfa47812 */ /* 0x000fe400078ec0ff */
[----:B------:R-:W-:Y:S02]  /*c8c0*/  SHF.R.U32.HI R23, RZ, 0x3, R25 ;  /* 0x00000003ff177819 */ /* 0x000fe40000011619 */
[----:B------:R-:W-:-:S02]  /*c8d0*/  LOP3.LUT R165, R113, 0x8, RZ, 0xfc, !PT ;  /* 0x0000000871a57812 */ /* 0x000fc400078efcff */
[----:B-1----:R-:W-:Y:S02]  /*c8e0*/  FMNMX R0, R0, R6, !PT ;  /* 0x0000000600007209 */ /* 0x002fe40007800000 */
[----:B------:R-:W-:Y:S02]  /*c8f0*/  LEA R164, R164, UR8, 0x3 ;  /* 0x00000008a4a47c11 */ /* 0x000fe4000f8e18ff */
[----:B------:R-:W-:Y:S02]  /*c900*/  LOP3.LUT R6, R113, 0x18, RZ, 0xfc, !PT ;  /* 0x0000001871067812 */ /* 0x000fe400078efcff */
[----:B------:R-:W-:Y:S02]  /*c910*/  LOP3.LUT R23, R23, 0x1c, RZ, 0xc0, !PT ;  /* 0x0000001c17177812 */ /* 0x000fe400078ec0ff */
[----:B------:R-:W-:Y:S01]  /*c920*/  LEA R165, R165, UR8, 0x5 ;  /* 0x00000008a5a57c11 */ /* 0x000fe2000f8e28ff */
[----:B------:R-:W-:Y:S01]  /*c930*/  BSSY.RECONVERGENT B0, `(.L_x_1) ;  /* 0x000000b000007945 */ /* 0x000fe20003800200 */
[----:B------:R-:W-:-:S02]  /*c940*/  LOP3.LUT R113, R113, 0x10, RZ, 0xfc, !PT ;  /* 0x0000001071717812 */ /* 0x000fc400078efcff */
[----:B--2---:R-:W-:Y:S01]  /*c950*/  FMNMX R22, R22, R21, !PT ;  /* 0x0000001516167209 */ /* 0x004fe20007800000 */
[----:B------:R-:W-:Y:S01]  /*c960*/  IMAD.IADD R21, R23, 0x1, R165 ;  /* 0x0000000117157824 */ /* 0x000fe200078e02a5 */
[----:B---3--:R-:W-:Y:S01]  /*c970*/  FMNMX R14, R14, R20, !PT ;  /* 0x000000140e0e7209 */ /* 0x008fe20007800000 */
[----:B------:R-:W-:Y:S01]  /*c980*/  IMAD.IADD R20, R164, 0x1, R23 ;  /* 0x00000001a4147824 */ /* 0x000fe200078e0217 */
[----:B------:R-:W-:Y:S02]  /*c990*/  LEA R6, R6, UR8, 0x5 ;  /* 0x0000000806067c11 */ /* 0x000fe4000f8e28ff */
[----:B------:R-:W-:Y:S01]  /*c9a0*/  LEA R113, R113, UR8, 0x5 ;  /* 0x0000000871717c11 */ /* 0x000fe2000f8e28ff */
[----:B------:R-:W-:Y:S06]  /*c9b0*/  @P0 BRA `(.L_x_2) ;  /* 0x0000000000080947 */ /* 0x000fec0003800000 */
[----:B------:R0:W-:Y:S04]  /*c9c0*/  STS [R20+0x8000], R19 ;  /* 0x0080001314007388 */ /* 0x0001e80000000800 */
[----:B------:R0:W-:Y:S02]  /*c9d0*/  STS [R21+0x8000], R22 ;  /* 0x0080001615007388 */ /* 0x0001e40000000800 */
.L_x_2:
[----:B------:R-:W-:Y:S05]  /*c9e0*/  BSYNC.RECONVERGENT B0 ;  /* 0x0000000000007941 */ /* 0x000fea0003800200 */
.L_x_1:
[----:B------:R-:W-:Y:S01]  /*c9f0*/  BSSY.RECONVERGENT B0, `(.L_x_3) ;  /* 0x0000007000007945 */ /* 0x000fe20003800200 */
[----:B0-----:R-:W-:Y:S01]  /*ca00*/  IMAD.IADD R22, R23, 0x1, R113 ;  /* 0x0000000117167824 */ /* 0x001fe200078e0271 */
[----:B------:R-:W-:Y:S01]  /*ca10*/  LEA R19, R25, UR8, 0x2 ;  /* 0x0000000819137c11 */ /* 0x000fe2000f8e10ff */
[----:B------:R-:W-:Y:S01]  /*ca20*/  IMAD.IADD R23, R23, 0x1, R6 ;  /* 0x0000000117177824 */ /* 0x000fe200078e0206 */
[----:B------:R-:W-:Y:S06]  /*ca30*/  @P0 BRA `(.L_x_4) ;  /* 0x0000000000080947 */ /* 0x000fec0003800000 */
[----:B------:R0:W-:Y:S04]  /*ca40*/  STS [R22+0x8000], R14 ;  /* 0x0080000e16007388 */ /* 0x0001e80000000800 */
[----:B------:R0:W-:Y:S02]  /*ca50*/  @!P0 STS [R23+0x8000], R0 ;  /* 0x0080000017008388 */ /* 0x0001e40000000800 */
.L_x_4:
[----:B------:R-:W-:Y:S05]  /*ca60*/  BSYNC.RECONVERGENT B0 ;  /* 0x0000000000007941 */ /* 0x000fea0003800200 */
.L_x_3:
[----:B------:R-:W-:Y:S06]  /*ca70*/  BAR.SYNC.DEFER_BLOCKING 0x0 ;  /* 0x0000000000007b1d */ /* 0x000fec0000010000 */
[----:B------:R-:W-:Y:S01]  /*ca80*/  BSSY.RECONVERGENT B0, `(.L_x_5) ;  /* 0x000004c000007945 */ /* 0x000fe20003800200 */
[----:B0-----:R-:W0:Y:S04]  /*ca90*/  LDS R0, [R19+0x8000] ;  /* 0x0080000013007984 */ /* 0x001e280000000800 */
[----:B0-----:R-:W0:Y:S02]  /*caa0*/  SHFL.BFLY PT, R14, R0, 0x4, 0x1f ;  /* 0x0c801f00000e7f89 */ /* 0x001e2400000e0000 */
[----:B0-----:R-:W-:-:S05]  /*cab0*/  FMNMX R14, R0, R14, !PT ;  /* 0x0000000e000e7209 */ /* 0x001fca0007800000 */
[----:B------:R-:W0:Y:S02]  /*cac0*/  SHFL.BFLY PT, R0, R14, 0x2, 0x1f ;  /* 0x0c401f000e007f89 */ /* 0x000e2400000e0000 */
[----:B0-----:R-:W-:-:S05]  /*cad0*/  FMNMX R0, R14, R0, !PT ;  /* 0x000000000e007209 */ /* 0x001fca0007800000 */
[----:B------:R-:W0:Y:S02]  /*cae0*/  SHFL.BFLY PT, R14, R0, 0x1, 0x1f ;  /* 0x0c201f00000e7f89 */ /* 0x000e2400000e0000 */
[----:B0-----:R-:W-:-:S05]  /*caf0*/  FMNMX R14, R0, R14, !PT ;  /* 0x0000000e000e7209 */ /* 0x001fca0007800000 */
[----:B------:R-:W-:Y:S01]  /*cb00*/  @!P1 STS [R19+0x8000], R14 ;  /* 0x0080000e13009388 */ /* 0x000fe20000000800 */
[----:B------:R-:W-:Y:S06]  /*cb10*/  BAR.SYNC.DEFER_BLOCKING 0x0 ;  /* 0x0000000000007b1d */ /* 0x000fec0000010000 */
[----:B------:R-:W0:Y:S04]  /*cb20*/  LDS R0, [R164+0x8000] ;  /* 0x00800000a4007984 */ /* 0x000e280000000800 */
[----:B------:R-:W1:Y:S04]  /*cb30*/  LDS R14, [R165+0x8000] ;  /* 0x00800000a50e7984 */ /* 0x000e680000000800 */
[----:B------:R-:W2:Y:S04]  /*cb40*/  LDS R27, [R113+0x8000] ;  /* 0x00800000711b7984 */ /* 0x000ea80000000800 */
[----:B------:R-:W3:Y:S01]  /*cb50*/  LDS R25, [R6+0x8000] ;  /* 0x0080000006197984 */ /* 0x000ee20000000800 */
[----:B0-----:R-:W-:-:S05]  /*cb60*/  FMNMX R0, R0, R17, !PT ;  /* 0x0000001100007209 */ /* 0x001fca0007800000 */
[--C-:B------:R-:W-:Y:S01]  /*cb70*/  FADD R28, R2, -R0.reuse ;  /* 0x80000000021c7221 */ /* 0x100fe20000000000 */
[----:B-1----:R-:W-:Y:S01]  /*cb80*/  FMNMX R2, R14, R18, !PT ;  /* 0x000000120e027209 */ /* 0x002fe20007800000 */
[----:B------:R-:W-:Y:S01]  /*cb90*/  FADD R4, R4, -R0 ;  /* 0x8000000004047221 */ /* 0x000fe20000000000 */
[----:B------:R-:W-:Y:S01]  /*cba0*/  FADD R154, -R0, R17 ;  /* 0x00000011009a7221 */ /* 0x000fe20000000100 */
[----:B------:R-:W-:Y:S02]  /*cbb0*/  FMUL R14, R28, 1.4426950216293334961 ;  /* 0x3fb8aa3b1c0e7820 */ /* 0x000fe40000400000 */
[----:B------:R-:W-:Y:S01]  /*cbc0*/  FMUL R4, R4, 1.4426950216293334961 ;  /* 0x3fb8aa3b04047820 */ /* 0x000fe20000400000 */
[----:B------:R-:W-:Y:S01]  /*cbd0*/  FADD R3, R3, -R2 ;  /* 0x8000000203037221 */ /* 0x000fe20000000000 */
[----:B------:R-:W-:Y:S01]  /*cbe0*/  FADD R18, -R2, R18 ;  /* 0x0000001202127221 */ /* 0x000fe20000000100 */
[----:B------:R-:W-:Y:S01]  /*cbf0*/  FMUL R154, R154, 1.4426950216293334961 ;  /* 0x3fb8aa3b9a9a7820 */ /* 0x000fe20000400000 */
[----:B------:R0:W-:Y:S01]  /*cc00*/  MUFU.EX2 R151, R4 ;  /* 0x0000000400977308 */ /* 0x0001e20000000800 */
[----:B------:R-:W-:Y:S01]  /*cc10*/  FMUL R3, R3, 1.4426950216293334961 ;  /* 0x3fb8aa3b03037820 */ /* 0x000fe20000400000 */
[----:B------:R-:W-:-:S06]  /*cc20*/  FMUL R18, R18, 1.4426950216293334961 ;  /* 0x3fb8aa3b12127820 */ /* 0x000fcc0000400000 */
[----:B------:R-:W1:Y:S01]  /*cc30*/  MUFU.EX2 R14, R14 ;  /* 0x0000000e000e7308 */ /* 0x000e620000000800 */
[----:B0-----:R-:W-:-:S04]  /*cc40*/  FADD R4, R13, -R2 ;  /* 0x800000020d047221 */ /* 0x001fc80000000000 */
[----:B------:R-:W-:-:S03]  /*cc50*/  FMUL R4, R4, 1.4426950216293334961 ;  /* 0x3fb8aa3b04047820 */ /* 0x000fc60000400000 */
[----:B------:R2:W-:Y:S08]  /*cc60*/  MUFU.EX2 R13, R3 ;  /* 0x00000003000d7308 */ /* 0x0005f00000000800 */
[----:B------:R3:W0:Y:S01]  /*cc70*/  MUFU.EX2 R150, R4 ;  /* 0x0000000400967308 */ /* 0x0006220000000800 */
[----:B--2---:R-:W-:Y:S01]  /*cc80*/  FMNMX R3, R27, R16, !PT ;  /* 0x000000101b037209 */ /* 0x004fe20007800000 */
[----:B-1----:R-:W-:-:S04]  /*cc90*/  FADD R31, R14, R151 ;  /* 0x000000970e1f7221 */ /* 0x002fc80000000000 */
[--C-:B------:R-:W-:Y:S01]  /*cca0*/  FADD R26, R26, -R3.reuse ;  /* 0x800000031a1a7221 */ /* 0x100fe20000000000 */
[----:B------:R-:W1:Y:S01]  /*ccb0*/  SHFL.BFLY PT, R30, R31, 0x2, 0x1f ;  /* 0x0c401f001f1e7f89 */ /* 0x000e6200000e0000 */
[----:B------:R-:W-:Y:S01]  /*ccc0*/  MUFU.EX2 R155, R18 ;  /* 0x00000012009b7308 */ /* 0x000fe20000000800 */
[----:B---3--:R-:W-:Y:S01]  /*ccd0*/  FMNMX R4, R25, R15, !PT ;  /* 0x0000000f19047209 */ /* 0x008fe20007800000 */
[----:B------:R-:W-:Y:S01]  /*cce0*/  FADD R25, R5, -R3 ;  /* 0x8000000305197221 */ /* 0x000fe20000000000 */
[----:B------:R-:W-:-:S03]  /*ccf0*/  FMUL R26, R26, 1.4426950216293334961 ;  /* 0x3fb8aa3b1a1a7820 */ /* 0x000fc60000400000 */
[----:B------:R-:W-:Y:S01]  /*cd00*/  FMUL R25, R25, 1.4426950216293334961 ;  /* 0x3fb8aa3b19197820 */ /* 0x000fe20000400000 */
[----:B------:R-:W-:Y:S01]  /*cd10*/  FADD R24, R24, -R4 ;  /* 0x8000000418187221 */ /* 0x000fe20000000000 */
[----:B------:R-:W-:Y:S01]  /*cd20*/  MUFU.EX2 R5, R26 ;  /* 0x0000001a00057308 */ /* 0x000fe20000000800 */
[----:B0-----:R-:W-:Y:S02]  /*cd30*/  FADD R28, R13, R150 ;  /* 0x000000960d1c7221 */ /* 0x001fe40000000000 */
[----:B------:R-:W-:-:S03]  /*cd40*/  FMUL R24, R24, 1.4426950216293334961 ;  /* 0x3fb8aa3b18187820 */ /* 0x000fc60000400000 */
[----:B------:R-:W0:Y:S02]  /*cd50*/  SHFL.BFLY PT, R29, R28, 0x2, 0x1f ;  /* 0x0c401f001c1d7f89 */ /* 0x000e2400000e0000 */
[----:B------:R2:W3:Y:S01]  /*cd60*/  MUFU.EX2 R149, R25 ;  /* 0x0000001900957308 */ /* 0x0004e20000000800 */
[----:B-1----:R-:W-:-:S07]  /*cd70*/  FADD R17, R31, R30 ;  /* 0x0000001e1f117221 */ /* 0x002fce0000000000 */
[----:B------:R-:W-:Y:S01]  /*cd80*/  MUFU.EX2 R154, R154 ;  /* 0x0000009a009a7308 */ /* 0x000fe20000000800 */
[----:B--2---:R-:W-:-:S04]  /*cd90*/  FADD R25, R12, -R4 ;  /* 0x800000040c197221 */ /* 0x004fc80000000000 */
[----:B------:R-:W-:-:S03]  /*cda0*/  FMUL R25, R25, 1.4426950216293334961 ;  /* 0x3fb8aa3b19197820 */ /* 0x000fc60000400000 */
[----:B------:R3:W-:Y:S01]  /*cdb0*/  MUFU.EX2 R12, R24 ;  /* 0x00000018000c7308 */ /* 0x0007e20000000800 */
[----:B0-----:R-:W-:Y:S01]  /*cdc0*/  FADD R29, R28, R29 ;  /* 0x0000001d1c1d7221 */ /* 0x001fe20000000000 */
[----:B------:R-:W-:-:S06]  /*cdd0*/  FADD R28, -R3, R16 ;  /* 0x00000010031c7221 */ /* 0x000fcc0000000100 */
[----:B------:R-:W0:Y:S01]  /*cde0*/  MUFU.EX2 R148, R25 ;  /* 0x0000001900947308 */ /* 0x000e220000000800 */
[----:B---3--:R-:W-:Y:S01]  /*cdf0*/  FADD R24, R5, R149 ;  /* 0x0000009505187221 */ /* 0x008fe20000000000 */
[----:B------:R-:W1:Y:S01]  /*ce00*/  SHFL.BFLY PT, R16, R17, 0x1, 0x1f ;  /* 0x0c201f0011107f89 */ /* 0x000e6200000e0000 */
[----:B------:R-:W-:-:S03]  /*ce10*/  FMUL R28, R28, 1.4426950216293334961 ;  /* 0x3fb8aa3b1c1c7820 */ /* 0x000fc60000400000 */
[----:B------:R-:W2:Y:S02]  /*ce20*/  SHFL.BFLY PT, R26, R24, 0x2, 0x1f ;  /* 0x0c401f00181a7f89 */ /* 0x000ea400000e0000 */
[----:B------:R3:W4:Y:S02]  /*ce30*/  MUFU.EX2 R156, R28 ;  /* 0x0000001c009c7308 */ /* 0x0007240000000800 */
[----:B------:R-:W5:Y:S01]  /*ce40*/  SHFL.BFLY PT, R18, R29, 0x1, 0x1f ;  /* 0x0c201f001d127f89 */ /* 0x000f6200000e0000 */
[----:B0-----:R-:W-:-:S05]  /*ce50*/  FADD R25, R12, R148 ;  /* 0x000000940c197221 */ /* 0x001fca0000000000 */
[----:B------:R-:W0:Y:S01]  /*ce60*/  SHFL.BFLY PT, R27, R25, 0x2, 0x1f ;  /* 0x0c401f00191b7f89 */ /* 0x000e2200000e0000 */
[----:B-1----:R-:W-:Y:S01]  /*ce70*/  FADD R16, R17, R16 ;  /* 0x0000001011107221 */ /* 0x002fe20000000000 */
[----:B--2---:R-:W-:Y:S01]  /*ce80*/  FADD R26, R24, R26 ;  /* 0x0000001a181a7221 */ /* 0x004fe20000000000 */
[----:B-----5:R-:W-:Y:S01]  /*ce90*/  FADD R18, R29, R18 ;  /* 0x000000121d127221 */ /* 0x020fe20000000000 */
[----:B0-----:R-:W-:Y:S01]  /*cea0*/  FADD R27, R25, R27 ;  /* 0x0000001b191b7221 */ /* 0x001fe20000000000 */
[----:B------:R-:W-:Y:S02]  /*ceb0*/  FADD R25, -R4, R15 ;  /* 0x0000000f04197221 */ /* 0x000fe40000000100 */
[----:B------:R3:W0:Y:S02]  /*cec0*/  SHFL.BFLY PT, R15, R26, 0x1, 0x1f ;  /* 0x0c201f001a0f7f89 */ /* 0x00062400000e0000 */
[----:B------:R-:W-:Y:S02]  /*ced0*/  FMUL R25, R25, 1.4426950216293334961 ;  /* 0x3fb8aa3b19197820 */ /* 0x000fe40000400000 */
[----:B------:R3:W1:Y:S02]  /*cee0*/  SHFL.BFLY PT, R24, R27, 0x1, 0x1f ;  /* 0x0c201f001b187f89 */ /* 0x00066400000e0000 */
[----:B------:R3:W2:Y:S01]  /*cef0*/  MUFU.EX2 R157, R25 ;  /* 0x00000019009d7308 */ /* 0x0006a20000000800 */
[----:B------:R-:W-:Y:S06]  /*cf00*/  BAR.SYNC.DEFER_BLOCKING 0x0 ;  /* 0x0000000000007b1d */ /* 0x000fec0000010000 */
[----:B----4-:R-:W-:Y:S05]  /*cf10*/  @P0 BRA `(.L_x_6) ;  /* 0x0000000000080947 */ /* 0x010fea0003800000 */
[----:B------:R4:W-:Y:S04]  /*cf20*/  STS [R20+0x8000], R16 ;  /* 0x0080001014007388 */ /* 0x0009e80000000800 */
[----:B------:R4:W-:Y:S02]  /*cf30*/  STS [R21+0x8000], R18 ;  /* 0x0080001215007388 */ /* 0x0009e40000000800 */
.L_x_6:
[----:B------:R-:W-:Y:S05]  /*cf40*/  BSYNC.RECONVERGENT B0 ;  /* 0x0000000000007941 */ /* 0x000fea0003800200 */
.L_x_5:
[----:B------:R-:W-:Y:S01]  /*cf50*/  BSSY.RECONVERGENT B0, `(.L_x_7) ;  /* 0x0000006000007945 */ /* 0x000fe20003800200 */
[----:B0-----:R-:W-:Y:S01]  /*cf60*/  FADD R15, R26, R15 ;  /* 0x0000000f1a0f7221 */ /* 0x001fe20000000000 */
[----:B-1----:R-:W-:Y:S02]  /*cf70*/  FADD R24, R27, R24 ;  /* 0x000000181b187221 */ /* 0x002fe40000000000 */
[----:B------:R-:W-:Y:S05]  /*cf80*/  @P0 BRA `(.L_x_8) ;  /* 0x0000000000080947 */ /* 0x000fea0003800000 */
[----:B------:R0:W-:Y:S04]  /*cf90*/  STS [R22+0x8000], R15 ;  /* 0x0080000f16007388 */ /* 0x0001e80000000800 */
[----:B------:R0:W-:Y:S02]  /*cfa0*/  @!P0 STS [R23+0x8000], R24 ;  /* 0x0080001817008388 */ /* 0x0001e40000000800 */
.L_x_8:
[----:B------:R-:W-:Y:S05]  /*cfb0*/  BSYNC.RECONVERGENT B0 ;  /* 0x0000000000007941 */ /* 0x000fea0003800200 */
.L_x_7:
[----:B0-----:R-:W5:Y:S01]  /*cfc0*/  LDL R22, [R1+0x394] ;  /* 0x0003940001167983 */ /* 0x001f620000100800 */
[----:B------:R-:W-:Y:S06]  /*cfd0*/  BAR.SYNC.DEFER_BLOCKING 0x0 ;  /* 0x0000000000007b1d */ /* 0x000fec0000010000 */
[----:B----4-:R-:W4:Y:S04]  /*cfe0*/  LDL R18, [R1+0x390] ;  /* 0x0003900001127983 */ /* 0x010f280000100800 */
[----:B---3--:R-:W3:Y:S04]  /*cff0*/  LDL R20, [R1+0x38c] ;  /* 0x00038c0001147983 */ /* 0x008ee80000100800 */
[----:B--2---:R-:W2:Y:S04]  /*d000*/  LDL R24, [R1+0x384] ;  /* 0x0003840001187983 */ /* 0x004ea80000100800 */
[----:B------:R-:W2:Y:S04]  /*d010*/  LDL R27, [R1+0x380] ;  /* 0x00038000011b7983 */ /* 0x000ea80000100800 */
[----:B------:R-:W0:Y:S04]  /*d020*/  LDS R15, [R19+0x8000] ;  /* 0x00800000130f7984 */ /* 0x000e280000000800 */
[----:B------:R-:W2:Y:S01]  /*d030*/  LDL R23, [R1+0x388] ;  /* 0x0003880001177983 */ /* 0x000ea20000100800 */
[----:B------:R-:W-:-:S03]  /*d040*/  USHF.R.S32.HI UR9, URZ, 0x1f, UR5 ;  /* 0x0000001fff097899 */ /* 0x000fc60008011405 */
[----:B------:R-:W2:Y:S01]  /*d050*/  LDL R26, [R1+0x374] ;  /* 0x00037400011a7983 */ /* 0x000ea20000100800 */
[----:B------:R-:W-:-:S03]  /*d060*/  IADD3 RZ, P4, PT, R205, UR5, RZ ;  /* 0x00000005cdff7c10 */ /* 0x000fc6000ff9e0ff */
[----:B------:R-:W2:Y:S01]  /*d070*/  LDL R25, [R1+0x37c] ;  /* 0x00037c0001197983 */ /* 0x000ea20000100800 */
[----:B------:R-:W-:Y:S02]  /*d080*/  IADD3 RZ, P3, PT, R203, UR5, RZ ;  /* 0x00000005cbff7c10 */ /* 0x000fe4000ff7e0ff */
[----:B------:R-:W-:Y:S01]  /*d090*/  IADD3 RZ, P2, PT, R201, UR5, RZ ;  /* 0x00000005c9ff7c10 */ /* 0x000fe2000ff5e0ff */
[----:B------:R-:W2:Y:S04]  /*d0a0*/  LDL R30, [R1+0x378] ;  /* 0x00037800011e7983 */ /* 0x000ea80000100800 */
[----:B------:R-:W2:Y:S01]  /*d0b0*/  LDL R32, [R1+0x3b0] ;  /* 0x0003b00001207983 */ /* 0x000ea20000100800 */
[----:B------:R-:W-:-:S03]  /*d0c0*/  USHF.R.S32.HI UR10, URZ, 0x1f, UR5 ;  /* 0x0000001fff0a7899 */ /* 0x000fc60008011405 */
[----:B------:R-:W2:Y:S04]  /*d0d0*/  LDL R29, [R1+0x3ac] ;  /* 0x0003ac00011d7983 */ /* 0x000ea80000100800 */
[----:B------:R-:W2:Y:S04]  /*d0e0*/  LDL R28, [R1+0x3c0] ;  /* 0x0003c000011c7983 */ /* 0x000ea80000100800 */
[----:B------:R-:W2:Y:S04]  /*d0f0*/  LDL R31, [R1+0x3bc] ;  /* 0x0003bc00011f7983 */ /* 0x000ea80000100800 */
[----:B------:R-:W2:Y:S04]  /*d100*/  LDL R33, [R1+0x3c4] ;  /* 0x0003c40001217983 */ /* 0x000ea80000100800 */
[----:B0-----:R-:W0:Y:S04]  /*d110*/  SHFL.BFLY PT, R16, R15, 0x4, 0x1f ;  /* 0x0c801f000f107f89 */ /* 0x001e2800000e0000 */
[----:B------:R-:W2:Y:S04]  /*d120*/  LDL R115, [R1+0x4d8] ;  /* 0x0004d80001737983 */ /* 0x000ea80000100800 */
[----:B------:R-:W2:Y:S04]  /*d130*/  LDL R114, [R1+0x4e8] ;  /* 0x0004e80001727983 */ /* 0x000ea80000100800 */
[----:B------:R-:W2:Y:S04]  /*d140*/  LDL R116, [R1+0x4f8] ;  /* 0x0004f80001747983 */ /* 0x000ea80000100800 */
[----:B------:R-:W2:Y:S04]  /*d150*/  LDL R117, [R1+0x518] ;  /* 0x0005180001757983 */ /* 0x000ea80000100800 */
[----:B------:R-:W2:Y:S01]  /*d160*/  LDL R118, [R1+0x528] ;  /* 0x0005280001767983 */ /* 0x000ea20000100800 */
[----:B0-----:R-:W-:-:S03]  /*d170*/  FADD R16, R15, R16 ;  /* 0x000000100f107221 */ /* 0x001fc60000000000 */
[----:B------:R-:W2:Y:S04]  /*d180*/  LDL R123, [R1+0x538] ;  /* 0x00053800017b7983 */ /* 0x000ea80000100800 */
[----:B------:R-:W0:Y:S04]  /*d190*/  SHFL.BFLY PT, R15, R16, 0x2, 0x1f ;  /* 0x0c401f00100f7f89 */ /* 0x000e2800000e0000 */
        /* <DEDUP_REMOVED lines=15> */
[----:B------:R0:W-:Y:S01]  /*d290*/  @!P1 STS [R19+0x8000], R15 ;  /* 0x0080000f13009388 */ /* 0x0001e20000000800 */
[----:B------:R-:W-:Y:S06]  /*d2a0*/  BAR.SYNC.DEFER_BLOCKING 0x0 ;  /* 0x0000000000007b1d */ /* 0x000fec0000010000 */
[----:B0-----:R-:W2:Y:S01]  /*d2b0*/  LDL R15, [R1+0x3a0] ;  /* 0x0003a000010f7983 */ /* 0x001ea20000100800 */
[----:B------:R-:W-:-:S03]  /*d2c0*/  VIADD R16, R201, UR5 ;  /* 0x00000005c9107c36 */ /* 0x000fc60008000000 */
        /* <DEDUP_REMOVED lines=9> */
[----:B------:R-:W-:Y:S04]  /*d360*/  LDS R164, [R164+0x8000] ;  /* 0x00800000a4a47984 */ /* 0x000fe80000000800 */
[----:B------:R-:W0:Y:S04]  /*d370*/  LDS R165, [R165+0x8000] ;  /* 0x00800000a5a57984 */ /* 0x000e280000000800 */
        /* <DEDUP_REMOVED lines=22> */
[----:B-----5:R-:W-:-:S03]  /*d4e0*/  IADD3.X R19, PT, PT, R22, UR9, RZ, P4, !PT ;  /* 0x0000000916137c10 */ /* 0x020fc6000a7fe4ff */
[----:B------:R-:W5:Y:S04]  /*d4f0*/  LDL R22, [R1+0x398] ;  /* 0x0003980001167983 */ /* 0x000f680000100800 */
[----:B------:R-:W5:Y:S04]  /*d500*/  LDL R235, [R1+0x6e8] ;  /* 0x0006e80001eb7983 */ /* 0x000f680000100800 */
[----:B------:R-:W5:Y:S01]  /*d510*/  LDL R237, [R1+0x738] ;  /* 0x0007380001ed7983 */ /* 0x000f620000100800 */
[----:B----4-:R-:W-:Y:S01]  /*d520*/  IADD3.X R21, PT, PT, R18, UR9, RZ, P3, !PT ;  /* 0x0000000912157c10 */ /* 0x010fe20009ffe4ff */
[----:B------:R-:W-:Y:S01]  /*d530*/  VIADD R18, R205, UR5 ;  /* 0x00000005cd127c36 */ /* 0x000fe20008000000 */
[----:B------:R-:W-:Y:S01]  /*d540*/  IADD3 RZ, P3, PT, R197, UR5, RZ ;  /* 0x00000005c5ff7c10 */ /* 0x000fe2000ff7e0ff */
[----:B------:R-:W4:Y:S01]  /*d550*/  LDL R239, [R1+0x740] ;  /* 0x0007400001ef7983 */ /* 0x000f220000100800 */
[----:B---3--:R-:W-:-:S02]  /*d560*/  IADD3.X R17, PT, PT, R20, UR9, RZ, P2, !PT ;  /* 0x0000000914117c10 */ /* 0x008fc400097fe4ff */
[----:B------:R-:W-:Y:S01]  /*d570*/  IADD3 RZ, P2, PT, R195, UR5, RZ ;  /* 0x00000005c3ff7c10 */ /* 0x000fe2000ff5e0ff */
[----:B------:R2:W3:Y:S01]  /*d580*/  LDG.E.U8 R173, desc[UR12][R18.64] ;  /* 0x0000000c12ad7981 */ /* 0x0004e2000c1e1100 */
[----:B------:R-:W-:-:S03]  /*d590*/  IADD3 RZ, P4, PT, R199, UR5, RZ ;  /* 0x00000005c7ff7c10 */ /* 0x000fc6000ff9e0ff */
[----:B------:R1:W3:Y:S04]  /*d5a0*/  LDG.E.U8 R177, desc[UR12][R16.64] ;  /* 0x0000000c10b17981 */ /* 0x0002e8000c1e1100 */
[----:B------:R-:W3:Y:S01]  /*d5b0*/  LDL R241, [R1+0x730] ;  /* 0x0007300001f17983 */ /* 0x000ee20000100800 */
[----:B--2---:R-:W-:-:S03]  /*d5c0*/  IADD3.X R19, PT, PT, R24, UR9, RZ, P3, !PT ;  /* 0x0000000918137c10 */ /* 0x004fc60009ffe4ff */
[----:B------:R-:W2:Y:S01]  /*d5d0*/  LDL R24, [R1+0x39c] ;  /* 0x00039c0001187983 */ /* 0x000ea20000100800 */
[----:B-1----:R-:W-:Y:S01]  /*d5e0*/  VIADD R16, R195, UR5 ;  /* 0x00000005c3107c36 */ /* 0x002fe20008000000 */
[----:B------:R-:W-:Y:S02]  /*d5f0*/  IADD3.X R17, PT, PT, R27, UR9, RZ, P2, !PT ;  /* 0x000000091b117c10 */ /* 0x000fe400097fe4ff */
[----:B------:R-:W3:Y:S04]  /*d600*/  LDL R245, [R1+0x718] ;  /* 0x0007180001f57983 */ /* 0x000ee80000100800 */
[----:B------:R-:W3:Y:S04]  /*d610*/  LDL R27, [R1+0x3a8] ;  /* 0x0003a800011b7983 */ /* 0x000ee80000100800 */
[----:B------:R1:W4:Y:S04]  /*d620*/  LDG.E.U8 R183, desc[UR12][R16.64] ;  /* 0x0000000c10b77981 */ /* 0x000328000c1e1100 */
[----:B------:R-:W4:Y:S04]  /*d630*/  LDL R247, [R1+0x720] ;  /* 0x0007200001f77983 */ /* 0x000f280000100800 */
[----:B------:R-:W4:Y:S01]  /*d640*/  LDL R243, [R1+0x6f8] ;  /* 0x0006f80001f37983 */ /* 0x000f220000100800 */
[----:B-1----:R-:W-:-:S03]  /*d650*/  IADD3.X R17, PT, PT, R23, UR9, RZ, P4, !PT ;  /* 0x0000000917117c10 */ /* 0x002fc6000a7fe4ff */
[----:B------:R-:W4:Y:S01]  /*d660*/  LDL R23, [R1+0x3a4] ;  /* 0x0003a40001177983 */ /* 0x000f220000100800 */
[----:B------:R-:W-:Y:S01]  /*d670*/  VIADD R20, R203, UR5 ;  /* 0x00000005cb147c36 */ /* 0x000fe20008000000 */
[----:B------:R-:W-:Y:S01]  /*d680*/  IADD3 RZ, P2, PT, R7, UR5, RZ ;  /* 0x0000000507ff7c10 */ /* 0x000fe2000ff5e0ff */
[----:B------:R-:W-:Y:S01]  /*d690*/  VIADD R18, R197, UR5 ;  /* 0x00000005c5127c36 */ /* 0x000fe20008000000 */
[----:B------:R-:W4:Y:S04]  /*d6a0*/  LDL R252, [R1+0x70c] ;  /* 0x00070c0001fc7983 */ /* 0x000f280000100800 */
[----:B------:R1:W4:Y:S01]  /*d6b0*/  LDG.E.U8 R175, desc[UR12][R20.64] ;  /* 0x0000000c14af7981 */ /* 0x000322000c1e1100 */
[----:B------:R-:W-:Y:S01]  /*d6c0*/  IADD3 RZ, P3, PT, R208, UR5, RZ ;  /* 0x00000005d0ff7c10 */ /* 0x000fe2000ff7e0ff */
[----:B------:R-:W-:Y:S01]  /*d6d0*/  VIADD R16, R199, UR5 ;  /* 0x00000005c7107c36 */ /* 0x000fe20008000000 */
[----:B------:R-:W-:Y:S01]  /*d6e0*/  IADD3 RZ, P4, PT, R212, UR5, RZ ;  /* 0x00000005d4ff7c10 */ /* 0x000fe2000ff9e0ff */
[----:B------:R-:W4:Y:S04]  /*d6f0*/  LDG.E.U8 R181, desc[UR12][R18.64] ;  /* 0x0000000c12b57981 */ /* 0x000f28000c1e1100 */
[----:B------:R-:W4:Y:S01]  /*d700*/  LDG.E.U8 R179, desc[UR12][R16.64] ;  /* 0x0000000c10b37981 */ /* 0x000f22000c1e1100 */
[----:B-1----:R-:W-:Y:S01]  /*d710*/  VIADD R20, R7, UR5 ;  /* 0x0000000507147c36 */ /* 0x002fe20008000000 */
[----:B------:R-:W-:-:S02]  /*d720*/  IADD3.X R21, PT, PT, R26, UR9, RZ, P2, !PT ;  /* 0x000000091a157c10 */ /* 0x000fc400097fe4ff */
[----:B------:R-:W4:Y:S01]  /*d730*/  LDL R26, [R1+0x3b8] ;  /* 0x0003b800011a7983 */ /* 0x000f220000100800 */
[----:B------:R-:W-:-:S03]  /*d740*/  IADD3 RZ, P2, PT, R193, UR5, RZ ;  /* 0x00000005c1ff7c10 */ /* 0x000fc6000ff5e0ff */
[----:B------:R1:W4:Y:S02]  /*d750*/  LDG.E.U8 R189, desc[UR12][R20.64] ;  /* 0x0000000c14bd7981 */ /* 0x000324000c1e1100 */
[----:B-1----:R-:W-:Y:S02]  /*d760*/  IADD3.X R21, PT, PT, R25, UR9, RZ, P2, !PT ;  /* 0x0000000919157c10 */ /* 0x002fe400097fe4ff */
[----:B------:R-:W4:Y:S01]  /*d770*/  LDL R25, [R1+0x3b4] ;  /* 0x0003b40001197983 */ /* 0x000f220000100800 */
[----:B------:R-:W-:-:S03]  /*d780*/  IADD3.X R17, PT, PT, R15, UR10, RZ, P4, !PT ;  /* 0x0000000a0f117c10 */ /* 0x000fc6000a7fe4ff */
[----:B------:R-:W4:Y:S01]  /*d790*/  LDL R15, [R1+0x3d0] ;  /* 0x0003d000010f7983 */ /* 0x000f220000100800 */
[----:B-----5:R-:W-:-:S03]  /*d7a0*/  IADD3.X R19, PT, PT, R22, UR9, RZ, P3, !PT ;  /* 0x0000000916137c10 */ /* 0x020fc60009ffe4ff */
[----:B------:R-:W5:Y:S01]  /*d7b0*/  LDL R22, [R1+0x3c8] ;  /* 0x0003c80001167983 */ /* 0x000f620000100800 */
[----:B------:R-:W-:Y:S01]  /*d7c0*/  VIADD R18, R208, UR5 ;  /* 0x00000005d0127c36 */ /* 0x000fe20008000000 */
[----:B------:R-:W-:Y:S01]  /*d7d0*/  IADD3 RZ, P3, PT, R210, UR5, RZ ;  /* 0x00000005d2ff7c10 */ /* 0x000fe2000ff7e0ff */
[----:B------:R-:W-:Y:S02]  /*d7e0*/  VIADD R16, R212, UR5 ;  /* 0x00000005d4107c36 */ /* 0x000fe40008000000 */
[----:B------:R-:W-:Y:S01]  /*d7f0*/  VIADD R20, R193, UR5 ;  /* 0x00000005c1147c36 */ /* 0x000fe20008000000 */
[----:B------:R1:W5:Y:S01]  /*d800*/  LDG.E.U8 R169, desc[UR12][R18.64] ;  /* 0x0000000c12a97981 */ /* 0x000362000c1e1100 */
[----:B------:R-:W-:-:S03]  /*d810*/  IADD3 RZ, P2, PT, R191, UR5, RZ ;  /* 0x00000005bfff7c10 */ /* 0x000fc6000ff5e0ff */
[----:B------:R-:W5:Y:S04]  /*d820*/  LDG.E.U8 R167, desc[UR12][R16.64] ;  /* 0x0000000c10a77981 */ /* 0x000f68000c1e1100 */
[----:B------:R0:W5:Y:S01]  /*d830*/  LDG.E.U8 R185, desc[UR12][R20.64] ;  /* 0x0000000c14b97981 */ /* 0x000162000c1e1100 */
[----:B-1----:R-:W-:Y:S01]  /*d840*/  VIADD R18, R210, UR5 ;  /* 0x00000005d2127c36 */ /* 0x002fe20008000000 */
[----:B--2---:R-:W-:Y:S02]  /*d850*/  IADD3.X R19, PT, PT, R24, UR9, RZ, P3, !PT ;  /* 0x0000000918137c10 */ /* 0x004fe40009ffe4ff */
[----:B------:R-:W2:Y:S01]  /*d860*/  LDL R24, [R1+0x3d8] ;  /* 0x0003d80001187983 */ /* 0x000ea20000100800 */
[----:B0-----:R-:W-:-:S03]  /*d870*/  IADD3.X R21, PT, PT, R30, UR9, RZ, P2, !PT ;  /* 0x000000091e157c10 */ /* 0x001fc600097fe4ff */
[----:B------:R-:W2:Y:S01]  /*d880*/  LDL R30, [R1+0x3e0] ;  /* 0x0003e000011e7983 */ /* 0x000ea20000100800 */
[----:B---3--:R-:W-:-:S03]  /*d890*/  IADD3 R16, P3, PT, R27, UR5, RZ ;  /* 0x000000051b107c10 */ /* 0x008fc6000ff7e0ff */
[----:B------:R-:W3:Y:S04]  /*d8a0*/  LDL R27, [R1+0x3cc] ;  /* 0x0003cc00011b7983 */ /* 0x000ee80000100800 */
[----:B------:R0:W3:Y:S02]  /*d8b0*/  LDG.E.U8 R168, desc[UR12][R18.64] ;  /* 0x0000000c12a87981 */ /* 0x0000e4000c1e1100 */
[----:B0-----:R-:W-:Y:S02]  /*d8c0*/  IADD3 R18, P2, PT, R32, UR5, RZ ;  /* 0x0000000520127c10 */ /* 0x001fe4000ff5e0ff */
[----:B------:R-:W3:Y:S01]  /*d8d0*/  LDL R32, [R1+0x3d4] ;  /* 0x0003d40001207983 */ /* 0x000ee20000100800 */
[----:B----4-:R-:W-:-:S03]  /*d8e0*/  IADD3.X R17, PT, PT, R23, UR10, RZ, P3, !PT ;  /* 0x0000000a17117c10 */ /* 0x010fc60009ffe4ff */
[----:B------:R-:W4:Y:S01]  /*d8f0*/  LDL R23, [R1+0x3e8] ;  /* 0x0003e80001177983 */ /* 0x000f220000100800 */
[----:B------:R-:W-:Y:S01]  /*d900*/  VIADD R20, R191, UR5 ;  /* 0x00000005bf147c36 */ /* 0x000fe20008000000 */
[----:B------:R-:W-:Y:S02]  /*d910*/  IADD3.X R19, PT, PT, R29, UR10, RZ, P2, !PT ;  /* 0x0000000a1d137c10 */ /* 0x000fe400097fe4ff */
[----:B------:R-:W4:Y:S04]  /*d920*/  LDL R29, [R1+0x3f0] ;  /* 0x0003f000011d7983 */ /* 0x000f280000100800 */
[----:B------:R0:W4:Y:S04]  /*d930*/  LDG.E.U8 R187, desc[UR12][R20.64] ;  /* 0x0000000c14bb7981 */ /* 0x000128000c1e1100 */
[----:B------:R1:W4:Y:S04]  /*d940*/  LDG.E.U8 R166, desc[UR12][R16.64] ;  /* 0x0000000c10a67981 */ /* 0x000328000c1e1100 */
[----:B------:R-:W4:Y:S01]  /*d950*/  LDG.E.U8 R112, desc[UR12][R18.64] ;  /* 0x0000000c12707981 */ /* 0x000f22000c1e1100 */
[----:B0-----:R-:W-:-:S03]  /*d960*/  IADD3 R20, P3, PT, R26, UR5, RZ ;  /* 0x000000051a147c10 */ /* 0x001fc6000ff7e0ff */
[----:B------:R-:W4:Y:S01]  /*d970*/  LDL R26, [R1+0x3dc] ;  /* 0x0003dc00011a7983 */ /* 0x000f220000100800 */
[----:B-1----:R-:W-:-:S03]  /*d980*/  IADD3 R16, P2, PT, R28, UR5, RZ ;  /* 0x000000051c107c10 */ /* 0x002fc6000ff5e0ff */
[----:B------:R-:W4:Y:S01]  /*d990*/  LDL R28, [R1+0x3e4] ;  /* 0x0003e400011c7983 */ /* 0x000f220000100800 */
[----:B------:R-:W-:-:S03]  /*d9a0*/  IADD3.X R17, PT, PT, R31, UR10, RZ, P2, !PT ;  /* 0x0000000a1f117c10 */ /* 0x000fc600097fe4ff */
[----:B------:R-:W4:Y:S01]  /*d9b0*/  LDL R31, [R1+0x400] ;  /* 0x00040000011f7983 */ /* 0x000f220000100800 */
[----:B------:R-:W-:-:S03]  /*d9c0*/  IADD3.X R21, PT, PT, R25, UR10, RZ, P3, !PT ;  /* 0x0000000a19157c10 */ /* 0x000fc60009ffe4ff */
[----:B------:R-:W4:Y:S04]  /*d9d0*/  LDG.E.U8 R47, desc[UR12][R16.64] ;  /* 0x0000000c102f7981 */ /* 0x000f28000c1e1100 */
[----:B------:R-:W4:Y:S04]  /*d9e0*/  LDL R25, [R1+0x3f8] ;  /* 0x0003f80001197983 */ /* 0x000f280000100800 */
[----:B------:R0:W4:Y:S02]  /*d9f0*/  LDG.E.U8 R147, desc[UR12][R20.64] ;  /* 0x0000000c14937981 */ /* 0x000124000c1e1100 */
[----:B0-----:R-:W-:-:S02]  /*da00*/  IADD3 R20, P2, PT, R15, UR5, RZ ;  /* 0x000000050f147c10 */ /* 0x001fc4000ff5e0ff */
[----:B------:R-:W4:Y:S01]  /*da10*/  LDL R15, [R1+0x3f4] ;  /* 0x0003f400010f7983 */ /* 0x000f220000100800 */
[----:B-----5:R-:W-:-:S03]  /*da20*/  IADD3 R18, P3, PT, R22, UR5, RZ ;  /* 0x0000000516127c10 */ /* 0x020fc6000ff7e0ff */
        /* <DEDUP_REMOVED lines=13> */
[----:B----4-:R-:W-:-:S03]  /*db00*/  IADD3 R20, P3, PT, R23, UR5, RZ ;  /* 0x0000000517147c10 */ /* 0x010fc6000ff7e0ff */
[----:B------:R-:W4:Y:S04]  /*db10*/  LDL R23, [R1+0x40c] ;  /* 0x00040c0001177983 */ /* 0x000f280000100800 */
[----:B------:R0:W4:Y:S01]  /*db20*/  LDG.E.U8 R145, desc[UR12][R16.64] ;  /* 0x0000000c10917981 */ /* 0x000122000c1e1100 */
[----:B------:R-:W-:-:S03]  /*db30*/  IADD3.X R19, PT, PT, R26, UR10, RZ, P2, !PT ;  /* 0x0000000a1a137c10 */ /* 0x000fc600097fe4ff */
[----:B------:R-:W4:Y:S01]  /*db40*/  LDL R26, [R1+0x420] ;  /* 0x00042000011a7983 */ /* 0x000f220000100800 */
[----:B0-----:R-:W-:-:S03]  /*db50*/  IADD3 R16, P2, PT, R29, UR5, RZ ;  /* 0x000000051d107c10 */ /* 0x001fc6000ff5e0ff */
[----:B------:R-:W4:Y:S01]  /*db60*/  LDL R29, [R1+0x414] ;  /* 0x00041400011d7983 */ /* 0x000f220000100800 */
[----:B------:R-:W-:-:S03]  /*db70*/  IADD3.X R21, PT, PT, R28, UR10, RZ, P3, !PT ;  /* 0x0000000a1c157c10 */ /* 0x000fc60009ffe4ff */
[----:B------:R0:W4:Y:S04]  /*db80*/  LDG.E.U8 R45, desc[UR12][R18.64] ;  /* 0x0000000c122d7981 */ /* 0x000128000c1e1100 */
[----:B------:R-:W4:Y:S04]  /*db90*/  LDL R28, [R1+0x428] ;  /* 0x00042800011c7983 */ /* 0x000f280000100800 */
[----:B------:R1:W4:Y:S01]  /*dba0*/  LDG.E.U8 R144, desc[UR12][R20.64] ;  /* 0x0000000c14907981 */ /* 0x000322000c1e1100 */
[----:B0-----:R-:W-:-:S03]  /*dbb0*/  IADD3 R18, P3, PT, R25, UR5, RZ ;  /* 0x0000000519127c10 */ /* 0x001fc6000ff7e0ff */
[----:B------:R-:W4:Y:S01]  /*dbc0*/  LDL R25, [R1+0x41c] ;  /* 0x00041c0001197983 */ /* 0x000f220000100800 */
[----:B------:R-:W-:-:S03]  /*dbd0*/  IADD3.X R19, PT, PT, R15, UR10, RZ, P3, !PT ;  /* 0x0000000a0f137c10 */ /* 0x000fc60009ffe4ff */
[----:B------:R-:W4:Y:S04]  /*dbe0*/  LDL R15, [R1+0x438] ;  /* 0x00043800010f7983 */ /* 0x000f280000100800 */
[----:B------:R-:W4:Y:S01]  /*dbf0*/  LDG.E.U8 R143, desc[UR12][R18.64] ;  /* 0x0000000c128f7981 */ /* 0x000f22000c1e1100 */
[----:B-----5:R-:W-:-:S03]  /*dc00*/  IADD3.X R17, PT, PT, R22, UR10, RZ, P2, !PT ;  /* 0x0000000a16117c10 */ /* 0x020fc600097fe4ff */
[----:B------:R-:W5:Y:S01]  /*dc10*/  LDL R22, [R1+0x430] ;  /* 0x0004300001167983 */ /* 0x000f620000100800 */
[----:B-1----:R-:W-:-:S03]  /*dc20*/  IADD3 R20, P2, PT, R31, UR5, RZ ;  /* 0x000000051f147c10 */ /* 0x002fc6000ff5e0ff */
[----:B------:R-:W5:Y:S04]  /*dc30*/  LDL R31, [R1+0x424] ;  /* 0x00042400011f7983 */ /* 0x000f680000100800 */
[----:B------:R0:W5:Y:S02]  /*dc40*/  LDG.E.U8 R44, desc[UR12][R16.64] ;  /* 0x0000000c102c7981 */ /* 0x000164000c1e1100 */
[----:B0-----:R-:W-:Y:S02]  /*dc50*/  IADD3 R16, P3, PT, R33, UR5, RZ ;  /* 0x0000000521107c10 */ /* 0x001fe4000ff7e0ff */
[----:B------:R-:W5:Y:S01]  /*dc60*/  LDL R33, [R1+0x42c] ;  /* 0x00042c0001217983 */ /* 0x000f620000100800 */
[----:B--2---:R-:W-:-:S03]  /*dc70*/  IADD3.X R21, PT, PT, R24, UR10, RZ, P2, !PT ;  /* 0x0000000a18157c10 */ /* 0x004fc600097fe4ff */
[----:B------:R-:W2:Y:S04]  /*dc80*/  LDL R24, [R1+0x440] ;  /* 0x0004400001187983 */ /* 0x000ea80000100800 */
[----:B------:R0:W2:Y:S01]  /*dc90*/  LDG.E.U8 R43, desc[UR12][R20.64] ;  /* 0x0000000c142b7981 */ /* 0x0000a2000c1e1100 */
[----:B---3--:R-:W-:-:S03]  /*dca0*/  IADD3 R18, P2, PT, R27, UR5, RZ ;  /* 0x000000051b127c10 */ /* 0x008fc6000ff5e0ff */
[----:B------:R-:W3:Y:S01]  /*dcb0*/  LDL R27, [R1+0x434] ;  /* 0x00043400011b7983 */ /* 0x000ee20000100800 */
[----:B------:R-:W-:-:S03]  /*dcc0*/  IADD3.X R17, PT, PT, R30, UR10, RZ, P3, !PT ;  /* 0x0000000a1e117c10 */ /* 0x000fc60009ffe4ff */
[----:B------:R-:W3:Y:S04]  /*dcd0*/  LDL R30, [R1+0x448] ;  /* 0x00044800011e7983 */ /* 0x000ee80000100800 */
[----:B------:R1:W3:Y:S01]  /*dce0*/  LDG.E.U8 R142, desc[UR12][R16.64] ;  /* 0x0000000c108e7981 */ /* 0x0002e2000c1e1100 */
[----:B0-----:R-:W-:-:S03]  /*dcf0*/  IADD3 R20, P3, PT, R32, UR5, RZ ;  /* 0x0000000520147c10 */ /* 0x001fc6000ff7e0ff */
[----:B------:R-:W3:Y:S01]  /*dd00*/  LDL R32, [R1+0x43c] ;  /* 0x00043c0001207983 */ /* 0x000ee20000100800 */
[----:B----4-:R-:W-:-:S03]  /*dd10*/  IADD3.X R19, PT, PT, R23, UR10, RZ, P2, !PT ;  /* 0x0000000a17137c10 */ /* 0x010fc600097fe4ff */
[----:B------:R-:W4:Y:S04]  /*dd20*/  LDL R23, [R1+0x450] ;  /* 0x0004500001177983 */ /* 0x000f280000100800 */
[----:B------:R0:W4:Y:S01]  /*dd30*/  LDG.E.U8 R42, desc[UR12][R18.64] ;  /* 0x0000000c122a7981 */ /* 0x000122000c1e1100 */
[----:B-1----:R-:W-:-:S03]  /*dd40*/  IADD3 R16, P2, PT, R26, UR5, RZ ;  /* 0x000000051a107c10 */ /* 0x002fc6000ff5e0ff */
[----:B------:R-:W4:Y:S01]  /*dd50*/  LDL R26, [R1+0x444] ;  /* 0x00044400011a7983 */ /* 0x000f220000100800 */
[----:B------:R-:W-:-:S03]  /*dd60*/  IADD3.X R21, PT, PT, R29, UR10, RZ, P3, !PT ;  /* 0x0000000a1d157c10 */ /* 0x000fc60009ffe4ff */
[----:B------:R-:W4:Y:S04]  /*dd70*/  LDL R29, [R1+0x458] ;  /* 0x00045800011d7983 */ /* 0x000f280000100800 */
[----:B------:R5:W4:Y:S01]  /*dd80*/  LDG.E.U8 R141, desc[UR12][R20.64] ;  /* 0x0000000c148d7981 */ /* 0x000b22000c1e1100 */
[----:B0-----:R-:W-:-:S03]  /*dd90*/  IADD3 R18, P3, PT, R28, UR5, RZ ;  /* 0x000000051c127c10 */ /* 0x001fc6000ff7e0ff */
[----:B------:R-:W4:Y:S01]  /*dda0*/  LDL R28, [R1+0x44c] ;  /* 0x00044c00011c7983 */ /* 0x000f220000100800 */
[----:B------:R-:W-:-:S03]  /*ddb0*/  IADD3.X R17, PT, PT, R25, UR10, RZ, P2, !PT ;  /* 0x0000000a19117c10 */ /* 0x000fc600097fe4ff */
[----:B------:R-:W4:Y:S04]  /*ddc0*/  LDL R25, [R1+0x460] ;  /* 0x0004600001197983 */ /* 0x000f280000100800 */
[----:B------:R0:W4:Y:S01]  /*ddd0*/  LDG.E.U8 R41, desc[UR12][R16.64] ;  /* 0x0000000c10297981 */ /* 0x000122000c1e1100 */
[----:B-----5:R-:W-:-:S03]  /*dde0*/  IADD3 R20, P2, PT, R22, UR5, RZ ;  /* 0x0000000516147c10 */ /* 0x020fc6000ff5e0ff */
[----:B------:R-:W5:Y:S01]  /*ddf0*/  LDL R22, [R1+0x454] ;  /* 0x0004540001167983 */ /* 0x000f620000100800 */
[----:B------:R-:W-:-:S03]  /*de00*/  IADD3.X R19, PT, PT, R31, UR10, RZ, P3, !PT ;  /* 0x0000000a1f137c10 */ /* 0x000fc60009ffe4ff */
[----:B------:R-:W5:Y:S01]  /*de10*/  LDL R31, [R1+0x468] ;  /* 0x00046800011f7983 */ /* 0x000f620000100800 */
[----:B0-----:R-:W-:-:S03]  /*de20*/  IADD3 R16, P3, PT, R15, UR5, RZ ;  /* 0x000000050f107c10 */ /* 0x001fc6000ff7e0ff */
[----:B------:R-:W5:Y:S04]  /*de30*/  LDL R15, [R1+0x45c] ;  /* 0x00045c00010f7983 */ /* 0x000f680000100800 */
[----:B------:R2:W5:Y:S01]  /*de40*/  LDG.E.U8 R140, desc[UR12][R18.64] ;  /* 0x0000000c128c7981 */ /* 0x000562000c1e1100 */
        /* <DEDUP_REMOVED lines=18> */
[----:B------:R-:W4:Y:S04]  /*df70*/  LDL R29, [R1+0x47c] ;  /* 0x00047c00011d7983 */ /* 0x000f280000100800 */
[----:B------:R0:W4:Y:S01]  /*df80*/  LDG.E.U8 R138, desc[UR12][R20.64] ;  /* 0x0000000c148a7981 */ /* 0x000122000c1e1100 */
[----:B------:R-:W-:-:S03]  /*df90*/  IADD3.X R17, PT, PT, R28, UR10, RZ, P2, !PT ;  /* 0x0000000a1c117c10 */ /* 0x000fc600097fe4ff */
[----:B------:R-:W4:Y:S04]  /*dfa0*/  LDL R28, [R1+0x490] ;  /* 0x00049000011c7983 */ /* 0x000f280000100800 */
[----:B------:R1:W4:Y:S01]  /*dfb0*/  LDG.E.U8 R38, desc[UR12][R16.64] ;  /* 0x0000000c10267981 */ /* 0x000322000c1e1100 */
[----:B0-----:R-:W-:-:S03]  /*dfc0*/  IADD3 R20, P2, PT, R25, UR5, RZ ;  /* 0x0000000519147c10 */ /* 0x001fc6000ff5e0ff */
[----:B------:R-:W4:Y:S01]  /*dfd0*/  LDL R25, [R1+0x484] ;  /* 0x0004840001197983 */ /* 0x000f220000100800 */
[----:B-----5:R-:W-:-:S03]  /*dfe0*/  IADD3.X R19, PT, PT, R22, UR10, RZ, P3, !PT ;  /* 0x0000000a16137c10 */ /* 0x020fc60009ffe4ff */
[----:B------:R-:W5:Y:S01]  /*dff0*/  LDL R22, [R1+0x498] ;  /* 0x0004980001167983 */ /* 0x000f620000100800 */
[----:B-1----:R-:W-:-:S03]  /*e000*/  IADD3 R16, P3, PT, R31, UR5, RZ ;  /* 0x000000051f107c10 */ /* 0x002fc6000ff7e0ff */
[----:B------:R-:W5:Y:S01]  /*e010*/  LDL R31, [R1+0x48c] ;  /* 0x00048c00011f7983 */ /* 0x000f620000100800 */
[----:B------:R-:W-:-:S03]  /*e020*/  IADD3.X R21, PT, PT, R15, UR10, RZ, P2, !PT ;  /* 0x0000000a0f157c10 */ /* 0x000fc600097fe4ff */
[----:B------:R-:W5:Y:S04]  /*e030*/  LDL R15, [R1+0x4a0] ;  /* 0x0004a000010f7983 */ /* 0x000f680000100800 */
[----:B------:R0:W5:Y:S04]  /*e040*/  LDG.E.U8 R137, desc[UR12][R18.64] ;  /* 0x0000000c12897981 */ /* 0x000168000c1e1100 */
[----:B------:R3:W5:Y:S01]  /*e050*/  LDG.E.U8 R37, desc[UR12][R20.64] ;  /* 0x0000000c14257981 */ /* 0x000762000c1e1100 */
[----:B0-----:R-:W-:-:S03]  /*e060*/  IADD3 R18, P2, PT, R33, UR5, RZ ;  /* 0x0000000521127c10 */ /* 0x001fc6000ff5e0ff */
        /* <DEDUP_REMOVED lines=31> */
[----:B------:R-:W-:Y:S02]  /*e260*/  IADD3.X R17, PT, PT, R33, UR10, RZ, P3, !PT ;  /* 0x0000000a21117c10 */ /* 0x000fe40009ffe4ff */
[----:B--2---:R-:W-:-:S03]  /*e270*/  IADD3 R20, P3, PT, R24, UR5, RZ ;  /* 0x0000000518147c10 */ /* 0x004fc6000ff7e0ff */
[----:B------:R0:W2:Y:S04]  /*e280*/  LDG.E.U8 R133, desc[UR12][R16.64] ;  /* 0x0000000c10857981 */ /* 0x0000a8000c1e1100 */
[----:B------:R-:W2:Y:S01]  /*e290*/  LDL R24, [R1+0x4cc] ;  /* 0x0004cc0001187983 */ /* 0x000ea20000100800 */
[----:B---3--:R-:W-:-:S03]  /*e2a0*/  IADD3.X R19, PT, PT, R27, UR10, RZ, P2, !PT ;  /* 0x0000000a1b137c10 */ /* 0x008fc600097fe4ff */
[----:B------:R-:W3:Y:S01]  /*e2b0*/  LDL R27, [R1+0x4e0] ;  /* 0x0004e000011b7983 */ /* 0x000ee20000100800 */
[----:B0-----:R-:W-:-:S03]  /*e2c0*/  IADD3 R16, P2, PT, R30, UR5, RZ ;  /* 0x000000051e107c10 */ /* 0x001fc6000ff5e0ff */
[----:B------:R-:W3:Y:S04]  /*e2d0*/  LDL R30, [R1+0x4d4] ;  /* 0x0004d400011e7983 */ /* 0x000ee80000100800 */
[----:B------:R4:W3:Y:S01]  /*e2e0*/  LDG.E.U8 R33, desc[UR12][R18.64] ;  /* 0x0000000c12217981 */ /* 0x0008e2000c1e1100 */
[----:B------:R-:W-:Y:S02]  /*e2f0*/  IADD3.X R21, PT, PT, R32, UR10, RZ, P3, !PT ;  /* 0x0000000a20157c10 */ /* 0x000fe40009ffe4ff */
[----:B----4-:R-:W-:-:S03]  /*e300*/  IADD3 R18, P3, PT, R23, UR5, RZ ;  /* 0x0000000517127c10 */ /* 0x010fc6000ff7e0ff */
[----:B------:R0:W4:Y:S04]  /*e310*/  LDG.E.U8 R132, desc[UR12][R20.64] ;  /* 0x0000000c14847981 */ /* 0x000128000c1e1100 */
[----:B------:R-:W4:Y:S01]  /*e320*/  LDL R23, [R1+0x4dc] ;  /* 0x0004dc0001177983 */ /* 0x000f220000100800 */
        /* <DEDUP_REMOVED lines=12> */
[----:B------:R-:W-:-:S03]  /*e3f0*/  IADD3.X R17, PT, PT, R15, UR10, RZ, P3, !PT ;  /* 0x0000000a0f117c10 */ /* 0x000fc60009ffe4ff */
[----:B------:R-:W5:Y:S01]  /*e400*/  LDL R15, [R1+0x508] ;  /* 0x00050800010f7983 */ /* 0x000f620000100800 */
[----:B-1----:R-:W-:-:S03]  /*e410*/  IADD3 R18, P2, PT, R31, UR5, RZ ;  /* 0x000000051f127c10 */ /* 0x002fc6000ff5e0ff */
[----:B------:R0:W5:Y:S04]  /*e420*/  LDG.E.U8 R31, desc[UR12][R20.64] ;  /* 0x0000000c141f7981 */ /* 0x000168000c1e1100 */
[----:B------:R3:W5:Y:S01]  /*e430*/  LDG.E.U8 R130, desc[UR12][R16.64] ;  /* 0x0000000c10827981 */ /* 0x000762000c1e1100 */
[----:B0-----:R-:W-:-:S03]  /*e440*/  IADD3 R20, P3, PT, R115, UR5, RZ ;  /* 0x0000000573147c10 */ /* 0x001fc6000ff7e0ff */
[----:B------:R-:W5:Y:S01]  /*e450*/  LDL R115, [R1+0x4fc] ;  /* 0x0004fc0001737983 */ /* 0x000f620000100800 */
[----:B--2---:R-:W-:-:S03]  /*e460*/  IADD3.X R19, PT, PT, R24, UR10, RZ, P2, !PT ;  /* 0x0000000a18137c10 */ /* 0x004fc600097fe4ff */
[----:B------:R-:W2:Y:S01]  /*e470*/  LDL R24, [R1+0x510] ;  /* 0x0005100001187983 */ /* 0x000ea20000100800 */
[----:B---3--:R-:W-:-:S03]  /*e480*/  IADD3 R16, P2, PT, R27, UR5, RZ ;  /* 0x000000051b107c10 */ /* 0x008fc6000ff5e0ff */
[----:B------:R-:W3:Y:S01]  /*e490*/  LDL R27, [R1+0x504] ;  /* 0x00050400011b7983 */ /* 0x000ee20000100800 */
[----:B------:R-:W-:-:S03]  /*e4a0*/  IADD3.X R21, PT, PT, R30, UR10, RZ, P3, !PT ;  /* 0x0000000a1e157c10 */ /* 0x000fc60009ffe4ff */
        /* <DEDUP_REMOVED lines=9> */
[----:B------:R0:W4:Y:S04]  /*e540*/  LDG.E.U8 R29, desc[UR12][R16.64] ;  /* 0x0000000c101d7981 */ /* 0x000128000c1e1100 */
[----:B------:R1:W4:Y:S01]  /*e550*/  LDG.E.U8 R128, desc[UR12][R18.64] ;  /* 0x0000000c12807981 */ /* 0x000322000c1e1100 */
[----:B------:R-:W-:Y:S02]  /*e560*/  IADD3.X R21, PT, PT, R28, UR10, RZ, P2, !PT ;  /* 0x0000000a1c157c10 */ /* 0x000fe400097fe4ff */
[----:B0-----:R-:W-:-:S03]  /*e570*/  IADD3 R16, P3, PT, R116, UR5, RZ ;  /* 0x0000000574107c10 */ /* 0x001fc6000ff7e0ff */
[----:B------:R0:W4:Y:S04]  /*e580*/  LDG.E.U8 R28, desc[UR12][R20.64] ;  /* 0x0000000c141c7981 */ /* 0x000128000c1e1100 */
[----:B------:R-:W4:Y:S01]  /*e590*/  LDL R116, [R1+0x51c] ;  /* 0x00051c0001747983 */ /* 0x000f220000100800 */
[----:B-----5:R-:W-:-:S03]  /*e5a0*/  IADD3.X R17, PT, PT, R22, UR10, RZ, P3, !PT ;  /* 0x0000000a16117c10 */ /* 0x020fc60009ffe4ff */
[----:B------:R-:W5:Y:S01]  /*e5b0*/  LDL R22, [R1+0x530] ;  /* 0x0005300001167983 */ /* 0x000f620000100800 */
[----:B-1----:R-:W-:-:S03]  /*e5c0*/  IADD3 R18, P2, PT, R25, UR5, RZ ;  /* 0x0000000519127c10 */ /* 0x002fc6000ff5e0ff */
[----:B------:R-:W5:Y:S01]  /*e5d0*/  LDL R25, [R1+0x524] ;  /* 0x0005240001197983 */ /* 0x000f620000100800 */
[----:B0-----:R-:W-:-:S03]  /*e5e0*/  IADD3 R20, P3, PT, R15, UR5, RZ ;  /* 0x000000050f147c10 */ /* 0x001fc6000ff7e0ff */
[----:B------:R-:W5:Y:S04]  /*e5f0*/  LDL R15, [R1+0x52c] ;  /* 0x00052c00010f7983 */ /* 0x000f680000100800 */
[----:B------:R2:W5:Y:S01]  /*e600*/  LDG.E.U8 R127, desc[UR12][R16.64] ;  /* 0x0000000c107f7981 */ /* 0x000562000c1e1100 */
[----:B------:R-:W-:-:S03]  /*e610*/  IADD3.X R19, PT, PT, R115, UR10, RZ, P2, !PT ;  /* 0x0000000a73137c10 */ /* 0x000fc600097fe4ff */
[----:B------:R-:W5:Y:S01]  /*e620*/  LDL R115, [R1+0x53c] ;  /* 0x00053c0001737983 */ /* 0x000f620000100800 */
[----:B--2---:R-:W-:-:S03]  /*e630*/  IADD3 R16, P2, PT, R24, UR5, RZ ;  /* 0x0000000518107c10 */ /* 0x004fc6000ff5e0ff */
[----:B------:R-:W2:Y:S01]  /*e640*/  LDL R24, [R1+0x534] ;  /* 0x0005340001187983 */ /* 0x000ea20000100800 */
[----:B---3--:R-:W-:-:S03]  /*e650*/  IADD3.X R21, PT, PT, R27, UR10, RZ, P3, !PT ;  /* 0x0000000a1b157c10 */ /* 0x008fc60009ffe4ff */
[----:B------:R0:W3:Y:S04]  /*e660*/  LDG.E.U8 R27, desc[UR12][R18.64] ;  /* 0x0000000c121b7981 */ /* 0x0000e8000c1e1100 */
[----:B------:R4:W3:Y:S01]  /*e670*/  LDG.E.U8 R126, desc[UR12][R20.64] ;  /* 0x0000000c147e7981 */ /* 0x0008e2000c1e1100 */
[----:B------:R-:W-:Y:S02]  /*e680*/  IADD3.X R17, PT, PT, R114, UR10, RZ, P2, !PT ;  /* 0x0000000a72117c10 */ /* 0x000fe400097fe4ff */
[----:B0-----:R-:W-:Y:S01]  /*e690*/  IADD3 R18, P3, PT, R117, UR5, RZ ;  /* 0x0000000575127c10 */ /* 0x001fe2000ff7e0ff */
[----:B------:R-:W3:Y:S01]  /*e6a0*/  LDL R114, [R1+0x550] ;  /* 0x0005500001727983 */ /* 0x000ee20000100800 */
[----:B----4-:R-:W-:-:S03]  /*e6b0*/  IADD3 R20, P2, PT, R23, UR5, RZ ;  /* 0x0000000517147c10 */ /* 0x010fc6000ff5e0ff */
[----:B------:R-:W4:Y:S04]  /*e6c0*/  LDL R117, [R1+0x54c] ;  /* 0x00054c0001757983 */ /* 0x000f280000100800 */
[----:B------:R-:W3:Y:S01]  /*e6d0*/  LDL R23, [R1+0x544] ;  /* 0x0005440001177983 */ /* 0x000ee20000100800 */
[----:B------:R-:W-:-:S03]  /*e6e0*/  IADD3.X R19, PT, PT, R26, UR10, RZ, P3, !PT ;  /* 0x0000000a1a137c10 */ /* 0x000fc60009ffe4ff */
[----:B------:R0:W4:Y:S04]  /*e6f0*/  LDG.E.U8 R26, desc[UR12][R16.64] ;  /* 0x0000000c101a7981 */ /* 0x000128000c1e1100 */
[----:B------:R5:W4:Y:S01]  /*e700*/  LDG.E.U8 R125, desc[UR12][R18.64] ;  /* 0x0000000c127d7981 */ /* 0x000b22000c1e1100 */
[----:B0-----:R-:W-:-:S03]  /*e710*/  IADD3 R16, P3, PT, R118, UR5, RZ ;  /* 0x0000000576107c10 */ /* 0x001fc6000ff7e0ff */
[----:B------:R-:W4:Y:S01]  /*e720*/  LDL R118, [R1+0x568] ;  /* 0x0005680001767983 */ /* 0x000f220000100800 */
[----:B------:R-:W-:-:S03]  /*e730*/  IADD3.X R21, PT, PT, R116, UR10, RZ, P2, !PT ;  /* 0x0000000a74157c10 */ /* 0x000fc600097fe4ff */
[----:B------:R-:W4:Y:S01]  /*e740*/  LDL R116, [R1+0x554] ;  /* 0x0005540001747983 */ /* 0x000f220000100800 */
[----:B-----5:R-:W-:-:S03]  /*e750*/  IADD3 R18, P2, PT, R22, UR5, RZ ;  /* 0x0000000516127c10 */ /* 0x020fc6000ff5e0ff */
[----:B------:R-:W5:Y:S01]  /*e760*/  LDL R22, [R1+0x55c] ;  /* 0x00055c0001167983 */ /* 0x000f620000100800 */
[----:B------:R-:W-:-:S03]  /*e770*/  IADD3.X R19, PT, PT, R15, UR10, RZ, P2, !PT ;  /* 0x0000000a0f137c10 */ /* 0x000fc600097fe4ff */
[----:B------:R-:W5:Y:S01]  /*e780*/  LDL R15, [R1+0x564] ;  /* 0x00056400010f7983 */ /* 0x000f620000100800 */
[----:B------:R-:W-:-:S03]  /*e790*/  IADD3.X R17, PT, PT, R25, UR10, RZ, P3, !PT ;  /* 0x0000000a19117c10 */ /* 0x000fc60009ffe4ff */
[----:B------:R0:W5:Y:S04]  /*e7a0*/  LDG.E.U8 R25, desc[UR12][R20.64] ;  /* 0x0000000c14197981 */ /* 0x000168000c1e1100 */
[----:B------:R1:W5:Y:S01]  /*e7b0*/  LDG.E.U8 R124, desc[UR12][R16.64] ;  /* 0x0000000c107c7981 */ /* 0x000362000c1e1100 */
[----:B0-----:R-:W-:Y:S02]  /*e7c0*/  IADD3 R20, P3, PT, R123, UR5, RZ ;  /* 0x000000057b147c10 */ /* 0x001fe4000ff7e0ff */
[----:B-1----:R-:W-:Y:S02]  /*e7d0*/  IADD3 R16, P2, PT, R120, UR5, RZ ;  /* 0x0000000578107c10 */ /* 0x002fe4000ff5e0ff */
[----:B------:R-:W5:Y:S01]  /*e7e0*/  LDL R120, [R1+0x578] ;  /* 0x0005780001787983 */ /* 0x000f620000100800 */
[----:B--2---:R-:W-:-:S02]  /*e7f0*/  IADD3.X R21, PT, PT, R24, UR10, RZ, P3, !PT ;  /* 0x0000000a18157c10 */ /* 0x004fc40009ffe4ff */
[----:B------:R-:W-:Y:S01]  /*e800*/  IADD3.X R17, PT, PT, R115, UR10, RZ, P2, !PT ;  /* 0x0000000a73117c10 */ /* 0x000fe200097fe4ff */
[----:B------:R0:W2:Y:S04]  /*e810*/  LDG.E.U8 R24, desc[UR12][R18.64] ;  /* 0x0000000c12187981 */ /* 0x0000a8000c1e1100 */
[----:B------:R1:W2:Y:S01]  /*e820*/  LDG.E.U8 R123, desc[UR12][R20.64] ;  /* 0x0000000c147b7981 */ /* 0x0002a2000c1e1100 */
[----:B0-----:R-:W-:-:S04]  /*e830*/  IADD3 R18, P3, PT, R122, UR5, RZ ;  /* 0x000000057a127c10 */ /* 0x001fc8000ff7e0ff */
[----:B---3--:R-:W-:Y:S02]  /*e840*/  IADD3.X R19, PT, PT, R23, UR10, RZ, P3, !PT ;  /* 0x0000000a17137c10 */ /* 0x008fe40009ffe4ff */
[----:B------:R0:W3:Y:S01]  /*e850*/  LDG.E.U8 R23, desc[UR12][R16.64] ;  /* 0x0000000c10177981 */ /* 0x0000e2000c1e1100 */
[----:B------:R-:W-:Y:S02]  /*e860*/  IADD3 R114, P2, PT, R114, UR5, RZ ;  /* 0x0000000572727c10 */ /* 0x000fe4000ff5e0ff */
[----:B-1----:R-:W-:Y:S01]  /*e870*/  IADD3 R20, P3, PT, R121, UR5, RZ ;  /* 0x0000000579147c10 */ /* 0x002fe2000ff7e0ff */
[----:B------:R1:W2:Y:S01]  /*e880*/  LDG.E.U8 R122, desc[UR12][R18.64] ;  /* 0x0000000c127a7981 */ /* 0x0002a2000c1e1100 */
[----:B0-----:R-:W-:-:S03]  /*e890*/  IADD3 R16, P4, PT, R119, UR5, RZ ;  /* 0x0000000577107c10 */ /* 0x001fc6000ff9e0ff */
[----:B------:R-:W2:Y:S01]  /*e8a0*/  LDL R119, [R1+0x588] ;  /* 0x0005880001777983 */ /* 0x000ea20000100800 */
[----:B----4-:R-:W-:-:S03]  /*e8b0*/  IADD3.X R115, PT, PT, R117, UR10, RZ, P2, !PT ;  /* 0x0000000a75737c10 */ /* 0x010fc600097fe4ff */
[----:B------:R-:W4:Y:S01]  /*e8c0*/  LDL R117, [R1+0x57c] ;  /* 0x00057c0001757983 */ /* 0x000f220000100800 */
[----:B-1----:R-:W-:-:S03]  /*e8d0*/  IADD3 R18, P2, PT, R118, UR5, RZ ;  /* 0x0000000576127c10 */ /* 0x002fc6000ff5e0ff */
[----:B------:R-:W3:Y:S01]  /*e8e0*/  LDL R118, [R1+0x58c] ;  /* 0x00058c0001767983 */ /* 0x000ee20000100800 */
[----:B------:R-:W-:-:S03]  /*e8f0*/  IADD3.X R21, PT, PT, R116, UR10, RZ, P3, !PT ;  /* 0x0000000a74157c10 */ /* 0x000fc60009ffe4ff */
[----:B------:R-:W3:Y:S04]  /*e900*/  LDL R116, [R1+0x590] ;  /* 0x0005900001747983 */ /* 0x000ee80000100800 */
[----:B------:R-:W3:Y:S01]  /*e910*/  LDG.E.U8 R121, desc[UR12][R20.64] ;  /* 0x0000000c14797981 */ /* 0x000ee2000c1e1100 */
[----:B-----5:R-:W-:-:S03]  /*e920*/  IADD3.X R17, PT, PT, R22, UR10, RZ, P4, !PT ;  /* 0x0000000a16117c10 */ /* 0x020fc6000a7fe4ff */
[----:B------:R-:W5:Y:S04]  /*e930*/  LDG.E.U8 R22, desc[UR12][R114.64] ;  /* 0x0000000c72167981 */ /* 0x000f68000c1e1100 */
[----:B------:R0:W5:Y:S01]  /*e940*/  LDG.E.U8 R21, desc[UR12][R16.64] ;  /* 0x0000000c10157981 */ /* 0x000162000c1e1100 */
[----:B------:R-:W-:-:S03]  /*e950*/  IADD3.X R19, PT, PT, R15, UR10, RZ, P2, !PT ;  /* 0x0000000a0f137c10 */ /* 0x000fc600097fe4ff */
[----:B------:R-:W5:Y:S01]  /*e960*/  LDL R15, [R1+0x5a0] ;  /* 0x0005a000010f7983 */ /* 0x000f620000100800 */
[----:B0-----:R-:W-:-:S03]  /*e970*/  IADD3 R16, P2, PT, R152, UR5, RZ ;  /* 0x0000000598107c10 */ /* 0x001fc6000ff5e0ff */
[----:B------:R-:W5:Y:S01]  /*e980*/  LDL R152, [R1+0x5b0] ;  /* 0x0005b00001987983 */ /* 0x000f620000100800 */
[----:B------:R-:W-:-:S03]  /*e990*/  IADD3.X R17, PT, PT, R176, UR10, RZ, P2, !PT ;  /* 0x0000000ab0117c10 */ /* 0x000fc600097fe4ff */
[----:B------:R-:W5:Y:S04]  /*e9a0*/  LDL R176, [R1+0x5a4] ;  /* 0x0005a40001b07983 */ /* 0x000f680000100800 */
[----:B------:R-:W5:Y:S01]  /*e9b0*/  LDG.E.U8 R20, desc[UR12][R16.64] ;  /* 0x0000000c10147981 */ /* 0x000f62000c1e1100 */
[----:B------:R-:W-:-:S03]  /*e9c0*/  IADD3 R114, P3, PT, R120, UR5, RZ ;  /* 0x0000000578727c10 */ /* 0x000fc6000ff7e0ff */
[----:B------:R0:W5:Y:S01]  /*e9d0*/  LDG.E.U8 R120, desc[UR12][R18.64] ;  /* 0x0000000c12787981 */ /* 0x000162000c1e1100 */
[----:B------:R-:W-:-:S03]  /*e9e0*/  IADD3.X R115, PT, PT, R171, UR10, RZ, P3, !PT ;  /* 0x0000000aab737c10 */ /* 0x000fc60009ffe4ff */
[----:B------:R-:W5:Y:S01]  /*e9f0*/  LDL R171, [R1+0x5d0] ;  /* 0x0005d00001ab7983 */ /* 0x000f620000100800 */
[----:B0-----:R-:W-:-:S03]  /*ea00*/  IADD3 R18, P2, PT, R172, UR5, RZ ;  /* 0x00000005ac127c10 */ /* 0x001fc6000ff5e0ff */
[----:B------:R-:W5:Y:S01]  /*ea10*/  LDL R172, [R1+0x5cc] ;  /* 0x0005cc0001ac7983 */ /* 0x000f620000100800 */
[----:B--2---:R-:W-:-:S03]  /*ea20*/  IADD3 R16, P3, PT, R119, UR5, RZ ;  /* 0x0000000577107c10 */ /* 0x004fc6000ff7e0ff */
[----:B------:R0:W2:Y:S01]  /*ea30*/  LDG.E.U8 R119, desc[UR12][R114.64] ;  /* 0x0000000c72777981 */ /* 0x0000a2000c1e1100 */
[----:B------:R-:W-:-:S03]  /*ea40*/  IADD3.X R17, PT, PT, R170, UR10, RZ, P3, !PT ;  /* 0x0000000aaa117c10 */ /* 0x000fc60009ffe4ff */
[----:B------:R-:W2:Y:S01]  /*ea50*/  LDL R170, [R1+0x5c8] ;  /* 0x0005c80001aa7983 */ /* 0x000ea20000100800 */
[----:B----4-:R-:W-:Y:S02]  /*ea60*/  IADD3.X R19, PT, PT, R117, UR10, RZ, P2, !PT ;  /* 0x0000000a75137c10 */ /* 0x010fe400097fe4ff */
[----:B0-----:R-:W-:-:S04]  /*ea70*/  IADD3 R114, P3, PT, R163, UR5, RZ ;  /* 0x00000005a3727c10 */ /* 0x001fc8000ff7e0ff */
[----:B------:R-:W4:Y:S01]  /*ea80*/  LDG.E.U8 R19, desc[UR12][R18.64] ;  /* 0x0000000c12137981 */ /* 0x000f22000c1e1100 */
[----:B---3--:R-:W-:-:S04]  /*ea90*/  IADD3 R116, P2, PT, R116, UR5, RZ ;  /* 0x0000000574747c10 */ /* 0x008fc8000ff5e0ff */
[----:B------:R-:W-:Y:S02]  /*eaa0*/  IADD3.X R117, PT, PT, R118, UR10, RZ, P2, !PT ;  /* 0x0000000a76757c10 */ /* 0x000fe400097fe4ff */
[----:B------:R5:W3:Y:S01]  /*eab0*/  LDG.E.U8 R118, desc[UR12][R16.64] ;  /* 0x0000000c10767981 */ /* 0x000ae2000c1e1100 */
[----:B------:R-:W-:Y:S02]  /*eac0*/  IADD3.X R115, PT, PT, R162, UR10, RZ, P3, !PT ;  /* 0x0000000aa2737c10 */ /* 0x000fe40009ffe4ff */
[----:B------:R-:W-:Y:S01]  /*ead0*/  IADD3 R162, P3, PT, R153, UR5, RZ ;  /* 0x0000000599a27c10 */ /* 0x000fe2000ff7e0ff */
[----:B------:R-:W3:Y:S04]  /*eae0*/  LDG.E.U8 R18, desc[UR12][R116.64] ;  /* 0x0000000c74127981 */ /* 0x000ee8000c1e1100 */
[----:B------:R0:W3:Y:S01]  /*eaf0*/  LDG.E.U8 R117, desc[UR12][R114.64] ;  /* 0x0000000c72757981 */ /* 0x0000e2000c1e1100 */
[----:B-----5:R-:W-:-:S03]  /*eb00*/  IADD3 R16, P2, PT, R15, UR5, RZ ;  /* 0x000000050f107c10 */ /* 0x020fc6000ff5e0ff */
[----:B------:R-:W5:Y:S01]  /*eb10*/  LDL R15, [R1+0x5c4] ;  /* 0x0005c400010f7983 */ /* 0x000f620000100800 */
[----:B------:R-:W-:-:S03]  /*eb20*/  IADD3.X R17, PT, PT, R174, UR10, RZ, P2, !PT ;  /* 0x0000000aae117c10 */ /* 0x000fc600097fe4ff */
[----:B------:R-:W3:Y:S01]  /*eb30*/  LDL R174, [R1+0x5d8] ;  /* 0x0005d80001ae7983 */ /* 0x000ee20000100800 */
[----:B------:R-:W-:-:S03]  /*eb40*/  IADD3.X R163, PT, PT, R176, UR10, RZ, P3, !PT ;  /* 0x0000000ab0a37c10 */ /* 0x000fc60009ffe4ff */
[----:B------:R-:W3:Y:S04]  /*eb50*/  LDG.E.U8 R17, desc[UR12][R16.64] ;  /* 0x0000000c10117981 */ /* 0x000ee8000c1e1100 */
[----:B------:R-:W3:Y:S01]  /*eb60*/  LDL R176, [R1+0x5dc] ;  /* 0x0005dc0001b07983 */ /* 0x000ee20000100800 */
[----:B0-----:R-:W-:Y:S02]  /*eb70*/  IADD3 R114, P2, PT, R186, UR5, RZ ;  /* 0x00000005ba727c10 */ /* 0x001fe4000ff5e0ff */
[----:B------:R-:W-:Y:S01]  /*eb80*/  IADD3 R152, P4, PT, R152, UR5, RZ ;  /* 0x0000000598987c10 */ /* 0x000fe2000ff9e0ff */
[----:B------:R0:W4:Y:S01]  /*eb90*/  LDG.E.U8 R116, desc[UR12][R162.64] ;  /* 0x0000000ca2747981 */ /* 0x000122000c1e1100 */
[----:B------:R-:W-:-:S03]  /*eba0*/  IADD3.X R115, PT, PT, R178, UR10, RZ, P2, !PT ;  /* 0x0000000ab2737c10 */ /* 0x000fc600097fe4ff */
[----:B------:R-:W4:Y:S01]  /*ebb0*/  LDL R178, [R1+0x5e8] ;  /* 0x0005e80001b27983 */ /* 0x000f220000100800 */
[----:B------:R-:W-:-:S03]  /*ebc0*/  IADD3.X R153, PT, PT, R180, UR10, RZ, P4, !PT ;  /* 0x0000000ab4997c10 */ /* 0x000fc6000a7fe4ff */
[----:B------:R-:W4:Y:S04]  /*ebd0*/  LDL R180, [R1+0x5e4] ;  /* 0x0005e40001b47983 */ /* 0x000f280000100800 */
[----:B------:R2:W4:Y:S01]  /*ebe0*/  LDG.E.U8 R16, desc[UR12][R152.64] ;  /* 0x0000000c98107981 */ /* 0x000522000c1e1100 */
[----:B0-----:R-:W-:Y:S01]  /*ebf0*/  IADD3 R162, P2, PT, R184, UR5, RZ ;  /* 0x00000005b8a27c10 */ /* 0x001fe2000ff5e0ff */
[----:B------:R-:W-:Y:S02]  /*ec00*/  FFMA2 R158, R158.F32x2.HI_LO, R154.F32x2.HI_LO, R164.F32x2.HI_LO ;  /* 0x0000009a9e9e7249 */ /* 0x000fe400000000a4 */
[----:B------:R-:W4:Y:S01]  /*ec10*/  LDL R184, [R1+0x600] ;  /* 0x0006000001b87983 */ /* 0x000f220000100800 */
[----:B------:R-:W-:-:S03]  /*ec20*/  IADD3.X R163, PT, PT, R182, UR10, RZ, P2, !PT ;  /* 0x0000000ab6a37c10 */ /* 0x000fc600097fe4ff */
[----:B------:R-:W4:Y:S01]  /*ec30*/  LDL R182, [R1+0x5f8] ;  /* 0x0005f80001b67983 */ /* 0x000f220000100800 */
[----:B------:R-:W-:-:S03]  /*ec40*/  IADD3 R164, P2, PT, R171, UR5, RZ ;  /* 0x00000005aba47c10 */ /* 0x000fc6000ff5e0ff */
[----:B------:R-:W4:Y:S01]  /*ec50*/  LDL R171, [R1+0x5f4] ;  /* 0x0005f40001ab7983 */ /* 0x000f220000100800 */
[----:B------:R-:W-:-:S03]  /*ec60*/  IADD3.X R165, PT, PT, R172, UR10, RZ, P2, !PT ;  /* 0x0000000aaca57c10 */ /* 0x000fc600097fe4ff */
[----:B------:R-:W4:Y:S04]  /*ec70*/  LDL R172, [R1+0x5fc] ;  /* 0x0005fc0001ac7983 */ /* 0x000f280000100800 */
[----:B------:R-:W4:Y:S04]  /*ec80*/  LDL R186, [R1+0x608] ;  /* 0x0006080001ba7983 */ /* 0x000f280000100800 */
[----:B------:R-:W4:Y:S04]  /*ec90*/  LDG.E.U8 R115, desc[UR12][R114.64] ;  /* 0x0000000c72737981 */ /* 0x000f28000c1e1100 */
[----:B------:R-:W4:Y:S01]  /*eca0*/  LDG.E.U8 R164, desc[UR12][R164.64] ;  /* 0x0000000ca4a47981 */ /* 0x000f22000c1e1100 */
[----:B--2---:R-:W-:-:S03]  /*ecb0*/  IADD3 R152, P3, PT, R170, UR5, RZ ;  /* 0x00000005aa987c10 */ /* 0x004fc6000ff7e0ff */
[----:B------:R-:W2:Y:S01]  /*ecc0*/  LDL R170, [R1+0x5ec] ;  /* 0x0005ec0001aa7983 */ /* 0x000ea20000100800 */
[----:B-----5:R-:W-:-:S03]  /*ecd0*/  IADD3.X R153, PT, PT, R15, UR10, RZ, P3, !PT ;  /* 0x0000000a0f997c10 */ /* 0x020fc60009ffe4ff */
[----:B------:R-:W5:Y:S04]  /*ece0*/  LDG.E.U8 R15, desc[UR12][R162.64] ;  /* 0x0000000ca20f7981 */ /* 0x000f68000c1e1100 */
[----:B------:R3:W5:Y:S02]  /*ecf0*/  LDG.E.U8 R114, desc[UR12][R152.64] ;  /* 0x0000000c98727981 */ /* 0x000764000c1e1100 */
[----:B---3--:R-:W-:Y:S02]  /*ed00*/  IADD3 R152, P2, PT, R174, UR5, RZ ;  /* 0x00000005ae987c10 */ /* 0x008fe4000ff5e0ff */
[----:B------:R-:W3:Y:S01]  /*ed10*/  LDL R174, [R1+0x604] ;  /* 0x0006040001ae7983 */ /* 0x000ee20000100800 */
[----:B------:R-:W-:Y:S02]  /*ed20*/  IADD3 R162, P3, PT, R190, UR5, RZ ;  /* 0x00000005bea27c10 */ /* 0x000fe4000ff7e0ff */
[----:B------:R-:W-:Y:S01]  /*ed30*/  IADD3.X R153, PT, PT, R188, UR10, RZ, P2, !PT ;  /* 0x0000000abc997c10 */ /* 0x000fe200097fe4ff */
[----:B------:R-:W5:Y:S01]  /*ed40*/  LDL R190, [R1+0x618] ;  /* 0x0006180001be7983 */ /* 0x000f620000100800 */
[----:B------:R-:W-:-:S03]  /*ed50*/  IADD3.X R163, PT, PT, R176, UR10, RZ, P3, !PT ;  /* 0x0000000ab0a37c10 */ /* 0x000fc60009ffe4ff */
[----:B------:R-:W5:Y:S04]  /*ed60*/  LDL R188, [R1+0x610] ;  /* 0x0006100001bc7983 */ /* 0x000f680000100800 */
[----:B------:R-:W5:Y:S04]  /*ed70*/  LDL R176, [R1+0x60c] ;  /* 0x00060c0001b07983 */ /* 0x000f680000100800 */
[----:B------:R4:W5:Y:S04]  /*ed80*/  LDG.E.U8 R165, desc[UR12][R152.64] ;  /* 0x0000000c98a57981 */ /* 0x000968000c1e1100 */
[----:B------:R-:W5:Y:S01]  /*ed90*/  LDG.E.U8 R162, desc[UR12][R162.64] ;  /* 0x0000000ca2a27981 */ /* 0x000f62000c1e1100 */
[----:B----4-:R-:W-:-:S03]  /*eda0*/  IADD3 R152, P2, PT, R178, UR5, RZ ;  /* 0x00000005b2987c10 */ /* 0x010fc6000ff5e0ff */
[----:B------:R-:W4:Y:S01]  /*edb0*/  LDL R178, [R1+0x614] ;  /* 0x0006140001b27983 */ /* 0x000f220000100800 */
[----:B------:R-:W-:-:S03]  /*edc0*/  IADD3.X R153, PT, PT, R180, UR10, RZ, P2, !PT ;  /* 0x0000000ab4997c10 */ /* 0x000fc600097fe4ff */
[----:B------:R-:W4:Y:S04]  /*edd0*/  LDL R180, [R1+0x61c] ;  /* 0x00061c0001b47983 */ /* 0x000f280000100800 */
[----:B------:R0:W4:Y:S02]  /*ede0*/  LDG.E.U8 R163, desc[UR12][R152.64] ;  /* 0x0000000c98a37981 */ /* 0x000124000c1e1100 */
[----:B0-----:R-:W-:Y:S02]  /*edf0*/  IADD3 R152, P2, PT, R194, UR5, RZ ;  /* 0x00000005c2987c10 */ /* 0x001fe4000ff5e0ff */
[----:B------:R-:W4:Y:S02]  /*ee00*/  LDL R194, [R1+0x628] ;  /* 0x0006280001c27983 */ /* 0x000f240000100800 */
[----:B--2---:R-:W-:-:S05]  /*ee10*/  IADD3.X R153, PT, PT, R170, UR10, RZ, P2, !PT ;  /* 0x0000000aaa997c10 */ /* 0x004fca00097fe4ff */
[----:B------:R0:W2:Y:S02]  /*ee20*/  LDG.E.U8 R170, desc[UR12][R152.64] ;  /* 0x0000000c98aa7981 */ /* 0x0000a4000c1e1100 */
[----:B0-----:R-:W-:Y:S02]  /*ee30*/  IADD3 R152, P2, PT, R182, UR5, RZ ;  /* 0x00000005b6987c10 */ /* 0x001fe4000ff5e0ff */
[----:B------:R-:W2:Y:S02]  /*ee40*/  LDL R182, [R1+0x624] ;  /* 0x0006240001b67983 */ /* 0x000ea40000100800 */
[----:B------:R-:W-:-:S05]  /*ee50*/  IADD3.X R153, PT, PT, R171, UR10, RZ, P2, !PT ;  /* 0x0000000aab997c10 */ /* 0x000fca00097fe4ff */
[----:B------:R0:W2:Y:S02]  /*ee60*/  LDG.E.U8 R171, desc[UR12][R152.64] ;  /* 0x0000000c98ab7981 */ /* 0x0000a4000c1e1100 */
[----:B0-----:R-:W-:Y:S02]  /*ee70*/  IADD3 R152, P2, PT, R184, UR5, RZ ;  /* 0x00000005b8987c10 */ /* 0x001fe4000ff5e0ff */
[----:B------:R-:W2:Y:S02]  /*ee80*/  LDL R184, [R1+0x62c] ;  /* 0x00062c0001b87983 */ /* 0x000ea40000100800 */
[----:B------:R-:W-:-:S05]  /*ee90*/  IADD3.X R153, PT, PT, R172, UR10, RZ, P2, !PT ;  /* 0x0000000aac997c10 */ /* 0x000fca00097fe4ff */
[----:B------:R0:W2:Y:S02]  /*eea0*/  LDG.E.U8 R172, desc[UR12][R152.64] ;  /* 0x0000000c98ac7981 */ /* 0x0000a4000c1e1100 */
[----:B0-----:R-:W-:Y:S02]  /*eeb0*/  IADD3 R152, P2, PT, R186, UR5, RZ ;  /* 0x00000005ba987c10 */ /* 0x001fe4000ff5e0ff */
[----:B------:R-:W2:Y:S02]  /*eec0*/  LDL R186, [R1+0x634] ;  /* 0x0006340001ba7983 */ /* 0x000ea40000100800 */
[----:B---3--:R-:W-:-:S05]  /*eed0*/  IADD3.X R153, PT, PT, R174, UR10, RZ, P2, !PT ;  /* 0x0000000aae997c10 */ /* 0x008fca00097fe4ff */
[----:B------:R5:W3:Y:S02]  /*eee0*/  LDG.E.U8 R174, desc[UR12][R152.64] ;  /* 0x0000000c98ae7981 */ /* 0x000ae4000c1e1100 */
[----:B-----5:R-:W-:Y:S02]  /*eef0*/  IADD3 R152, P2, PT, R188, UR5, RZ ;  /* 0x00000005bc987c10 */ /* 0x020fe4000ff5e0ff */
[----:B------:R-:W5:Y:S02]  /*ef00*/  LDL R188, [R1+0x63c] ;  /* 0x00063c0001bc7983 */ /* 0x000f640000100800 */
[----:B------:R-:W-:-:S05]  /*ef10*/  IADD3.X R153, PT, PT, R176, UR10, RZ, P2, !PT ;  /* 0x0000000ab0997c10 */ /* 0x000fca00097fe4ff */
[----:B------:R0:W3:Y:S02]  /*ef20*/  LDG.E.U8 R176, desc[UR12][R152.64] ;  /* 0x0000000c98b07981 */ /* 0x0000e4000c1e1100 */
[----:B0-----:R-:W-:Y:S02]  /*ef30*/  IADD3 R152, P2, PT, R190, UR5, RZ ;  /* 0x00000005be987c10 */ /* 0x001fe4000ff5e0ff */
[----:B------:R-:W3:Y:S02]  /*ef40*/  LDL R190, [R1+0x644] ;  /* 0x0006440001be7983 */ /* 0x000ee40000100800 */
[----:B----4-:R-:W-:-:S05]  /*ef50*/  IADD3.X R153, PT, PT, R178, UR10, RZ, P2, !PT ;  /* 0x0000000ab2997c10 */ /* 0x010fca00097fe4ff */
[----:B------:R0:W4:Y:S02]  /*ef60*/  LDG.E.U8 R178, desc[UR12][R152.64] ;  /* 0x0000000c98b27981 */ /* 0x000124000c1e1100 */
[----:B0-----:R-:W-:Y:S02]  /*ef70*/  IADD3 R152, P2, PT, R192, UR5, RZ ;  /* 0x00000005c0987c10 */ /* 0x001fe4000ff5e0ff */
[----:B------:R-:W4:Y:S02]  /*ef80*/  LDL R192, [R1+0x64c] ;  /* 0x00064c0001c07983 */ /* 0x000f240000100800 */
[----:B------:R-:W-:-:S05]  /*ef90*/  IADD3.X R153, PT, PT, R180, UR10, RZ, P2, !PT ;  /* 0x0000000ab4997c10 */ /* 0x000fca00097fe4ff */
        /* <DEDUP_REMOVED lines=15> */
[----:B-----5:R-:W-:-:S05]  /*f090*/  IADD3.X R153, PT, PT, R188, UR10, RZ, P2, !PT ;  /* 0x0000000abc997c10 */ /* 0x020fca00097fe4ff */
[----:B------:R0:W5:Y:S02]  /*f0a0*/  LDG.E.U8 R188, desc[UR12][R152.64] ;  /* 0x0000000c98bc7981 */ /* 0x000164000c1e1100 */
[----:B0-----:R-:W-:Y:S02]  /*f0b0*/  IADD3 R152, P2, PT, R204, UR5, RZ ;  /* 0x00000005cc987c10 */ /* 0x001fe4000ff5e0ff */
[----:B------:R-:W5:Y:S02]  /*f0c0*/  LDL R204, [R1+0x67c] ;  /* 0x00067c0001cc7983 */ /* 0x000f640000100800 */
[----:B---3--:R-:W-:-:S05]  /*f0d0*/  IADD3.X R153, PT, PT, R190, UR10, RZ, P2, !PT ;  /* 0x0000000abe997c10 */ /* 0x008fca00097fe4ff */
        /* <DEDUP_REMOVED lines=33> */
[----:B----4-:R-:W-:Y:S02]  /*f2f0*/  IADD3 R152, P2, PT, R217, UR5, RZ ;  /* 0x00000005d9987c10 */ /* 0x010fe4000ff5e0ff */
[----:B------:R-:W4:Y:S02]  /*f300*/  LDL R217, [R1+0x6b4] ;  /* 0x0006b40001d97983 */ /* 0x000f240000100800 */
[----:B------:R-:W-:-:S05]  /*f310*/  IADD3.X R153, PT, PT, R207, UR10, RZ, P2, !PT ;  /* 0x0000000acf997c10 */ /* 0x000fca00097fe4ff */
[----:B------:R0:W3:Y:S02]  /*f320*/  LDG.E.U8 R207, desc[UR12][R152.64] ;  /* 0x0000000c98cf7981 */ /* 0x0000e4000c1e1100 */
[----:B0-----:R-:W-:Y:S02]  /*f330*/  IADD3 R152, P2, PT, R219, UR5, RZ ;  /* 0x00000005db987c10 */ /* 0x001fe4000ff5e0ff */
[----:B------:R-:W3:Y:S02]  /*f340*/  LDL R219, [R1+0x6bc] ;  /* 0x0006bc0001db7983 */ /* 0x000ee40000100800 */
        /* <DEDUP_REMOVED lines=16> */
[----:B----4-:R-:W-:-:S05]  /*f450*/  IADD3.X R153, PT, PT, R217, UR10, RZ, P2, !PT ;  /* 0x0000000ad9997c10 */ /* 0x010fca00097fe4ff */
[----:B------:R0:W4:Y:S02]  /*f460*/  LDG.E.U8 R217, desc[UR12][R152.64] ;  /* 0x0000000c98d97981 */ /* 0x000124000c1e1100 */
[----:B0-----:R-:W-:Y:S02]  /*f470*/  IADD3 R152, P2, PT, R226, UR5, RZ ;  /* 0x00000005e2987c10 */ /* 0x001fe4000ff5e0ff */
[----:B------:R-:W4:Y:S02]  /*f480*/  LDL R226, [R1+0x6dc] ;  /* 0x0006dc0001e27983 */ /* 0x000f240000100800 */
[----:B---3--:R-:W-:-:S05]  /*f490*/  IADD3.X R153, PT, PT, R219, UR10, RZ, P2, !PT ;  /* 0x0000000adb997c10 */ /* 0x008fca00097fe4ff */
        /* <DEDUP_REMOVED lines=34> */
[----:B------:R-:W2:Y:S02]  /*f6c0*/  LDL R245, [R1+0x714] ;  /* 0x0007140001f57983 */ /* 0x000ea40000100800 */
[----:B----4-:R-:W-:-:S05]  /*f6d0*/  IADD3.X R153, PT, PT, R235, UR10, RZ, P2, !PT ;  /* 0x0000000aeb997c10 */ /* 0x010fca00097fe4ff */
[----:B------:R0:W4:Y:S02]  /*f6e0*/  LDG.E.U8 R235, desc[UR12][R152.64] ;  /* 0x0000000c98eb7981 */ /* 0x000124000c1e1100 */
[----:B0-----:R-:W-:Y:S02]  /*f6f0*/  IADD3 R152, P2, PT, R247, UR5, RZ ;  /* 0x00000005f7987c10 */ /* 0x001fe4000ff5e0ff */
[----:B------:R-:W2:Y:S02]  /*f700*/  LDL R247, [R1+0x704] ;  /* 0x0007040001f77983 */ /* 0x000ea40000100800 */
[----:B---3--:R-:W-:-:S05]  /*f710*/  IADD3.X R153, PT, PT, R237, UR10, RZ, P2, !PT ;  /* 0x0000000aed997c10 */ /* 0x008fca00097fe4ff */
[----:B------:R0:W3:Y:S04]  /*f720*/  LDG.E.U8 R237, desc[UR12][R152.64] ;  /* 0x0000000c98ed7981 */ /* 0x0000e8000c1e1100 */
[----:B------:R-:W0:Y:S02]  /*f730*/  LDL R153, [R1+0x6f0] ;  /* 0x0006f00001997983 */ /* 0x000e240000100800 */
[----:B0-----:R-:W-:-:S04]  /*f740*/  IADD3 R152, P2, PT, R153, UR5, RZ ;  /* 0x0000000599987c10 */ /* 0x001fc8000ff5e0ff */
[----:B--2---:R-:W-:-:S05]  /*f750*/  IADD3.X R153, PT, PT, R239, UR10, RZ, P2, !PT ;  /* 0x0000000aef997c10 */ /* 0x004fca00097fe4ff */
[----:B------:R0:W2:Y:S04]  /*f760*/  LDG.E.U8 R239, desc[UR12][R152.64] ;  /* 0x0000000c98ef7981 */ /* 0x0000a8000c1e1100 */
[----:B------:R-:W0:Y:S02]  /*f770*/  LDL R153, [R1+0x73c] ;  /* 0x00073c0001997983 */ /* 0x000e240000100800 */
[----:B0-----:R-:W-:-:S04]  /*f780*/  IADD3 R152, P2, PT, R153, UR5, RZ ;  /* 0x0000000599987c10 */ /* 0x001fc8000ff5e0ff */
[----:B------:R-:W-:-:S05]  /*f790*/  IADD3.X R153, PT, PT, R241, UR10, RZ, P2, !PT ;  /* 0x0000000af1997c10 */ /* 0x000fca00097fe4ff */
        /* <DEDUP_REMOVED lines=13> */
[----:B------:R-:W0:Y:S01]  /*f870*/  LDL R153, [R1+0x710] ;  /* 0x0007100001997983 */ /* 0x000e220000100800 */
[----:B------:R-:W-:Y:S02]  /*f880*/  F2FP.SATFINITE.E4M3.F32.PACK_AB_MERGE_C R150, R150, R13, RZ ;  /* 0x0000000d9696723e */ /* 0x000fe400048070ff */
[----:B------:R-:W1:Y:S01]  /*f890*/  S2R R13, SR_TID.X ;  /* 0x00000000000d7919 */ /* 0x000e620000002100 */
[----:B------:R-:W-:Y:S02]  /*f8a0*/  F2FP.SATFINITE.E4M3.F32.PACK_AB_MERGE_C R149, R149, R5, RZ ;  /* 0x000000059595723e */ /* 0x000fe400048070ff */
[----:B------:R-:W-:-:S02]  /*f8b0*/  F2FP.SATFINITE.E4M3.F32.PACK_AB_MERGE_C R151, R151, R14, RZ ;  /* 0x0000000e9797723e */ /* 0x000fc400048070ff */
[----:B-1----:R-:W-:-:S05]  /*f8c0*/  LOP3.LUT R5, R13, 0x3, RZ, 0xc0, !PT ;  /* 0x000000030d057812 */ /* 0x002fca00078ec0ff */
[----:B------:R-:W-:Y:S01]  /*f8d0*/  IMAD.SHL.U32 R5, R5, 0x20, RZ ;  /* 0x0000002005057824 */ /* 0x000fe200078e00ff */
[----:B0-----:R-:W-:-:S04]  /*f8e0*/  IADD3 R152, P2, PT, R153, UR5, RZ ;  /* 0x0000000599987c10 */ /* 0x001fc8000ff5e0ff */
[----:B------:R-:W-:-:S05]  /*f8f0*/  IADD3.X R153, PT, PT, R252, UR10, RZ, P2, !PT ;  /* 0x0000000afc997c10 */ /* 0x000fca00097fe4ff */
[----:B------:R0:W2:Y:S02]  /*f900*/  LDG.E.U8 R152, desc[UR12][R152.64] ;  /* 0x0000000c98987981 */ /* 0x0000a4000c1e1100 */
[----:B0-----:R-:W-:Y:S02]  /*f910*/  F2FP.SATFINITE.E4M3.F32.PACK_AB_MERGE_C R153, R148, R12, RZ ;  /* 0x0000000c9499723e */ /* 0x001fe400048070ff */
[----:B------:R-:W-:-:S04]  /*f920*/  LOP3.LUT R12, R13, 0xe0, RZ, 0xc0, !PT ;  /* 0x000000e00d0c7812 */ /* 0x000fc800078ec0ff */
[----:B------:R-:W-:Y:S02]  /*f930*/  SHF.R.U32.HI R14, RZ, 0x1, R12 ;  /* 0x00000001ff0e7819 */ /* 0x000fe4000001160c */
[----:B------:R-:W-:Y:S02]  /*f940*/  LOP3.LUT R148, R13, 0x7, RZ, 0xc0, !PT ;  /* 0x000000070d947812 */ /* 0x000fe400078ec0ff */
[----:B------:R-:W-:Y:S02]  /*f950*/  LOP3.LUT R14, R5, R14, RZ, 0x3c, !PT ;  /* 0x0000000e050e7212 */ /* 0x000fe400078e3cff */
[----:B------:R-:W-:Y:S02]  /*f960*/  LOP3.LUT R5, R13, 0x1f, RZ, 0xc0, !PT ;  /* 0x0000001f0d057812 */ /* 0x000fe400078ec0ff */
[----:B------:R-:W-:Y:S02]  /*f970*/  LEA R148, R148, UR8, 0x6 ;  /* 0x0000000894947c11 */ /* 0x000fe4000f8e30ff */
[----:B------:R-:W-:-:S02]  /*f980*/  LEA R5, R5, UR8, 0x7 ;  /* 0x0000000805057c11 */ /* 0x000fc4000f8e38ff */
[----:B------:R-:W-:Y:S01]  /*f990*/  SHF.R.S32.HI R252, RZ, 0x7, R13 ;  /* 0x00000007fffc7819 */ /* 0x000fe2000001140d */
[----:B------:R-:W-:Y:S02]  /*f9a0*/  IMAD R148, R12, 0x10, R148 ;  /* 0x000000100c947824 */ /* 0x000fe400078e0294 */
[----:B------:R-:W-:Y:S02]  /*f9b0*/  IMAD.IADD R14, R14, 0x1, R5 ;  /* 0x000000010e0e7824 */ /* 0x000fe400078e0205 */
[C---:B------:R-:W-:Y:S02]  /*f9c0*/  IMAD.SHL.U32 R12, R13.reuse, 0x2, RZ ;  /* 0x000000020d0c7824 */ /* 0x040fe400078e00ff */
[----:B------:R-:W-:Y:S01]  /*f9d0*/  IMAD.SHL.U32 R5, R13, 0x8, RZ ;  /* 0x000000080d057824 */ /* 0x000fe200078e00ff */
[----:B------:R-:W-:-:S04]  /*f9e0*/  SGXT R252, R252, 0x1 ;  /* 0x00000001fcfc781a */ /* 0x000fc80000000200 */
[----:B------:R-:W-:Y:S02]  /*f9f0*/  LOP3.LUT R12, R5, 0x30, R12, 0x48, !PT ;  /* 0x00000030050c7812 */ /* 0x000fe400078e480c */
[----:B------:R-:W-:-:S03]  /*fa00*/  LOP3.LUT R252, R252, 0x90, RZ, 0xc0, !PT ;  /* 0x00000090fcfc7812 */ /* 0x000fc600078ec0ff */
[----:B------:R-:W-:Y:S01]  /*fa10*/  IMAD.IADD R148, R12, 0x1, R148 ;  /* 0x000000010c947824 */ /* 0x000fe200078e0294 */
[----:B------:R-:W-:Y:S01]  /*fa20*/  LOP3.LUT R252, R252, 0x7f, R13, 0x78, !PT ;  /* 0x0000007ffcfc7812 */ /* 0x000fe200078e780d */
[----:B------:R0:W-:Y:S04]  /*fa30*/  LDS R12, [R113+0x8000] ;  /* 0x00800000710c7984 */ /* 0x0001e80000000800 */
[----:B------:R-:W-:Y:S01]  /*fa40*/  LDS R13, [R6+0x8000] ;  /* 0x00800000060d7984 */ /* 0x000fe20000000800 */
[----:B------:R-:W-:Y:S06]  /*fa50*/  BAR.SYNC.DEFER_BLOCKING 0x0 ;  /* 0x0000000000007b1d */ /* 0x000fec0000010000 */
[----:B0-----:R-:W0:Y:S01]  /*fa60*/  S2R R113, SR_TID.X ;  /* 0x0000000000717919 */ /* 0x001e220000002100 */
[----:B------:R1:W-:Y:S04]  /*fa70*/  STS.U8 [R252+UR8+0xd000], R114 ;  /* 0x00d00072fc007988 */ /* 0x0003e80008000008 */
[----:B------:R-:W-:Y:S01]  /*fa80*/  STS.U8 [R252+UR8+0x8000], R189 ;  /* 0x008000bdfc007988 */ /* 0x000fe20008000008 */
[----:B-1----:R-:W-:-:S03]  /*fa90*/  LOP3.LUT R114, R252, 0x20, RZ, 0x3c, !PT ;  /* 0x00000020fc727812 */ /* 0x002fc600078e3cff */
        /* <DEDUP_REMOVED lines=60> */
[----:B----4-:R-:W-:Y:S04]  /*fe60*/  STS.U8 [R252+UR8+0xfc00], R235 ;  /* 0x00fc00ebfc007988 */ /* 0x010fe80008000008 */
[----:B---3--:R-:W-:Y:S04]  /*fe70*/  STS.U8 [R252+UR8+0xfe00], R237 ;  /* 0x00fe00edfc007988 */ /* 0x008fe80008000008 */
        /* <DEDUP_REMOVED lines=58> */
[----:B--2---:R-:W-:Y:S04]  /*10220*/  STS.U8 [R114+UR8+0xf500], R239 ;  /* 0x00f500ef72007988 */ /* 0x004fe80008000008 */
[----:B------:R-:W-:Y:S04]  /*10230*/  STS.U8 [R114+UR8+0xf700], R241 ;  /* 0x00f700f172007988 */ /* 0x000fe80008000008 */
[----:B------:R-:W-:Y:S04]  /*10240*/  STS.U8 [R114+UR8+0xf900], R243 ;  /* 0x00f900f372007988 */ /* 0x000fe80008000008 */
[----:B------:R-:W-:Y:S04]  /*10250*/  STS.U8 [R114+UR8+0xfb00], R245 ;  /* 0x00fb00f572007988 */ /* 0x000fe80008000008 */
[----:B------:R-:W-:Y:S04]  /*10260*/  STS.U8 [R114+UR8+0xfd00], R247 ;  /* 0x00fd00f772007988 */ /* 0x000fe80008000008 */
[----:B------:R-:W-:Y:S01]  /*10270*/  STS.U8 [R114+UR8+0xff00], R152 ;  /* 0x00ff009872007988 */ /* 0x000fe20008000008 */
[----:B------:R-:W-:Y:S01]  /*10280*/  BAR.SYNC.DEFER_BLOCKING 0x0 ;  /* 0x0000000000007b1d */ /* 0x000fe20000010000 */
[----:B0-----:R-:W-:-:S02]  /*10290*/  LOP3.LUT R6, R113, 0x1c, RZ, 0xc0, !PT ;  /* 0x0000001c71067812 */ /* 0x001fc400078ec0ff */
[----:B-1----:R-:W-:-:S03]  /*102a0*/  F2FP.F16.E4M3.UNPACK_B R16, R151 ;  /* 0x00000097ff10723e */ /* 0x002fc600020006ff */
[----:B------:R-:W0:Y:S04]  /*102b0*/  LDSM.16.M88.4 R136, [R148+0x8000] ;  /* 0x008000009488783b */ /* 0x000e280000000200 */
[----:B------:R-:W-:Y:S04]  /*102c0*/  LDSM.16.M88.4 R132, [R148+0x9000] ;  /* 0x009000009484783b */ /* 0x000fe80000000200 */
[----:B------:R-:W-:Y:S04]  /*102d0*/  LDSM.16.M88.4 R124, [R148+0xa000] ;  /* 0x00a00000947c783b */ /* 0x000fe80000000200 */
[----:B------:R-:W-:Y:S04]  /*102e0*/  LDSM.16.M88.4 R128, [R148+0xb000] ;  /* 0x00b000009480783b */ /* 0x000fe80000000200 */
[----:B------:R-:W-:Y:S04]  /*102f0*/  LDSM.16.M88.4 R112, [R148+0xc000] ;  /* 0x00c000009470783b */ /* 0x000fe80000000200 */
[----:B------:R-:W-:Y:S04]  /*10300*/  LDSM.16.M88.4 R36, [R148+0xd000] ;  /* 0x00d000009424783b */ /* 0x000fe80000000200 */
[----:B------:R-:W-:Y:S04]  /*10310*/  LDSM.16.M88.4 R116, [R148+0xe000] ;  /* 0x00e000009474783b */ /* 0x000fe80000000200 */
[----:B------:R-:W-:Y:S01]  /*10320*/  LDSM.16.M88.4 R120, [R148+0xf000] ;  /* 0x00f000009478783b */ /* 0x000fe20000000200 */
[----:B------:R-:W-:-:S02]  /*10330*/  F2FP.F16.E4M3.UNPACK_B R17, R150 ;  /* 0x00000096ff11723e */ /* 0x000fc400020006ff */
[----:B------:R-:W-:Y:S02]  /*10340*/  F2FP.F16.E4M3.UNPACK_B R18, R149 ;  /* 0x00000095ff12723e */ /* 0x000fe400020006ff */
[----:B------:R-:W-:Y:S01]  /*10350*/  F2FP.F16.E4M3.UNPACK_B R19, R153 ;  /* 0x00000099ff13723e */ /* 0x000fe200020006ff */
[----:B------:R-:W-:Y:S01]  /*10360*/  BAR.SYNC.DEFER_BLOCKING 0x0 ;  /* 0x0000000000007b1d */ /* 0x000fe20000010000 */
[----:B------:R-:W-:-:S05]  /*10370*/  LOP3.LUT R5, R5, 0x78, RZ, 0xc0, !PT ;  /* 0x0000007805057812 */ /* 0x000fca00078ec0ff */
[----:B------:R-:W-:Y:S01]  /*10380*/  IMAD R5, R6, 0x20, R5 ;  /* 0x0000002006057824 */ /* 0x000fe200078e0205 */
[----:B------:R-:W-:Y:S01]  /*10390*/  STSM.16.M88.4 [R14+0x8000], R16 ;  /* 0x008000100e007844 */ /* 0x000fe20000000200 */
[----:B------:R-:W-:Y:S03]  /*103a0*/  BAR.SYNC.DEFER_BLOCKING 0x0 ;  /* 0x0000000000007b1d */ /* 0x000fe60000010000 */
[----:B------:R-:W-:-:S03]  /*103b0*/  LOP3.LUT R6, R5, 0x20, RZ, 0x3c, !PT ;  /* 0x0000002005067812 */ /* 0x000fc600078e3cff */
[----:B------:R-:W1:Y:S04]  /*103c0*/  LDS.64 R14, [R5+UR8+0x8000] ;  /* 0x00800008050e7984 */ /* 0x000e680008000a00 */
[----:B------:R-:W2:Y:S04]  /*103d0*/  LDS.64 R20, [R5+UR8+0x8400] ;  /* 0x0084000805147984 */ /* 0x000ea80008000a00 */
[----:B------:R-:W3:Y:S04]  /*103e0*/  LDS.64 R16, [R6+UR8+0x8000] ;  /* 0x0080000806107984 */ /* 0x000ee80008000a00 */
[----:B------:R-:W4:Y:S01]  /*103f0*/  LDS.64 R18, [R6+UR8+0x8400] ;  /* 0x0084000806127984 */ /* 0x000f220008000a00 */
[C---:B------:R-:W-:Y:S01]  /*10400*/  FMUL R44, R154.reuse, R60 ;  /* 0x0000003c9a2c7220 */ /* 0x040fe20000400000 */
[----:B------:R-:W-:Y:S01]  /*10410*/  FMUL R45, R154, R61 ;  /* 0x0000003d9a2d7220 */ /* 0x000fe20000400000 */
[C---:B------:R-:W-:Y:S01]  /*10420*/  FMUL R46, R155.reuse, R62 ;  /* 0x0000003e9b2e7220 */ /* 0x040fe20000400000 */
[----:B------:R-:W-:Y:S01]  /*10430*/  FMUL R47, R155, R63 ;  /* 0x0000003f9b2f7220 */ /* 0x000fe20000400000 */
[----:B0-----:R-:W-:-:S02]  /*10440*/  F2FP.F16.E4M3.UNPACK_B R22, R136 ;  /* 0x00000088ff16723e */ /* 0x001fc400020006ff */
[----:B------:R-:W-:Y:S01]  /*10450*/  F2FP.F16.E4M3.UNPACK_B R23, R137 ;  /* 0x00000089ff17723e */ /* 0x000fe200020006ff */
[C---:B------:R-:W-:Y:S01]  /*10460*/  FMUL R60, R154.reuse, R108 ;  /* 0x0000006c9a3c7220 */ /* 0x040fe20000400000 */
        /* <DEDUP_REMOVED lines=16> */
[----:B------:R-:W-:Y:S01]  /*10570*/  FMUL R85, R154, R85 ;  /* 0x000000559a557220 */ /* 0x000fe20000400000 */
[C---:B------:R-:W-:Y:S01]  /*10580*/  FMUL R86, R155.reuse, R86 ;  /* 0x000000569b567220 */ /* 0x040fe20000400000 */
[----:B------:R-:W-:Y:S01]  /*10590*/  FMUL R87, R155, R87 ;  /* 0x000000579b577220 */ /* 0x000fe20000400000 */
[----:B-1----:R-:W-:Y:S01]  /*105a0*/  IMAD.MOV.U32 R24, RZ, RZ, R14 ;  /* 0x000000ffff187224 */ /* 0x002fe200078e000e */
[----:B------:R-:W0:Y:S01]  /*105b0*/  LDS.64 R144, [R5+UR8+0x8800] ;  /* 0x0088000805907984 */ /* 0x000e220008000a00 */
[----:B--2---:R-:W-:-:S02]  /*105c0*/  IMAD.MOV.U32 R25, RZ, RZ, R20 ;  /* 0x000000ffff197224 */ /* 0x004fc400078e0014 */
[----:B---3--:R-:W-:Y:S02]  /*105d0*/  IMAD.MOV.U32 R26, RZ, RZ, R16 ;  /* 0x000000ffff1a7224 */ /* 0x008fe400078e0010 */
[----:B----4-:R-:W-:Y:S02]  /*105e0*/  IMAD.MOV.U32 R27, RZ, RZ, R18 ;  /* 0x000000ffff1b7224 */ /* 0x010fe400078e0012 */
[----:B------:R-:W-:Y:S02]  /*105f0*/  IMAD.MOV.U32 R28, RZ, RZ, R14 ;  /* 0x000000ffff1c7224 */ /* 0x000fe400078e000e */
[----:B------:R-:W-:Y:S02]  /*10600*/  IMAD.MOV.U32 R29, RZ, RZ, R20 ;  /* 0x000000ffff1d7224 */ /* 0x000fe400078e0014 */
[----:B------:R-:W-:Y:S01]  /*10610*/  IMAD.MOV.U32 R30, RZ, RZ, R16 ;  /* 0x000000ffff1e7224 */ /* 0x000fe200078e0010 */
[----:B------:R-:W-:Y:S01]  /*10620*/  HMMA.16816.F32 R44, R24, R22, R44 ;  /* 0x00000016182c723c */ /* 0x000fe2000000182c */
[----:B------:R-:W-:Y:S01]  /*10630*/  F2FP.F16.E4M3.UNPACK_B R24, R132 ;  /* 0x00000084ff18723e */ /* 0x000fe200020006ff */
[----:B------:R-:W-:Y:S01]  /*10640*/  IMAD.MOV.U32 R31, RZ, RZ, R18 ;  /* 0x000000ffff1f7224 */ /* 0x000fe200078e0012 */
[----:B------:R-:W-:-:S02]  /*10650*/  F2FP.F16.E4M3.UNPACK_B R25, R133 ;  /* 0x00000085ff19723e */ /* 0x000fc400020006ff */
[----:B------:R-:W-:Y:S02]  /*10660*/  F2FP.F16.E4M3.UNPACK_B R26, R124 ;  /* 0x0000007cff1a723e */ /* 0x000fe400020006ff */
[----:B------:R-:W-:Y:S01]  /*10670*/  F2FP.F16.E4M3.UNPACK_B R27, R125 ;  /* 0x0000007dff1b723e */ /* 0x000fe200020006ff */
[----:B------:R-:W-:Y:S02]  /*10680*/  IMAD.MOV.U32 R32, RZ, RZ, R14 ;  /* 0x000000ffff207224 */ /* 0x000fe400078e000e */
[----:B------:R-:W-:Y:S01]  /*10690*/  HMMA.16816.F32 R60, R28, R24, R60 ;  /* 0x000000181c3c723c */ /* 0x000fe2000000183c */
[----:B------:R-:W-:Y:S02]  /*106a0*/  IMAD.MOV.U32 R33, RZ, RZ, R20 ;  /* 0x000000ffff217224 */ /* 0x000fe400078e0014 */
[----:B------:R-:W-:Y:S02]  /*106b0*/  IMAD.MOV.U32 R34, RZ, RZ, R16 ;  /* 0x000000ffff227224 */ /* 0x000fe400078e0010 */
[----:B------:R-:W-:-:S03]  /*106c0*/  IMAD.MOV.U32 R35, RZ, RZ, R18 ;  /* 0x000000ffff237224 */ /* 0x000fc600078e0012 */
[----:B------:R-:W-:Y:S01]  /*106d0*/  HMMA.16816.F32 R64, R28, R26, R64 ;  /* 0x0000001a1c40723c */ /* 0x000fe20000001840 */
[----:B------:R-:W-:Y:S02]  /*106e0*/  F2FP.F16.E4M3.UNPACK_B R28, R128 ;  /* 0x00000080ff1c723e */ /* 0x000fe400020006ff */
[----:B------:R-:W-:Y:S02]  /*106f0*/  F2FP.F16.E4M3.UNPACK_B R29, R129 ;  /* 0x00000081ff1d723e */ /* 0x000fe400020006ff */
[----:B------:R-:W-:Y:S02]  /*10700*/  F2FP.F16.E4M3.UNPACK_B R30, R112 ;  /* 0x00000070ff1e723e */ /* 0x000fe400020006ff */
[----:B------:R-:W-:Y:S01]  /*10710*/  F2FP.F16.E4M3.UNPACK_B R31, R113 ;  /* 0x00000071ff1f723e */ /* 0x000fe200020006ff */
[----:B------:R-:W-:Y:S02]  /*10720*/  IMAD.MOV.U32 R40, RZ, RZ, R14 ;  /* 0x000000ffff287224 */ /* 0x000fe400078e000e */
[----:B------:R-:W-:Y:S01]  /*10730*/  HMMA.16816.F32 R96, R32, R28, R96 ;  /* 0x0000001c2060723c */ /* 0x000fe20000001860 */
[----:B------:R-:W-:-:S02]  /*10740*/  IMAD.MOV.U32 R41, RZ, RZ, R20 ;  /* 0x000000ffff297224 */ /* 0x000fc400078e0014 */
[----:B------:R-:W-:Y:S02]  /*10750*/  IMAD.MOV.U32 R42, RZ, RZ, R16 ;  /* 0x000000ffff2a7224 */ /* 0x000fe400078e0010 */
[----:B------:R-:W-:-:S03]  /*10760*/  IMAD.MOV.U32 R43, RZ, RZ, R18 ;  /* 0x000000ffff2b7224 */ /* 0x000fc600078e0012 */
[----:B------:R-:W-:Y:S01]  /*10770*/  HMMA.16816.F32 R88, R32, R30, R88 ;  /* 0x0000001e2058723c */ /* 0x000fe20000001858 */
[----:B------:R-:W-:Y:S02]  /*10780*/  F2FP.F16.E4M3.UNPACK_B R32, R36 ;  /* 0x00000024ff20723e */ /* 0x000fe400020006ff */
[----:B------:R-:W-:Y:S01]  /*10790*/  F2FP.F16.E4M3.UNPACK_B R33, R37 ;  /* 0x00000025ff21723e */ /* 0x000fe200020006ff */
[----:B------:R-:W-:Y:S01]  /*107a0*/  IMAD.MOV.U32 R108, RZ, RZ, R14 ;  /* 0x000000ffff6c7224 */ /* 0x000fe200078e000e */
[----:B------:R-:W-:Y:S01]  /*107b0*/  F2FP.F16.E4M3.UNPACK_B R34, R116 ;  /* 0x00000074ff22723e */ /* 0x000fe200020006ff */
[----:B------:R-:W-:Y:S01]  /*107c0*/  IMAD.MOV.U32 R109, RZ, RZ, R20 ;  /* 0x000000ffff6d7224 */ /* 0x000fe200078e0014 */
[----:B------:R-:W-:Y:S01]  /*107d0*/  F2FP.F16.E4M3.UNPACK_B R35, R117 ;  /* 0x00000075ff23723e */ /* 0x000fe200020006ff */
[----:B------:R-:W-:Y:S02]  /*107e0*/  IMAD.MOV.U32 R110, RZ, RZ, R16 ;  /* 0x000000ffff6e7224 */ /* 0x000fe400078e0010 */
[----:B------:R-:W-:Y:S01]  /*107f0*/  HMMA.16816.F32 R84, R40, R32, R84 ;  /* 0x000000202854723c */ /* 0x000fe20000001854 */
[C---:B------:R-:W-:Y:S01]  /*10800*/  FMUL R40, R154.reuse, R48 ;  /* 0x000000309a287220 */ /* 0x040fe20000400000 */
[----:B------:R-:W-:Y:S01]  /*10810*/  FMUL R41, R154, R49 ;  /* 0x000000319a297220 */ /* 0x000fe20000400000 */
[C---:B------:R-:W-:Y:S01]  /*10820*/  FMUL R42, R155.reuse, R50 ;  /* 0x000000329b2a7220 */ /* 0x040fe20000400000 */
[----:B------:R-:W-:Y:S01]  /*10830*/  FMUL R43, R155, R51 ;  /* 0x000000339b2b7220 */ /* 0x000fe20000400000 */
[----:B------:R-:W-:-:S02]  /*10840*/  IMAD.MOV.U32 R111, RZ, RZ, R18 ;  /* 0x000000ffff6f7224 */ /* 0x000fc400078e0012 */
[C---:B------:R-:W-:Y:S01]  /*10850*/  FMUL R48, R154.reuse, R52 ;  /* 0x000000349a307220 */ /* 0x040fe20000400000 */
[----:B------:R-:W-:Y:S01]  /*10860*/  FMUL R49, R154, R53 ;  /* 0x000000359a317220 */ /* 0x000fe20000400000 */
[C---:B------:R-:W-:Y:S01]  /*10870*/  FMUL R50, R155.reuse, R54 ;  /* 0x000000369b327220 */ /* 0x040fe20000400000 */
[----:B------:R-:W-:Y:S02]  /*10880*/  FMUL R51, R155, R55 ;  /* 0x000000379b337220 */ /* 0x000fe40000400000 */
[----:B------:R-:W-:Y:S01]  /*10890*/  HMMA.16816.F32 R52, R108, R34, R40 ;  /* 0x000000226c34723c */ /* 0x000fe20000001828 */
[----:B------:R-:W-:Y:S02]  /*108a0*/  F2FP.F16.E4M3.UNPACK_B R40, R120 ;  /* 0x00000078ff28723e */ /* 0x000fe400020006ff */
[----:B------:R-:W-:Y:S02]  /*108b0*/  F2FP.F16.E4M3.UNPACK_B R41, R121 ;  /* 0x00000079ff29723e */ /* 0x000fe400020006ff */
[----:B------:R-:W-:-:S02]  /*108c0*/  F2FP.F16.E4M3.UNPACK_B R42, R136.H1 ;  /* 0x00000088ff2a723e */ /* 0x000fc400030006ff */
[----:B------:R-:W-:Y:S02]  /*108d0*/  F2FP.F16.E4M3.UNPACK_B R43, R137.H1 ;  /* 0x00000089ff2b723e */ /* 0x000fe400030006ff */
[----:B------:R-:W1:Y:S01]  /*108e0*/  LDS.64 R136, [R6+UR8+0x8c00] ;  /* 0x008c000806887984 */ /* 0x000e620008000a00 */
[----:B------:R-:W-:Y:S01]  /*108f0*/  HMMA.16816.F32 R48, R108, R40, R48 ;  /* 0x000000286c30723c */ /* 0x000fe20000001830 */
[----:B------:R-:W-:Y:S02]  /*10900*/  IMAD.MOV.U32 R108, RZ, RZ, R15 ;  /* 0x000000ffff6c7224 */ /* 0x000fe400078e000f */
[----:B------:R-:W-:Y:S02]  /*10910*/  IMAD.MOV.U32 R109, RZ, RZ, R21 ;  /* 0x000000ffff6d7224 */ /* 0x000fe400078e0015 */
[----:B------:R-:W-:Y:S02]  /*10920*/  IMAD.MOV.U32 R110, RZ, RZ, R17 ;  /* 0x000000ffff6e7224 */ /* 0x000fe400078e0011 */
[----:B------:R-:W-:-:S07]  /*10930*/  IMAD.MOV.U32 R111, RZ, RZ, R19 ;  /* 0x000000ffff6f7224 */ /* 0x000fce00078e0013 */
[----:B------:R-:W-:Y:S01]  /*10940*/  HMMA.16816.F32 R108, R108, R42, R44 ;  /* 0x0000002a6c6c723c */ /* 0x000fe2000000182c */
[----:B------:R-:W-:Y:S02]  /*10950*/  F2FP.F16.E4M3.UNPACK_B R46, R124.H1 ;  /* 0x0000007cff2e723e */ /* 0x000fe400030006ff */
[----:B------:R-:W-:Y:S02]  /*10960*/  F2FP.F16.E4M3.UNPACK_B R47, R125.H1 ;  /* 0x0000007dff2f723e */ /* 0x000fe400030006ff */
[----:B------:R-:W-:Y:S02]  /*10970*/  F2FP.F16.E4M3.UNPACK_B R44, R132.H1 ;  /* 0x00000084ff2c723e */ /* 0x000fe400030006ff */
[----:B------:R-:W-:Y:S02]  /*10980*/  F2FP.F16.E4M3.UNPACK_B R45, R133.H1 ;  /* 0x00000085ff2d723e */ /* 0x000fe400030006ff */
[----:B------:R-:W-:Y:S01]  /*10990*/  F2FP.F16.E4M3.UNPACK_B R124, R36.H1 ;  /* 0x00000024ff7c723e */ /* 0x000fe200030006ff */
[----:B------:R-:W2:Y:S01]  /*109a0*/  LDS.64 R132, [R5+UR8+0x8c00] ;  /* 0x008c000805847984 */ /* 0x000ea20008000a00 */
[----:B------:R-:W-:-:S03]  /*109b0*/  F2FP.F16.E4M3.UNPACK_B R125, R37.H1 ;  /* 0x00000025ff7d723e */ /* 0x000fc600030006ff */
[----:B------:R-:W3:Y:S01]  /*109c0*/  LDS.64 R36, [R6+UR8+0x8800] ;  /* 0x0088000806247984 */ /* 0x000ee20008000a00 */
[----:B------:R-:W-:Y:S02]  /*109d0*/  IMAD.MOV.U32 R142, RZ, RZ, R17 ;  /* 0x000000ffff8e7224 */ /* 0x000fe400078e0011 */
[C---:B------:R-:W-:Y:S01]  /*109e0*/  FMUL R100, R156.reuse, R100 ;  /* 0x000000649c647220 */ /* 0x040fe20000400000 */
[----:B------:R-:W-:Y:S02]  /*109f0*/  IMAD.MOV.U32 R143, RZ, RZ, R19 ;  /* 0x000000ffff8f7224 */ /* 0x000fe400078e0013 */
[C---:B------:R-:W-:Y:S01]  /*10a00*/  FMUL R101, R156.reuse, R101 ;  /* 0x000000659c657220 */ /* 0x040fe20000400000 */
[C---:B------:R-:W-:Y:S01]  /*10a10*/  FMUL R102, R157.reuse, R102 ;  /* 0x000000669d667220 */ /* 0x040fe20000400000 */
[C---:B------:R-:W-:Y:S01]  /*10a20*/  FMUL R103, R157.reuse, R103 ;  /* 0x000000679d677220 */ /* 0x040fe20000400000 */
[----:B0-----:R-:W-:Y:S02]  /*10a30*/  IMAD.MOV.U32 R16, RZ, RZ, R144 ;  /* 0x000000ffff107224 */ /* 0x001fe400078e0090 */
[C---:B------:R-:W-:Y:S01]  /*10a40*/  FMUL R80, R156.reuse, R80 ;  /* 0x000000509c507220 */ /* 0x040fe20000400000 */
[----:B------:R-:W-:Y:S01]  /*10a50*/  FMUL R81, R156, R81 ;  /* 0x000000519c517220 */ /* 0x000fe20000400000 */
[----:B------:R-:W-:Y:S01]  /*10a60*/  FMUL R82, R157, R82 ;  /* 0x000000529d527220 */ /* 0x000fe20000400000 */
[----:B-1----:R-:W-:-:S02]  /*10a70*/  IMAD.MOV.U32 R19, RZ, RZ, R136 ;  /* 0x000000ffff137224 */ /* 0x002fc400078e0088 */
        /* <DEDUP_REMOVED lines=13> */
[----:B------:R-:W-:-:S02]  /*10b50*/  IMAD.MOV.U32 R141, RZ, RZ, R21 ;  /* 0x000000ffff8d7224 */ /* 0x000fc400078e0015 */
[C---:B------:R-:W-:Y:S01]  /*10b60*/  FMUL R56, R156.reuse, R56 ;  /* 0x000000389c387220 */ /* 0x040fe20000400000 */
[----:B------:R-:W-:Y:S02]  /*10b70*/  IMAD.MOV.U32 R20, RZ, RZ, R144 ;  /* 0x000000ffff147224 */ /* 0x000fe400078e0090 */
[----:B--2---:R-:W-:Y:S02]  /*10b80*/  IMAD.MOV.U32 R17, RZ, RZ, R132 ;  /* 0x000000ffff117224 */ /* 0x004fe400078e0084 */
[----:B---3--:R-:W-:Y:S02]  /*10b90*/  IMAD.MOV.U32 R18, RZ, RZ, R36 ;  /* 0x000000ffff127224 */ /* 0x008fe400078e0024 */
[----:B------:R-:W-:Y:S01]  /*10ba0*/  FMUL R57, R156, R57 ;  /* 0x000000399c397220 */ /* 0x000fe20000400000 */
[----:B------:R-:W-:Y:S02]  /*10bb0*/  IMAD.MOV.U32 R21, RZ, RZ, R132 ;  /* 0x000000ffff157224 */ /* 0x000fe400078e0084 */
[C---:B------:R-:W-:Y:S01]  /*10bc0*/  FMUL R58, R157.reuse, R58 ;  /* 0x0000003a9d3a7220 */ /* 0x040fe20000400000 */
[----:B------:R-:W-:Y:S01]  /*10bd0*/  FMUL R59, R157, R59 ;  /* 0x0000003b9d3b7220 */ /* 0x000fe20000400000 */
[----:B------:R-:W-:Y:S01]  /*10be0*/  HMMA.16816.F32 R100, R16, R22, R100 ;  /* 0x000000161064723c */ /* 0x000fe20000001864 */
[----:B------:R-:W-:-:S02]  /*10bf0*/  IMAD.MOV.U32 R22, RZ, RZ, R36 ;  /* 0x000000ffff167224 */ /* 0x000fc400078e0024 */
[----:B------:R-:W-:-:S05]  /*10c00*/  IMAD.MOV.U32 R23, RZ, RZ, R136 ;  /* 0x000000ffff177224 */ /* 0x000fca00078e0088 */
[C---:B------:R-:W-:Y:S08]  /*10c10*/  HMMA.16816.F32 R80, R16.reuse, R24, R80 ;  /* 0x000000181050723c */ /* 0x040ff00000001850 */
[C---:B------:R-:W-:Y:S08]  /*10c20*/  HMMA.16816.F32 R92, R16.reuse, R26, R92 ;  /* 0x0000001a105c723c */ /* 0x040ff0000000185c */
[C---:B------:R-:W-:Y:S08]  /*10c30*/  HMMA.16816.F32 R76, R16.reuse, R28, R76 ;  /* 0x0000001c104c723c */ /* 0x040ff0000000184c */
[----:B------:R-:W-:Y:S01]  /*10c40*/  HMMA.16816.F32 R104, R16, R30, R104 ;  /* 0x0000001e1068723c */ /* 0x000fe20000001868 */
[C---:B------:R-:W-:Y:S01]  /*10c50*/  FMUL R16, R156.reuse, R68 ;  /* 0x000000449c107220 */ /* 0x040fe20000400000 */
[----:B------:R-:W-:Y:S01]  /*10c60*/  FMUL R17, R156, R69 ;  /* 0x000000459c117220 */ /* 0x000fe20000400000 */
[C---:B------:R-:W-:Y:S01]  /*10c70*/  FMUL R18, R157.reuse, R70 ;  /* 0x000000469d127220 */ /* 0x040fe20000400000 */
[----:B------:R-:W-:Y:S01]  /*10c80*/  FMUL R19, R157, R71 ;  /* 0x000000479d137220 */ /* 0x000fe20000400000 */
[----:B------:R-:W-:-:S02]  /*10c90*/  IMAD.MOV.U32 R24, RZ, RZ, R144 ;  /* 0x000000ffff187224 */ /* 0x000fc400078e0090 */
[----:B------:R-:W-:Y:S02]  /*10ca0*/  IMAD.MOV.U32 R25, RZ, RZ, R132 ;  /* 0x000000ffff197224 */ /* 0x000fe400078e0084 */
[----:B------:R-:W-:Y:S02]  /*10cb0*/  IMAD.MOV.U32 R26, RZ, RZ, R36 ;  /* 0x000000ffff1a7224 */ /* 0x000fe400078e0024 */
[C---:B------:R-:W-:Y:S01]  /*10cc0*/  HMMA.16816.F32 R16, R20.reuse, R32, R16 ;  /* 0x000000201410723c */ /* 0x040fe20000001810 */
[----:B------:R-:W-:Y:S01]  /*10cd0*/  IMAD.MOV.U32 R27, RZ, RZ, R136 ;  /* 0x000000ffff1b7224 */ /* 0x000fe200078e0088 */
[C---:B------:R-:W-:Y:S02]  /*10ce0*/  LOP3.LUT R6, R5.reuse, 0x40, RZ, 0x3c, !PT ;  /* 0x0000004005067812 */ /* 0x040fe400078e3cff */
[----:B------:R-:W-:Y:S01]  /*10cf0*/  LOP3.LUT R5, R5, 0x60, RZ, 0x3c, !PT ;  /* 0x0000006005057812 */ /* 0x000fe200078e3cff */
[----:B------:R-:W-:Y:S02]  /*10d00*/  IMAD.MOV.U32 R140, RZ, RZ, R15 ;  /* 0x000000ffff8c7224 */ /* 0x000fe400078e000f */
[----:B------:R-:W0:Y:S01]  /*10d10*/  LDS.64 R28, [R6+UR8+0x8000] ;  /* 0x00800008061c7984 */ /* 0x000e220008000a00 */
[----:B------:R-:W-:Y:S01]  /*10d20*/  HMMA.16816.F32 R32, R20, R34, R56 ;  /* 0x000000221420723c */ /* 0x000fe20000001838 */
[C---:B------:R-:W-:Y:S01]  /*10d30*/  FMUL R20, R156.reuse, R72 ;  /* 0x000000489c147220 */ /* 0x040fe20000400000 */
[----:B------:R-:W-:Y:S01]  /*10d40*/  FMUL R21, R156, R73 ;  /* 0x000000499c157220 */ /* 0x000fe20000400000 */
[C---:B------:R-:W-:Y:S01]  /*10d50*/  FMUL R22, R157.reuse, R74 ;  /* 0x0000004a9d167220 */ /* 0x040fe20000400000 */
[----:B------:R-:W-:Y:S01]  /*10d60*/  FMUL R23, R157, R75 ;  /* 0x0000004b9d177220 */ /* 0x000fe20000400000 */
[----:B------:R-:W1:Y:S04]  /*10d70*/  LDS.64 R30, [R6+UR8+0x8400] ;  /* 0x00840008061e7984 */ /* 0x000e680008000a00 */
[----:B------:R-:W-:Y:S02]  /*10d80*/  LDS.64 R14, [R5+UR8+0x8400] ;  /* 0x00840008050e7984 */ /* 0x000fe40008000a00 */
[----:B------:R-:W-:Y:S02]  /*10d90*/  HMMA.16816.F32 R20, R24, R40, R20 ;  /* 0x000000281814723c */ /* 0x000fe40000001814 */
[----:B------:R-:W2:Y:S01]  /*10da0*/  LDS.64 R40, [R5+UR8+0x8000] ;  /* 0x0080000805287984 */ /* 0x000ea20008000a00 */
[----:B------:R-:W-:-:S02]  /*10db0*/  F2FP.F16.E4M3.UNPACK_B R116, R116.H1 ;  /* 0x00000074ff74723e */ /* 0x000fc400030006ff */
[----:B------:R-:W-:-:S03]  /*10dc0*/  F2FP.F16.E4M3.UNPACK_B R117, R117.H1 ;  /* 0x00000075ff75723e */ /* 0x000fc600030006ff */
[C---:B------:R-:W-:Y:S01]  /*10dd0*/  HMMA.16816.F32 R60, R140.reuse, R44, R60 ;  /* 0x0000002c8c3c723c */ /* 0x040fe2000000183c */
[----:B------:R-:W-:Y:S01]  /*10de0*/  F2FP.F16.E4M3.UNPACK_B R128, R128.H1 ;  /* 0x00000080ff80723e */ /* 0x000fe200030006ff */
[----:B------:R-:W-:Y:S01]  /*10df0*/  IMAD.MOV.U32 R24, RZ, RZ, R145 ;  /* 0x000000ffff187224 */ /* 0x000fe200078e0091 */
[----:B------:R-:W-:Y:S01]  /*10e00*/  F2FP.F16.E4M3.UNPACK_B R129, R129.H1 ;  /* 0x00000081ff81723e */ /* 0x000fe200030006ff */
[----:B------:R-:W-:Y:S01]  /*10e10*/  IMAD.MOV.U32 R25, RZ, RZ, R133 ;  /* 0x000000ffff197224 */ /* 0x000fe200078e0085 */
[----:B------:R-:W-:Y:S01]  /*10e20*/  F2FP.F16.E4M3.UNPACK_B R112, R112.H1 ;  /* 0x00000070ff70723e */ /* 0x000fe200030006ff */
[----:B------:R-:W-:Y:S01]  /*10e30*/  IMAD.MOV.U32 R26, RZ, RZ, R37 ;  /* 0x000000ffff1a7224 */ /* 0x000fe200078e0025 */
[----:B------:R-:W-:Y:S01]  /*10e40*/  F2FP.F16.E4M3.UNPACK_B R113, R113.H1 ;  /* 0x00000071ff71723e */ /* 0x000fe200030006ff */
[----:B------:R-:W-:Y:S01]  /*10e50*/  IMAD.MOV.U32 R27, RZ, RZ, R137 ;  /* 0x000000ffff1b7224 */ /* 0x000fe200078e0089 */
[----:B------:R-:W-:Y:S02]  /*10e60*/  F2FP.F16.E4M3.UNPACK_B R120, R120.H1 ;  /* 0x00000078ff78723e */ /* 0x000fe400030006ff */
[----:B------:R-:W-:Y:S01]  /*10e70*/  F2FP.F16.E4M3.UNPACK_B R121, R121.H1 ;  /* 0x00000079ff79723e */ /* 0x000fe200030006ff */
[----:B------:R-:W-:Y:S01]  /*10e80*/  HMMA.16816.F32 R52, R140, R116, R52 ;  /* 0x000000748c34723c */ /* 0x000fe20000001834 */
[----:B------:R-:W-:-:S02]  /*10e90*/  F2FP.F16.E4M3.UNPACK_B R36, R138 ;  /* 0x0000008aff24723e */ /* 0x000fc400020006ff */
[----:B------:R-:W-:Y:S02]  /*10ea0*/  F2FP.F16.E4M3.UNPACK_B R37, R139 ;  /* 0x0000008bff25723e */ /* 0x000fe400020006ff */
[----:B------:R-:W-:-:S03]  /*10eb0*/  F2FP.F16.E4M3.UNPACK_B R70, R134 ;  /* 0x00000086ff46723e */ /* 0x000fc600020006ff */
[----:B------:R-:W-:Y:S01]  /*10ec0*/  HMMA.16816.F32 R64, R140, R46, R64 ;  /* 0x0000002e8c40723c */ /* 0x000fe20000001840 */
[----:B------:R-:W-:-:S07]  /*10ed0*/  F2FP.F16.E4M3.UNPACK_B R71, R135 ;  /* 0x00000087ff47723e */ /* 0x000fce00020006ff */
[----:B------:R-:W-:Y:S01]  /*10ee0*/  HMMA.16816.F32 R96, R140, R128, R96 ;  /* 0x000000808c60723c */ /* 0x000fe20000001860 */
[----:B------:R-:W-:-:S07]  /*10ef0*/  F2FP.F16.E4M3.UNPACK_B R72, R114 ;  /* 0x00000072ff48723e */ /* 0x000fce00020006ff */
[----:B------:R-:W-:Y:S01]  /*10f00*/  HMMA.16816.F32 R88, R140, R112, R88 ;  /* 0x000000708c58723c */ /* 0x000fe20000001858 */
[----:B------:R-:W-:-:S07]  /*10f10*/  F2FP.F16.E4M3.UNPACK_B R73, R115 ;  /* 0x00000073ff49723e */ /* 0x000fce00020006ff */
[C---:B------:R-:W-:Y:S08]  /*10f20*/  HMMA.16816.F32 R84, R140.reuse, R124, R84 ;  /* 0x0000007c8c54723c */ /* 0x040ff00000001854 */
[----:B------:R-:W-:Y:S08]  /*10f30*/  HMMA.16816.F32 R48, R140, R120, R48 ;  /* 0x000000788c30723c */ /* 0x000ff00000001830 */
[C---:B------:R-:W-:Y:S08]  /*10f40*/  HMMA.16816.F32 R100, R24.reuse, R42, R100 ;  /* 0x0000002a1864723c */ /* 0x040ff00000001864 */
[C---:B------:R-:W-:Y:S08]  /*10f50*/  HMMA.16816.F32 R80, R24.reuse, R44, R80 ;  /* 0x0000002c1850723c */ /* 0x040ff00000001850 */
[C---:B------:R-:W-:Y:S08]  /*10f60*/  HMMA.16816.F32 R92, R24.reuse, R46, R92 ;  /* 0x0000002e185c723c */ /* 0x040ff0000000185c */
[C---:B------:R-:W-:Y:S08]  /*10f70*/  HMMA.16816.F32 R76, R24.reuse, R128, R76 ;  /* 0x00000080184c723c */ /* 0x040ff0000000184c */
[C---:B------:R-:W-:Y:S01]  /*10f80*/  HMMA.16816.F32 R104, R24.reuse, R112, R104 ;  /* 0x000000701868723c */ /* 0x040fe20000001868 */
[----:B------:R-:W3:Y:S07]  /*10f90*/  LDS.64 R112, [R6+UR8+0x8800] ;  /* 0x0088000806707984 */ /* 0x000eee0008000a00 */
[C---:B------:R-:W-:Y:S01]  /*10fa0*/  HMMA.16816.F32 R16, R24.reuse, R124, R16 ;  /* 0x0000007c1810723c */ /* 0x040fe20000001810 */
[----:B------:R-:W-:Y:S07]  /*10fb0*/  LDS.64 R124, [R5+UR8+0x8c00] ;  /* 0x008c0008057c7984 */ /* 0x000fee0008000a00 */
[C---:B------:R-:W-:Y:S01]  /*10fc0*/  HMMA.16816.F32 R32, R24.reuse, R116, R32 ;  /* 0x000000741820723c */ /* 0x040fe20000001820 */
[----:B------:R-:W-:Y:S07]  /*10fd0*/  LDS.64 R116, [R5+UR8+0x8800] ;  /* 0x0088000805747984 */ /* 0x000fee0008000a00 */
[----:B------:R-:W-:Y:S01]  /*10fe0*/  HMMA.16816.F32 R20, R24, R120, R20 ;  /* 0x000000781814723c */ /* 0x000fe20000001814 */
[----:B0-----:R-:W-:-:S02]  /*10ff0*/  IMAD.MOV.U32 R24, RZ, RZ, R28 ;  /* 0x000000ffff187224 */ /* 0x001fc400078e001c */
[----:B-1----:R-:W-:Y:S02]  /*11000*/  IMAD.MOV.U32 R25, RZ, RZ, R30 ;  /* 0x000000ffff197224 */ /* 0x002fe400078e001e */
[----:B--2---:R-:W-:Y:S02]  /*11010*/  IMAD.MOV.U32 R26, RZ, RZ, R40 ;  /* 0x000000ffff1a7224 */ /* 0x004fe400078e0028 */
[----:B------:R-:W-:Y:S01]  /*11020*/  IMAD.MOV.U32 R27, RZ, RZ, R14 ;  /* 0x000000ffff1b7224 */ /* 0x000fe200078e000e */
[----:B------:R-:W-:Y:S02]  /*11030*/  F2FP.F16.E4M3.UNPACK_B R120, R114.H1 ;  /* 0x00000072ff78723e */ /* 0x000fe400030006ff */
[----:B------:R-:W-:Y:S02]  /*11040*/  F2FP.F16.E4M3.UNPACK_B R121, R115.H1 ;  /* 0x00000073ff79723e */ /* 0x000fe400030006ff */
[----:B------:R-:W0:Y:S02]  /*11050*/  LDS.64 R114, [R6+UR8+0x8c00] ;  /* 0x008c000806727984 */ /* 0x000e240008000a00 */
[----:B------:R-:W-:Y:S01]  /*11060*/  HMMA.16816.F32 R108, R24, R36, R108 ;  /* 0x00000024186c723c */ /* 0x000fe2000000186c */
[----:B------:R-:W-:-:S02]  /*11070*/  F2FP.F16.E4M3.UNPACK_B R68, R118 ;  /* 0x00000076ff44723e */ /* 0x000fc400020006ff */
[----:B------:R-:W-:Y:S02]  /*11080*/  F2FP.F16.E4M3.UNPACK_B R69, R119 ;  /* 0x00000077ff45723e */ /* 0x000fe400020006ff */
[----:B------:R-:W-:-:S03]  /*11090*/  F2FP.F16.E4M3.UNPACK_B R42, R126 ;  /* 0x0000007eff2a723e */ /* 0x000fc600020006ff */
[----:B------:R-:W-:Y:S01]  /*110a0*/  HMMA.16816.F32 R44, R24, R70, R60 ;  /* 0x00000046182c723c */ /* 0x000fe2000000183c */
[----:B------:R-:W-:Y:S02]  /*110b0*/  F2FP.F16.E4M3.UNPACK_B R43, R127 ;  /* 0x0000007fff2b723e */ /* 0x000fe400020006ff */
[----:B------:R-:W-:Y:S02]  /*110c0*/  F2FP.F16.E4M3.UNPACK_B R56, R130 ;  /* 0x00000082ff38723e */ /* 0x000fe400020006ff */
[----:B------:R-:W-:Y:S02]  /*110d0*/  F2FP.F16.E4M3.UNPACK_B R57, R131 ;  /* 0x00000083ff39723e */ /* 0x000fe400020006ff */
[----:B------:R-:W-:Y:S02]  /*110e0*/  F2FP.F16.E4M3.UNPACK_B R58, R38 ;  /* 0x00000026ff3a723e */ /* 0x000fe400020006ff */
[----:B------:R-:W-:Y:S02]  /*110f0*/  F2FP.F16.E4M3.UNPACK_B R59, R39 ;  /* 0x00000027ff3b723e */ /* 0x000fe400020006ff */
[----:B------:R-:W-:-:S02]  /*11100*/  F2FP.F16.E4M3.UNPACK_B R74, R122 ;  /* 0x0000007aff4a723e */ /* 0x000fc400020006ff */
[----:B------:R-:W-:Y:S01]  /*11110*/  F2FP.F16.E4M3.UNPACK_B R75, R123 ;  /* 0x0000007bff4b723e */ /* 0x000fe200020006ff */
[----:B------:R-:W-:Y:S01]  /*11120*/  HMMA.16816.F32 R52, R24, R68, R52 ;  /* 0x000000441834723c */ /* 0x000fe20000001834 */
[----:B------:R-:W-:Y:S02]  /*11130*/  F2FP.F16.E4M3.UNPACK_B R138, R138.H1 ;  /* 0x0000008aff8a723e */ /* 0x000fe400030006ff */
[----:B------:R-:W-:Y:S02]  /*11140*/  F2FP.F16.E4M3.UNPACK_B R139, R139.H1 ;  /* 0x0000008bff8b723e */ /* 0x000fe400030006ff */
[----:B------:R-:W-:-:S03]  /*11150*/  F2FP.F16.E4M3.UNPACK_B R134, R134.H1 ;  /* 0x00000086ff86723e */ /* 0x000fc600030006ff */
[----:B------:R-:W-:Y:S01]  /*11160*/  HMMA.16816.F32 R64, R24, R42, R64 ;  /* 0x0000002a1840723c */ /* 0x000fe20000001840 */
[----:B------:R-:W-:-:S07]  /*11170*/  F2FP.F16.E4M3.UNPACK_B R135, R135.H1 ;  /* 0x00000087ff87723e */ /* 0x000fce00030006ff */
[C---:B------:R-:W-:Y:S08]  /*11180*/  HMMA.16816.F32 R96, R24.reuse, R56, R96 ;  /* 0x000000381860723c */ /* 0x040ff00000001860 */
[C---:B------:R-:W-:Y:S08]  /*11190*/  HMMA.16816.F32 R84, R24.reuse, R58, R84 ;  /* 0x0000003a1854723c */ /* 0x040ff00000001854 */
[C---:B------:R-:W-:Y:S08]  /*111a0*/  HMMA.16816.F32 R88, R24.reuse, R72, R88 ;  /* 0x000000481858723c */ /* 0x040ff00000001858 */
[----:B------:R-:W-:Y:S01]  /*111b0*/  HMMA.16816.F32 R24, R24, R74, R48 ;  /* 0x0000004a1818723c */ /* 0x000fe20000001830 */
[----:B------:R-:W-:-:S02]  /*111c0*/  IMAD.MOV.U32 R48, RZ, RZ, R29 ;  /* 0x000000ffff307224 */ /* 0x000fc400078e001d */
[----:B------:R-:W-:Y:S02]  /*111d0*/  IMAD.MOV.U32 R49, RZ, RZ, R31 ;  /* 0x000000ffff317224 */ /* 0x000fe400078e001f */
[----:B------:R-:W-:Y:S02]  /*111e0*/  IMAD.MOV.U32 R50, RZ, RZ, R41 ;  /* 0x000000ffff327224 */ /* 0x000fe400078e0029 */
[----:B------:R-:W-:Y:S01]  /*111f0*/  IMAD.MOV.U32 R51, RZ, RZ, R15 ;  /* 0x000000ffff337224 */ /* 0x000fe200078e000f */
[----:B------:R-:W1:Y:S01]  /*11200*/  S2R R146, SR_CTAID.X ;  /* 0x0000000000927919 */ /* 0x000e620000002500 */
[----:B------:R-:W-:Y:S02]  /*11210*/  F2FP.F16.E4M3.UNPACK_B R118, R118.H1 ;  /* 0x00000076ff76723e */ /* 0x000fe400030006ff */
[----:B------:R-:W-:-:S03]  /*11220*/  F2FP.F16.E4M3.UNPACK_B R119, R119.H1 ;  /* 0x00000077ff77723e */ /* 0x000fc600030006ff */
[C---:B------:R-:W-:Y:S08]  /*11230*/  HMMA.16816.F32 R60, R48.reuse, R138, R108 ;  /* 0x0000008a303c723c */ /* 0x040ff0000000186c */
[----:B------:R-:W-:Y:S01]  /*11240*/  HMMA.16816.F32 R108, R48, R134, R44 ;  /* 0x00000086306c723c */ /* 0x000fe2000000182c */
[----:B------:R-:W-:Y:S02]  /*11250*/  IMAD.MOV.U32 R44, RZ, RZ, R29 ;  /* 0x000000ffff2c7224 */ /* 0x000fe400078e001d */
[----:B------:R-:W-:-:S02]  /*11260*/  IMAD.MOV.U32 R45, RZ, RZ, R31 ;  /* 0x000000ffff2d7224 */ /* 0x000fc400078e001f */
[----:B------:R-:W-:Y:S02]  /*11270*/  IMAD.MOV.U32 R46, RZ, RZ, R41 ;  /* 0x000000ffff2e7224 */ /* 0x000fe400078e0029 */
[----:B------:R-:W-:Y:S01]  /*11280*/  IMAD.MOV.U32 R47, RZ, RZ, R15 ;  /* 0x000000ffff2f7224 */ /* 0x000fe200078e000f */
[----:B------:R-:W-:Y:S02]  /*11290*/  F2FP.F16.E4M3.UNPACK_B R122, R122.H1 ;  /* 0x0000007aff7a723e */ /* 0x000fe400030006ff */
[----:B------:R-:W-:-:S04]  /*112a0*/  F2FP.F16.E4M3.UNPACK_B R123, R123.H1 ;  /* 0x0000007bff7b723e */ /* 0x000fc800030006ff */
[----:B------:R-:W-:Y:S01]  /*112b0*/  HMMA.16816.F32 R48, R44, R118, R52 ;  /* 0x000000762c30723c */ /* 0x000fe20000001834 */
[----:B------:R-:W-:Y:S02]  /*112c0*/  IMAD.MOV.U32 R52, RZ, RZ, R29 ;  /* 0x000000ffff347224 */ /* 0x000fe400078e001d */
[----:B------:R-:W-:Y:S02]  /*112d0*/  IMAD.MOV.U32 R53, RZ, RZ, R31 ;  /* 0x000000ffff357224 */ /* 0x000fe400078e001f */
[----:B------:R-:W-:Y:S02]  /*112e0*/  IMAD.MOV.U32 R54, RZ, RZ, R41 ;  /* 0x000000ffff367224 */ /* 0x000fe400078e0029 */
[----:B------:R-:W-:-:S07]  /*112f0*/  IMAD.MOV.U32 R55, RZ, RZ, R15 ;  /* 0x000000ffff377224 */ /* 0x000fce00078e000f */
[----:B------:R-:W-:Y:S01]  /*11300*/  HMMA.16816.F32 R52, R52, R122, R24 ;  /* 0x0000007a3434723c */ /* 0x000fe20000001818 */
[----:B---3--:R-:W-:Y:S02]  /*11310*/  IMAD.MOV.U32 R24, RZ, RZ, R112 ;  /* 0x000000ffff187224 */ /* 0x008fe400078e0070 */
[----:B0-----:R-:W-:Y:S02]  /*11320*/  IMAD.MOV.U32 R25, RZ, RZ, R114 ;  /* 0x000000ffff197224 */ /* 0x001fe400078e0072 */
[----:B------:R-:W-:Y:S02]  /*11330*/  IMAD.MOV.U32 R26, RZ, RZ, R116 ;  /* 0x000000ffff1a7224 */ /* 0x000fe400078e0074 */
[----:B------:R-:W-:-:S07]  /*11340*/  IMAD.MOV.U32 R27, RZ, RZ, R124 ;  /* 0x000000ffff1b7224 */ /* 0x000fce00078e007c */
[----:B------:R-:W-:Y:S01]  /*11350*/  HMMA.16816.F32 R16, R24, R58, R16 ;  /* 0x0000003a1810723c */ /* 0x000fe20000001810 */
[----:B-1----:R-:W-:Y:S01]  /*11360*/  IMAD.SHL.U32 R146, R146, 0x20, RZ ;  /* 0x0000002092927824 */ /* 0x002fe200078e00ff */
[----:B------:R-:W-:Y:S01]  /*11370*/  UIADD3 UR6, UPT, UPT, UR6, 0x40, URZ ;  /* 0x0000004006067890 */ /* 0x000fe2000fffe0ff */
[----:B------:R-:W-:Y:S02]  /*11380*/  F2FP.F16.E4M3.UNPACK_B R38, R38.H1 ;  /* 0x00000026ff26723e */ /* 0x000fe400030006ff */
[----:B------:R-:W-:-:S03]  /*11390*/  VIADD R146, R146, 0x20 ;  /* 0x0000002092927836 */ /* 0x000fc60000000000 */
[----:B------:R-:W-:Y:S01]  /*113a0*/  HMMA.16816.F32 R100, R24, R36, R100 ;  /* 0x000000241864723c */ /* 0x000fe20000001864 */
[----:B------:R-:W-:-:S07]  /*113b0*/  F2FP.F16.E4M3.UNPACK_B R39, R39.H1 ;  /* 0x00000027ff27723e */ /* 0x000fce00030006ff */
[C---:B------:R-:W-:Y:S08]  /*113c0*/  HMMA.16816.F32 R92, R24.reuse, R42, R92 ;  /* 0x0000002a185c723c */ /* 0x040ff0000000185c */
[C---:B------:R-:W-:Y:S08]  /*113d0*/  HMMA.16816.F32 R76, R24.reuse, R56, R76 ;  /* 0x00000038184c723c */ /* 0x040ff0000000184c */
        /* <DEDUP_REMOVED lines=8> */
[----:B------:R-:W-:Y:S01]  /*11460*/  ISETP.LE.AND P2, PT, R146, UR6, PT ;  /* 0x0000000692007c0c */ /* 0x000fe2000bf43270 */
[----:B------:R-:W-:Y:S01]  /*11470*/  IMAD.MOV.U32 R72, RZ, RZ, R113 ;  /* 0x000000ffff487224 */ /* 0x000fe200078e0071 */
[----:B------:R-:W-:Y:S01]  /*11480*/  F2FP.F16.E4M3.UNPACK_B R126, R126.H1 ;  /* 0x0000007eff7e723e */ /* 0x000fe200030006ff */
[----:B------:R-:W-:Y:S01]  /*11490*/  IMAD.MOV.U32 R73, RZ, RZ, R115 ;  /* 0x000000ffff497224 */ /* 0x000fe200078e0073 */
[----:B------:R-:W-:Y:S01]  /*114a0*/  F2FP.F16.E4M3.UNPACK_B R127, R127.H1 ;  /* 0x0000007fff7f723e */ /* 0x000fe200030006ff */
[----:B------:R-:W-:Y:S01]  /*114b0*/  IMAD.MOV.U32 R74, RZ, RZ, R117 ;  /* 0x000000ffff4a7224 */ /* 0x000fe200078e0075 */
[----:B------:R-:W-:Y:S01]  /*114c0*/  HMMA.16816.F32 R68, R24, R38, R16 ;  /* 0x000000261844723c */ /* 0x000fe20000001810 */
[----:B------:R-:W-:Y:S01]  /*114d0*/  F2FP.F16.E4M3.UNPACK_B R130, R130.H1 ;  /* 0x00000082ff82723e */ /* 0x000fe200030006ff */
[----:B------:R-:W-:Y:S01]  /*114e0*/  IMAD.MOV.U32 R16, RZ, RZ, R113 ;  /* 0x000000ffff107224 */ /* 0x000fe200078e0071 */
[----:B------:R-:W-:Y:S01]  /*114f0*/  F2FP.F16.E4M3.UNPACK_B R131, R131.H1 ;  /* 0x00000083ff83723e */ /* 0x000fe200030006ff */
[----:B------:R-:W-:-:S02]  /*11500*/  IMAD.MOV.U32 R17, RZ, RZ, R115 ;  /* 0x000000ffff117224 */ /* 0x000fc400078e0073 */
[----:B------:R-:W-:Y:S02]  /*11510*/  IMAD.MOV.U32 R18, RZ, RZ, R117 ;  /* 0x000000ffff127224 */ /* 0x000fe400078e0075 */
[--C-:B------:R-:W-:Y:S02]  /*11520*/  IMAD.MOV.U32 R19, RZ, RZ, R125.reuse ;  /* 0x000000ffff137224 */ /* 0x100fe400078e007d */
[----:B------:R-:W-:Y:S02]  /*11530*/  IMAD.MOV.U32 R75, RZ, RZ, R125 ;  /* 0x000000ffff4b7224 */ /* 0x000fe400078e007d */
[----:B------:R-:W-:Y:S01]  /*11540*/  FFMA2 R12, R160.F32x2.HI_LO, R156.F32x2.HI_LO, R12.F32x2.HI_LO ;  /* 0x0000009ca00c7249 */ /* 0x000fe2000000000c */
[----:B------:R-:W-:Y:S01]  /*11550*/  HMMA.16816.F32 R64, R44, R126, R64 ;  /* 0x0000007e2c40723c */ /* 0x000fe20000001840 */
[----:B------:R-:W-:Y:S02]  /*11560*/  ULEA UR4, UR16, UR4, 0x6 ;  /* 0x0000000410047291 */ /* 0x000fe4000f8e30ff */
[----:B------:R-:W-:Y:S01]  /*11570*/  ULEA UR5, UR15, UR5, 0x6 ;  /* 0x000000050f057291 */ /* 0x000fe2000f8e30ff */
[----:B------:R-:W-:-:S04]  /*11580*/  IMAD.MOV.U32 R15, RZ, RZ, R4 ;  /* 0x000000ffff0f7224 */ /* 0x000fc800078e0004 */
[----:B------:R-:W-:Y:S01]  /*11590*/  HMMA.16816.F32 R96, R44, R130, R96 ;  /* 0x000000822c60723c */ /* 0x000fe20000001860 */
[----:B------:R-:W-:Y:S02]  /*115a0*/  IMAD.MOV.U32 R160, RZ, RZ, R12 ;  /* 0x000000ffffa07224 */ /* 0x000fe400078e000c */
[----:B------:R-:W-:-:S05]  /*115b0*/  IMAD.MOV.U32 R161, RZ, RZ, R13 ;  /* 0x000000ffffa17224 */ /* 0x000fca00078e000d */
[C---:B------:R-:W-:Y:S08]  /*115c0*/  HMMA.16816.F32 R88, R44.reuse, R120, R88 ;  /* 0x000000782c58723c */ /* 0x040ff00000001858 */
[----:B------:R-:W-:Y:S08]  /*115d0*/  HMMA.16816.F32 R84, R44, R38, R84 ;  /* 0x000000262c54723c */ /* 0x000ff00000001854 */
[C---:B------:R-:W-:Y:S08]  /*115e0*/  HMMA.16816.F32 R100, R24.reuse, R138, R100 ;  /* 0x0000008a1864723c */ /* 0x040ff00000001864 */
[C---:B------:R-:W-:Y:S08]  /*115f0*/  HMMA.16816.F32 R80, R24.reuse, R134, R80 ;  /* 0x000000861850723c */ /* 0x040ff00000001850 */
[C---:B------:R-:W-:Y:S08]  /*11600*/  HMMA.16816.F32 R92, R24.reuse, R126, R92 ;  /* 0x0000007e185c723c */ /* 0x040ff0000000185c */
[C---:B------:R-:W-:Y:S08]  /*11610*/  HMMA.16816.F32 R76, R24.reuse, R130, R76 ;  /* 0x00000082184c723c */ /* 0x040ff0000000184c */
[----:B------:R-:W-:Y:S08]  /*11620*/  HMMA.16816.F32 R104, R24, R120, R104 ;  /* 0x000000781868723c */ /* 0x000ff00000001868 */
[----:B------:R-:W-:Y:S01]  /*11630*/  HMMA.16816.F32 R56, R16, R118, R32 ;  /* 0x000000761038723c */ /* 0x000fe20000001820 */
[----:B------:R-:W-:-:S02]  /*11640*/  IMAD.MOV.U32 R17, RZ, RZ, R0 ;  /* 0x000000ffff117224 */ /* 0x000fc400078e0000 */
[----:B------:R-:W-:Y:S02]  /*11650*/  IMAD.MOV.U32 R18, RZ, RZ, R2 ;  /* 0x000000ffff127224 */ /* 0x000fe400078e0002 */
[----:B------:R-:W-:-:S03]  /*11660*/  IMAD.MOV.U32 R16, RZ, RZ, R3 ;  /* 0x000000ffff107224 */ /* 0x000fc600078e0003 */
[----:B------:R-:W-:Y:S01]  /*11670*/  HMMA.16816.F32 R72, R72, R122, R20 ;  /* 0x0000007a4848723c */ /* 0x000fe20000001814 */
[----:B------:R-:W-:-:S04]  /*11680*/  NOP ;  /* 0x0000000000007918 */ /* 0x000fc80000000000 */
[----:B------:R-:W-:-:S15]  /*11690*/  @!P2 BRA `(.L_x_9) ;  /* 0xffffff60003ca947 */ /* 0x000fde000383ffff */
.L_x_0:
[----:B------:R-:W0:Y:S01]  /*116a0*/  S2R R164, SR_TID.X ;  /* 0x0000000000a47919 */ /* 0x000e220000002100 */
[C---:B------:R-:W-:Y:S01]  /*116b0*/  FSETP.GT.AND P1, PT, |R159|.reuse, 8.50705917302346158658e+37, PT ;  /* 0x7e8000009f00780b */ /* 0x040fe20003f24200 */
[----:B------:R-:W-:Y:S01]  /*116c0*/  IMAD.MOV.U32 R19, RZ, RZ, R51 ;  /* 0x000000ffff137224 */ /* 0x000fe200078e0033 */
[C---:B------:R-:W-:Y:S01]  /*116d0*/  FSETP.GEU.AND P5, PT, |R159|.reuse, 1.175494350822287508e-38, PT ;  /* 0x008000009f00780b */ /* 0x040fe20003fae200 */
[----:B------:R-:W-:Y:S01]  /*116e0*/  IMAD.MOV.U32 R121, RZ, RZ, R63 ;  /* 0x000000ffff797224 */ /* 0x000fe200078e003f */
[----:B------:R-:W-:Y:S01]  /*116f0*/  FSETP.GEU.AND P2, PT, R159, 1.175494350822287508e-38, PT ;  /* 0x008000009f00780b */ /* 0x000fe20003f4e000 */
[----:B------:R-:W-:Y:S01]  /*11700*/  IMAD.MOV.U32 R117, RZ, RZ, R111 ;  /* 0x000000ffff757224 */ /* 0x000fe200078e006f */
[C---:B------:R-:W-:Y:S01]  /*11710*/  FSETP.GEU.AND P4, PT, R158.reuse, 1.175494350822287508e-38, PT ;  /* 0x008000009e00780b */ /* 0x040fe20003f8e000 */
[----:B------:R-:W-:Y:S01]  /*11720*/  IMAD.MOV.U32 R113, RZ, RZ, R65 ;  /* 0x000000ffff717224 */ /* 0x000fe200078e0041 */
[----:B------:R-:W-:Y:S01]  /*11730*/  FSETP.GT.AND P3, PT, |R158|, 8.50705917302346158658e+37, PT ;  /* 0x7e8000009e00780b */ /* 0x000fe20003f64200 */
[----:B------:R-:W-:Y:S01]  /*11740*/  IMAD.MOV.U32 R123, RZ, RZ, R62 ;  /* 0x000000ffff7b7224 */ /* 0x000fe200078e003e */
[----:B------:R-:W1:Y:S01]  /*11750*/  S2R R14, SR_TID.X ;  /* 0x00000000000e7919 */ /* 0x000e620000002100 */
[----:B------:R-:W-:Y:S01]  /*11760*/  IMAD.MOV.U32 R111, RZ, RZ, R66 ;  /* 0x000000ffff6f7224 */ /* 0x000fe200078e0042 */
[----:B------:R-:W2:Y:S01]  /*11770*/  LDCU.64 UR18, c[0x0][0x3e0] ;  /* 0x00007c00ff1277ac */ /* 0x000ea20008000a00 */
[----:B------:R-:W-:Y:S01]  /*11780*/  @P1 FMUL R19, R19, 0.25 ;  /* 0x3e80000013131820 */ /* 0x000fe20000400000 */
[----:B------:R-:W-:-:S02]  /*11790*/  IMAD.MOV.U32 R65, RZ, RZ, R67 ;  /* 0x000000ffff417224 */ /* 0x000fc400078e0043 */
[----:B------:R-:W-:Y:S01]  /*117a0*/  @P1 FMUL R55, R55, 0.25 ;  /* 0x3e80000037371820 */ /* 0x000fe20000400000 */
[----:B------:R-:W-:Y:S02]  /*117b0*/  IMAD.MOV.U32 R63, RZ, RZ, R87 ;  /* 0x000000ffff3f7224 */ /* 0x000fe400078e0057 */
[----:B------:R-:W-:Y:S01]  /*117c0*/  @!P5 FMUL R19, R19, 16777216 ;  /* 0x4b8000001313d820 */ /* 0x000fe20000400000 */
[----:B------:R-:W-:Y:S02]  /*117d0*/  IMAD.MOV.U32 R13, RZ, RZ, R54 ;  /* 0x000000ffff0d7224 */ /* 0x000fe400078e0036 */
[----:B------:R-:W-:Y:S01]  /*117e0*/  @P1 FMUL R50, R50, 0.25 ;  /* 0x3e80000032321820 */ /* 0x000fe20000400000 */
        /* <DEDUP_REMOVED lines=11> */
[C---:B0-----:R-:W-:Y:S01]  /*118a0*/  LOP3.LUT R5, R164.reuse, 0x3, RZ, 0xc0, !PT ;  /* 0x00000003a4057812 */ /* 0x041fe200078ec0ff */
[C---:B------:R-:W-:Y:S01]  /*118b0*/  IMAD.SHL.U32 R8, R164.reuse, 0x10, RZ ;  /* 0x00000010a4087824 */ /* 0x040fe200078e00ff */
[--C-:B------:R-:W-:Y:S01]  /*118c0*/  SHF.R.S32.HI R6, RZ, 0x4, R164.reuse ;  /* 0x00000004ff067819 */ /* 0x100fe200000114a4 */
[----:B------:R-:W-:Y:S01]  /*118d0*/  @P1 FMUL R121, R121, 0.25 ;  /* 0x3e80000079791820 */ /* 0x000fe20000400000 */
[----:B------:R-:W-:Y:S01]  /*118e0*/  LOP3.LUT R16, R164, 0xe0, RZ, 0xc0, !PT ;  /* 0x000000e0a4107812 */ /* 0x000fe200078ec0ff */
[----:B------:R-:W-:Y:S01]  /*118f0*/  IMAD.SHL.U32 R5, R5, 0x20, RZ ;  /* 0x0000002005057824 */ /* 0x000fe200078e00ff */
[----:B------:R-:W-:Y:S01]  /*11900*/  SGXT R6, R6, 0x1 ;  /* 0x000000010606781a */ /* 0x000fe20000000200 */
[----:B------:R-:W-:Y:S01]  /*11910*/  @P1 FMUL R123, R123, 0.25 ;  /* 0x3e8000007b7b1820 */ /* 0x000fe20000400000 */
[----:B------:R-:W-:Y:S01]  /*11920*/  SHF.R.U32.HI R9, RZ, 0x1, R164 ;  /* 0x00000001ff097819 */ /* 0x000fe200000116a4 */
[----:B------:R-:W-:Y:S01]  /*11930*/  IMAD R16, R16, 0x10, R5 ;  /* 0x0000001010107824 */ /* 0x000fe200078e0205 */
[----:B------:R-:W-:Y:S01]  /*11940*/  LOP3.LUT R5, R164, 0xc, RZ, 0xc0, !PT ;  /* 0x0000000ca4057812 */ /* 0x000fe200078ec0ff */
[----:B------:R-:W-:Y:S01]  /*11950*/  IMAD.MOV.U32 R17, RZ, RZ, R58 ;  /* 0x000000ffff117224 */ /* 0x000fe200078e003a */
[----:B------:R-:W-:Y:S01]  /*11960*/  LOP3.LUT R6, R6, 0x1020, RZ, 0xc0, !PT ;  /* 0x0000102006067812 */ /* 0x000fe200078ec0ff */
[----:B------:R-:W-:Y:S01]  /*11970*/  @!P5 FMUL R55, R55, 16777216 ;  /* 0x4b8000003737d820 */ /* 0x000fe20000400000 */
[----:B------:R-:W-:Y:S01]  /*11980*/  LOP3.LUT R11, R9, 0xc, RZ, 0xc0, !PT ;  /* 0x0000000c090b7812 */ /* 0x000fe200078ec0ff */
[----:B------:R-:W-:Y:S01]  /*11990*/  @!P5 FMUL R13, R13, 16777216 ;  /* 0x4b8000000d0dd820 */ /* 0x000fe20000400000 */
[----:B------:R-:W-:Y:S01]  /*119a0*/  LOP3.LUT R12, R164, 0x3f, RZ, 0xc0, !PT ;  /* 0x0000003fa40c7812 */ /* 0x000fe200078ec0ff */
[----:B------:R-:W-:Y:S01]  /*119b0*/  IMAD R9, R5, 0x2, R6 ;  /* 0x0000000205097824 */ /* 0x000fe200078e0206 */
[----:B------:R-:W-:Y:S01]  /*119c0*/  LOP3.LUT R10, R8, 0x70, RZ, 0xc0, !PT ;  /* 0x00000070080a7812 */ /* 0x000fe200078ec0ff */
[----:B------:R-:W-:Y:S01]  /*119d0*/  @!P5 FMUL R50, R50, 16777216 ;  /* 0x4b8000003232d820 */ /* 0x000fe20000400000 */
[----:B------:R-:W-:Y:S01]  /*119e0*/  @!P5 FMUL R63, R63, 16777216 ;  /* 0x4b8000003f3fd820 */ /* 0x000fe20000400000 */
[----:B------:R-:W-:Y:S01]  /*119f0*/  IMAD R12, R5, 0x80, R12 ;  /* 0x00000080050c7824 */ /* 0x000fe200078e020c */
[----:B------:R-:W-:Y:S01]  /*11a00*/  LOP3.LUT R16, R9, R16, RZ, 0x3c, !PT ;  /* 0x0000001009107212 */ /* 0x000fe200078e3cff */
[----:B------:R-:W-:Y:S01]  /*11a10*/  FMUL R9, R159, 8388608 ;  /* 0x4b0000009f097820 */ /* 0x000fe20000400000 */
[----:B------:R-:W-:Y:S01]  /*11a20*/  IADD3 R5, PT, PT, R11, UR8, R10 ;  /* 0x000000080b057c10 */ /* 0x000fe2000fffe00a */
[----:B------:R-:W-:Y:S01]  /*11a30*/  FMUL R10, R158, 8388608 ;  /* 0x4b0000009e0a7820 */ /* 0x000fe20000400000 */
[----:B------:R-:W-:Y:S01]  /*11a40*/  @!P5 FMUL R86, R86, 16777216 ;  /* 0x4b8000005656d820 */ /* 0x000fe20000400000 */
[----:B------:R-:W-:Y:S01]  /*11a50*/  @!P5 FMUL R91, R91, 16777216 ;  /* 0x4b8000005b5bd820 */ /* 0x000fe20000400000 */
[----:B------:R-:W-:Y:S01]  /*11a60*/  FSEL R9, R9, R159, !P2 ;  /* 0x0000009f09097208 */ /* 0x000fe20005000000 */
[----:B------:R-:W-:Y:S01]  /*11a70*/  @P1 FMUL R159, R159, 0.25 ;  /* 0x3e8000009f9f1820 */ /* 0x000fe20000400000 */
[----:B------:R-:W-:Y:S01]  /*11a80*/  FSEL R10, R10, R158, !P4 ;  /* 0x0000009e0a0a7208 */ /* 0x000fe20006000000 */
[----:B------:R-:W-:Y:S01]  /*11a90*/  @!P5 FMUL R90, R90, 16777216 ;  /* 0x4b8000005a5ad820 */ /* 0x000fe20000400000 */
[----:B------:R-:W-:Y:S01]  /*11aa0*/  @!P5 FMUL R99, R99, 16777216 ;  /* 0x4b8000006363d820 */ /* 0x000fe20000400000 */
[----:B------:R-:W-:Y:S01]  /*11ab0*/  @!P5 FMUL R159, R159, 16777216 ;  /* 0x4b8000009f9fd820 */ /* 0x000fe20000400000 */
[----:B------:R-:W-:Y:S01]  /*11ac0*/  @!P5 FMUL R98, R98, 16777216 ;  /* 0x4b8000006262d820 */ /* 0x000fe20000400000 */
[----:B------:R-:W-:Y:S01]  /*11ad0*/  @!P5 FMUL R65, R65, 16777216 ;  /* 0x4b8000004141d820 */ /* 0x000fe20000400000 */
[----:B------:R-:W-:Y:S01]  /*11ae0*/  @!P5 FMUL R111, R111, 16777216 ;  /* 0x4b8000006f6fd820 */ /* 0x000fe20000400000 */
[----:B------:R-:W0:Y:S01]  /*11af0*/  MUFU.RCP R6, R159 ;  /* 0x0000009f00067308 */ /* 0x000e220000001000 */
[----:B------:R-:W-:Y:S01]  /*11b00*/  @!P5 FMUL R117, R117, 16777216 ;  /* 0x4b8000007575d820 */ /* 0x000fe20000400000 */
[----:B------:R-:W-:Y:S01]  /*11b10*/  @!P5 FMUL R110, R110, 16777216 ;  /* 0x4b8000006e6ed820 */ /* 0x000fe20000400000 */
[----:B------:R-:W-:Y:S01]  /*11b20*/  @!P5 FMUL R121, R121, 16777216 ;  /* 0x4b8000007979d820 */ /* 0x000fe20000400000 */
[----:B------:R-:W-:Y:S01]  /*11b30*/  @!P5 FMUL R123, R123, 16777216 ;  /* 0x4b8000007b7bd820 */ /* 0x000fe20000400000 */
[----:B------:R-:W-:Y:S01]  /*11b40*/  FSETP.GEU.AND P5, PT, |R158|, 1.175494350822287508e-38, PT ;  /* 0x008000009e00780b */ /* 0x000fe20003fae200 */
[----:B------:R-:W-:Y:S01]  /*11b50*/  IMAD.MOV.U32 R51, RZ, RZ, R82 ;  /* 0x000000ffff337224 */ /* 0x000fe200078e0052 */
[----:B------:R-:W-:Y:S01]  /*11b60*/  FSETP.GT.AND P1, PT, |R161|, 8.50705917302346158658e+37, PT ;  /* 0x7e800000a100780b */ /* 0x000fe20003f24200 */
[----:B------:R-:W-:Y:S01]  /*11b70*/  IMAD.MOV.U32 R47, RZ, RZ, R83 ;  /* 0x000000ffff2f7224 */ /* 0x000fe200078e0053 */
[----:B------:R-:W-:Y:S01]  /*11b80*/  LOP3.LUT R7, R164, 0xc0, RZ, 0xc0, !PT ;  /* 0x000000c0a4077812 */ /* 0x000fe200078ec0ff */
[----:B------:R-:W-:-:S02]  /*11b90*/  IMAD.MOV.U32 R43, RZ, RZ, R78 ;  /* 0x000000ffff2b7224 */ /* 0x000fc400078e004e */
[----:B------:R-:W-:Y:S01]  /*11ba0*/  @P3 FMUL R158, R158, 0.25 ;  /* 0x3e8000009e9e3820 */ /* 0x000fe20000400000 */
[----:B------:R-:W-:Y:S01]  /*11bb0*/  IMAD.MOV.U32 R39, RZ, RZ, R79 ;  /* 0x000000ffff277224 */ /* 0x000fe200078e004f */
[----:B------:R-:W-:Y:S01]  /*11bc0*/  SHF.R.U32.HI R7, RZ, 0x1, R7 ;  /* 0x00000001ff077819 */ /* 0x000fe20000011607 */
[----:B------:R-:W-:Y:S02]  /*11bd0*/  IMAD.MOV.U32 R21, RZ, RZ, R70 ;  /* 0x000000ffff157224 */ /* 0x000fe400078e0046 */
[----:B------:R-:W-:Y:S01]  /*11be0*/  @P3 FMUL R52, R52, 0.25 ;  /* 0x3e80000034343820 */ /* 0x000fe20000400000 */
[----:B------:R-:W-:Y:S02]  /*11bf0*/  IMAD.MOV.U32 R31, RZ, RZ, R71 ;  /* 0x000000ffff1f7224 */ /* 0x000fe400078e0047 */
[----:B0-----:R-:W-:Y:S01]  /*11c00*/  FMUL R58, R6, R19 ;  /* 0x00000013063a7220 */ /* 0x001fe20000400000 */
[----:B------:R-:W-:Y:S02]  /*11c10*/  VIADD R19, R10, 0xc0cafb0d ;  /* 0xc0cafb0d0a137836 */ /* 0x000fe40000000000 */
[----:B------:R-:W-:Y:S01]  /*11c20*/  FMUL R54, R6, R55 ;  /* 0x0000003706367220 */ /* 0x000fe20000400000 */
[----:B------:R-:W-:-:S02]  /*11c30*/  IMAD.MOV.U32 R27, RZ, RZ, R59 ;  /* 0x000000ffff1b7224 */ /* 0x000fc400078e003b */
[C---:B------:R-:W-:Y:S01]  /*11c40*/  FMUL R62, R6.reuse, R63 ;  /* 0x0000003f063e7220 */ /* 0x040fe20000400000 */
[----:B------:R-:W-:Y:S01]  /*11c50*/  IMAD.MOV.U32 R23, RZ, RZ, R74 ;  /* 0x000000ffff177224 */ /* 0x000fe200078e004a */
[----:B------:R-:W-:Y:S01]  /*11c60*/  LOP3.LUT R19, R19, 0xff800000, RZ, 0xc0, !PT ;  /* 0xff80000013137812 */ /* 0x000fe200078ec0ff */
[----:B------:R-:W-:Y:S02]  /*11c70*/  IMAD.MOV.U32 R15, RZ, RZ, R75 ;  /* 0x000000ffff0f7224 */ /* 0x000fe400078e004b */
        /* <DEDUP_REMOVED lines=13> */
[----:B------:R-:W-:Y:S01]  /*11d50*/  IMAD.MOV.U32 R119, RZ, RZ, R109 ;  /* 0x000000ffff777224 */ /* 0x000fe200078e006d */
[----:B------:R-:W-:Y:S01]  /*11d60*/  FSEL R13, RZ, -23, P4 ;  /* 0xc1b80000ff0d7808 */ /* 0x000fe20002000000 */
[----:B------:R-:W-:Y:S01]  /*11d70*/  IMAD.MOV.U32 R125, RZ, RZ, R61 ;  /* 0x000000ffff7d7224 */ /* 0x000fe200078e003d */
[----:B------:R-:W-:Y:S01]  /*11d80*/  I2FP.F32.S32 R6, R19 ;  /* 0x0000001300067245 */ /* 0x000fe20000201400 */
[----:B------:R-:W-:-:S02]  /*11d90*/  IMAD.MOV.U32 R109, RZ, RZ, R97 ;  /* 0x000000ffff6d7224 */ /* 0x000fc400078e0061 */
[----:B------:R-:W-:Y:S01]  /*11da0*/  @P3 FMUL R48, R48, 0.25 ;  /* 0x3e80000030303820 */ /* 0x000fe20000400000 */
[----:B------:R-:W-:Y:S02]  /*11db0*/  VIADD R18, R9, 0xc0cafb0d ;  /* 0xc0cafb0d09127836 */ /* 0x000fe40000000000 */
[----:B------:R-:W-:Y:S01]  /*11dc0*/  @P3 FMUL R85, R85, 0.25 ;  /* 0x3e80000055553820 */ /* 0x000fe20000400000 */
[----:B------:R-:W-:Y:S02]  /*11dd0*/  IMAD.MOV.U32 R127, RZ, RZ, R60 ;  /* 0x000000ffff7f7224 */ /* 0x000fe400078e003c */
[----:B------:R-:W-:Y:S01]  /*11de0*/  FFMA.FTZ R13, R6, 1.1920928955078125e-07, R13 ;  /* 0x34000000060d7823 */ /* 0x000fe2000001000d */
[----:B------:R-:W-:Y:S02]  /*11df0*/  IMAD.MOV.U32 R115, RZ, RZ, R64 ;  /* 0x000000ffff737224 */ /* 0x000fe400078e0040 */
[----:B------:R-:W-:Y:S01]  /*11e00*/  @P3 FMUL R84, R84, 0.25 ;  /* 0x3e80000054543820 */ /* 0x000fe20000400000 */
[----:B------:R-:W-:-:S02]  /*11e10*/  IMAD.MOV.U32 R97, RZ, RZ, R89 ;  /* 0x000000ffff617224 */ /* 0x000fc400078e0059 */
[----:B------:R-:W-:Y:S01]  /*11e20*/  @P3 FMUL R88, R88, 0.25 ;  /* 0x3e80000058583820 */ /* 0x000fe20000400000 */
[----:B------:R-:W-:Y:S02]  /*11e30*/  IMAD.MOV.U32 R61, RZ, RZ, R49 ;  /* 0x000000ffff3d7224 */ /* 0x000fe400078e0031 */
[----:B------:R-:W-:Y:S01]  /*11e40*/  @P3 FMUL R109, R109, 0.25 ;  /* 0x3e8000006d6d3820 */ /* 0x000fe20000400000 */
[----:B------:R-:W-:Y:S02]  /*11e50*/  IMAD.MOV.U32 R35, RZ, RZ, R53 ;  /* 0x000000ffff237224 */ /* 0x000fe400078e0035 */
[----:B------:R-:W-:Y:S01]  /*11e60*/  @P3 FMUL R97, R97, 0.25 ;  /* 0x3e80000061613820 */ /* 0x000fe20000400000 */
[----:B------:R-:W-:Y:S02]  /*11e70*/  IMAD.SHL.U32 R8, R12, 0x8, RZ ;  /* 0x000000080c087824 */ /* 0x000fe400078e00ff */
        /* <DEDUP_REMOVED lines=9> */
[----:B------:R-:W-:Y:S01]  /*11f10*/  @!P5 FMUL R158, R158, 16777216 ;  /* 0x4b8000009e9ed820 */ /* 0x000fe20000400000 */
[----:B------:R-:W-:Y:S01]  /*11f20*/  LOP3.LUT R18, R18, 0xff800000, RZ, 0xc0, !PT ;  /* 0xff80000012127812 */ /* 0x000fe200078ec0ff */
[C---:B------:R-:W-:Y:S01]  /*11f30*/  FMUL R6, R161.reuse, 8388608 ;  /* 0x4b000000a1067820 */ /* 0x040fe20000400000 */
[----:B------:R-:W-:Y:S01]  /*11f40*/  FSETP.GEU.AND P4, PT, R161, 1.175494350822287508e-38, PT ;  /* 0x00800000a100780b */ /* 0x000fe20003f8e000 */
[----:B------:R-:W-:Y:S01]  /*11f50*/  @!P5 FMUL R35, R35, 16777216 ;  /* 0x4b8000002323d820 */ /* 0x000fe20000400000 */
[----:B------:R-:W-:Y:S01]  /*11f60*/  FSEL R12, RZ, -23, P2 ;  /* 0xc1b80000ff0c7808 */ /* 0x000fe20001000000 */
[----:B------:R-:W-:Y:S01]  /*11f70*/  @!P5 FMUL R52, R52, 16777216 ;  /* 0x4b8000003434d820 */ /* 0x000fe20000400000 */
[----:B------:R-:W-:Y:S01]  /*11f80*/  LOP3.LUT R7, R8, R7, RZ, 0x3c, !PT ;  /* 0x0000000708077212 */ /* 0x000fe200078e3cff */
[----:B------:R-:W-:Y:S01]  /*11f90*/  @!P5 FMUL R61, R61, 16777216 ;  /* 0x4b8000003d3dd820 */ /* 0x000fe20000400000 */
[----:B------:R-:W-:Y:S01]  /*11fa0*/  FSETP.GT.AND P2, PT, |R160|, 8.50705917302346158658e+37, PT ;  /* 0x7e800000a000780b */ /* 0x000fe20003f44200 */
        /* <DEDUP_REMOVED lines=14> */
[----:B------:R-:W-:Y:S01]  /*12090*/  I2FP.F32.S32 R11, R18 ;  /* 0x00000012000b7245 */ /* 0x000fe20000201400 */
[----:B------:R-:W-:Y:S01]  /*120a0*/  @P1 FMUL R15, R15, 0.25 ;  /* 0x3e8000000f0f1820 */ /* 0x000fe20000400000 */
[----:B------:R-:W-:Y:S01]  /*120b0*/  FSETP.GEU.AND P5, PT, |R161|, 1.175494350822287508e-38, PT ;  /* 0x00800000a100780b */ /* 0x000fe20003fae200 */
[----:B------:R-:W-:Y:S01]  /*120c0*/  @P1 FMUL R23, R23, 0.25 ;  /* 0x3e80000017171820 */ /* 0x000fe20000400000 */
[----:B------:R-:W-:Y:S01]  /*120d0*/  FSEL R6, R6, R161, !P4 ;  /* 0x000000a106067208 */ /* 0x000fe20006000000 */
        /* <DEDUP_REMOVED lines=15> */
[C---:B------:R-:W-:Y:S01]  /*121d0*/  FSETP.GEU.AND P1, PT, |R160|.reuse, 1.175494350822287508e-38, PT ;  /* 0x00800000a000780b */ /* 0x040fe20003f2e200 */
[----:B------:R-:W-:Y:S01]  /*121e0*/  FFMA.FTZ R12, R11, 1.1920928955078125e-07, R12 ;  /* 0x340000000b0c7823 */ /* 0x000fe2000001000c */
[C---:B------:R-:W-:Y:S01]  /*121f0*/  FMUL R11, R160.reuse, 8388608 ;  /* 0x4b000000a00b7820 */ /* 0x040fe20000400000 */
[----:B------:R-:W-:Y:S01]  /*12200*/  FSETP.GEU.AND P3, PT, R160, 1.175494350822287508e-38, PT ;  /* 0x00800000a000780b */ /* 0x000fe20003f6e000 */
[----:B------:R-:W-:Y:S01]  /*12210*/  @!P5 FMUL R161, R161, 16777216 ;  /* 0x4b800000a1a1d820 */ /* 0x000fe20000400000 */
[----:B------:R-:W-:-:S02]  /*12220*/  IMAD.MOV.U32 R89, RZ, RZ, R80 ;  /* 0x000000ffff597224 */ /* 0x000fc400078e0050 */
[----:B0-----:R-:W-:Y:S01]  /*12230*/  FMUL R60, R8, R61 ;  /* 0x0000003d083c7220 */ /* 0x001fe20000400000 */
[----:B------:R-:W-:Y:S01]  /*12240*/  FSEL R11, R11, R160, !P3 ;  /* 0x000000a00b0b7208 */ /* 0x000fe20005800000 */
[----:B------:R-:W-:Y:S01]  /*12250*/  @P2 FMUL R160, R160, 0.25 ;  /* 0x3e800000a0a02820 */ /* 0x000fe20000400000 */
[----:B------:R-:W-:Y:S02]  /*12260*/  IMAD.MOV.U32 R87, RZ, RZ, R81 ;  /* 0x000000ffff577224 */ /* 0x000fe400078e0051 */
[C---:B------:R-:W-:Y:S01]  /*12270*/  FMUL R64, R8.reuse, R85 ;  /* 0x0000005508407220 */ /* 0x040fe20000400000 */
[----:B------:R-:W-:Y:S02]  /*12280*/  IMAD.MOV.U32 R53, RZ, RZ, R76 ;  /* 0x000000ffff357224 */ /* 0x000fe400078e004c */
[----:B------:R-:W-:Y:S01]  /*12290*/  FMUL R65, R8, R84 ;  /* 0x0000005408417220 */ /* 0x000fe20000400000 */
[----:B------:R-:W-:Y:S01]  /*122a0*/  @!P1 FMUL R160, R160, 16777216 ;  /* 0x4b800000a0a09820 */ /* 0x000fe20000400000 */
[----:B------:R-:W-:-:S02]  /*122b0*/  IMAD.MOV.U32 R49, RZ, RZ, R77 ;  /* 0x000000ffff317224 */ /* 0x000fc400078e004d */
[C---:B------:R-:W-:Y:S01]  /*122c0*/  FMUL R61, R8.reuse, R48 ;  /* 0x00000030083d7220 */ /* 0x040fe20000400000 */
[----:B------:R-:W-:Y:S02]  /*122d0*/  IMAD.MOV.U32 R45, RZ, RZ, R68 ;  /* 0x000000ffff2d7224 */ /* 0x000fe400078e0044 */
[C---:B------:R-:W-:Y:S01]  /*122e0*/  FMUL R68, R8.reuse, R97 ;  /* 0x0000006108447220 */ /* 0x040fe20000400000 */
[----:B------:R-:W-:Y:S02]  /*122f0*/  IMAD.MOV.U32 R41, RZ, RZ, R69 ;  /* 0x000000ffff297224 */ /* 0x000fe400078e0045 */
[C---:B------:R-:W-:Y:S01]  /*12300*/  FMUL R69, R8.reuse, R88 ;  /* 0x0000005808457220 */ /* 0x040fe20000400000 */
[----:B------:R-:W-:Y:S02]  /*12310*/  IMAD.MOV.U32 R37, RZ, RZ, R56 ;  /* 0x000000ffff257224 */ /* 0x000fe400078e0038 */
[----:B------:R-:W-:Y:S01]  /*12320*/  FMUL R56, R8, R35 ;  /* 0x0000002308387220 */ /* 0x000fe20000400000 */
[----:B------:R-:W-:-:S02]  /*12330*/  IMAD.MOV.U32 R33, RZ, RZ, R57 ;  /* 0x000000ffff217224 */ /* 0x000fc400078e0039 */
[C---:B------:R-:W-:Y:S01]  /*12340*/  FMUL R57, R8.reuse, R52 ;  /* 0x0000003408397220 */ /* 0x040fe20000400000 */
[----:B------:R-:W-:Y:S02]  /*12350*/  IMAD.MOV.U32 R29, RZ, RZ, R72 ;  /* 0x000000ffff1d7224 */ /* 0x000fe400078e0048 */
[C---:B------:R-:W-:Y:S01]  /*12360*/  FMUL R72, R8.reuse, R109 ;  /* 0x0000006d08487220 */ /* 0x040fe20000400000 */
[----:B------:R-:W-:Y:S02]  /*12370*/  IMAD.MOV.U32 R25, RZ, RZ, R73 ;  /* 0x000000ffff197224 */ /* 0x000fe400078e0049 */
[C---:B------:R-:W-:Y:S01]  /*12380*/  FMUL R73, R8.reuse, R96 ;  /* 0x0000006008497220 */ /* 0x040fe20000400000 */
[C---:B------:R-:W-:Y:S01]  /*12390*/  FMUL R76, R8.reuse, R113 ;  /* 0x00000071084c7220 */ /* 0x040fe20000400000 */
[C---:B------:R-:W-:Y:S01]  /*123a0*/  FMUL R77, R8.reuse, R115 ;  /* 0x00000073084d7220 */ /* 0x040fe20000400000 */
[C---:B------:R-:W-:Y:S01]  /*123b0*/  FMUL R80, R8.reuse, R119 ;  /* 0x0000007708507220 */ /* 0x040fe20000400000 */
[C---:B------:R-:W-:Y:S01]  /*123c0*/  FMUL R81, R8.reuse, R108 ;  /* 0x0000006c08517220 */ /* 0x040fe20000400000 */
[C---:B------:R-:W-:Y:S01]  /*123d0*/  FMUL R84, R8.reuse, R125 ;  /* 0x0000007d08547220 */ /* 0x040fe20000400000 */
[----:B------:R-:W-:Y:S01]  /*123e0*/  FMUL R85, R8, R127 ;  /* 0x0000007f08557220 */ /* 0x000fe20000400000 */
[----:B------:R-:W-:Y:S01]  /*123f0*/  MUFU.RCP R24, R160 ;  /* 0x000000a000187308 */ /* 0x000fe20000001000 */
[----:B------:R-:W-:Y:S01]  /*12400*/  @P2 FMUL R29, R29, 0.25 ;  /* 0x3e8000001d1d2820 */ /* 0x000fe20000400000 */
[----:B------:R-:W-:Y:S01]  /*12410*/  @P2 FMUL R33, R33, 0.25 ;  /* 0x3e80000021212820 */ /* 0x000fe20000400000 */
[----:B------:R-:W-:Y:S01]  /*12420*/  @P2 FMUL R41, R41, 0.25 ;  /* 0x3e80000029292820 */ /* 0x000fe20000400000 */
[----:B------:R-:W-:Y:S01]  /*12430*/  @!P5 FMUL R17, R17, 16777216 ;  /* 0x4b8000001111d820 */ /* 0x000fe20000400000 */
[----:B------:R-:W-:Y:S01]  /*12440*/  @P2 FMUL R37, R37, 0.25 ;  /* 0x3e80000025252820 */ /* 0x000fe20000400000 */
[----:B------:R-:W-:Y:S01]  /*12450*/  @P2 FMUL R45, R45, 0.25 ;  /* 0x3e8000002d2d2820 */ /* 0x000fe20000400000 */
[----:B------:R-:W-:Y:S01]  /*12460*/  @P2 FMUL R49, R49, 0.25 ;  /* 0x3e80000031312820 */ /* 0x000fe20000400000 */
[----:B------:R-:W0:Y:S01]  /*12470*/  MUFU.RCP R8, R161 ;  /* 0x000000a100087308 */ /* 0x000e220000001000 */
        /* <DEDUP_REMOVED lines=10> */
[----:B------:R-:W-:Y:S01]  /*12520*/  @P2 FMUL R100, R100, 0.25 ;  /* 0x3e80000064642820 */ /* 0x000fe20000400000 */
[----:B------:R-:W-:Y:S01]  /*12530*/  @!P1 FMUL R33, R33, 16777216 ;  /* 0x4b80000021219820 */ /* 0x000fe20000400000 */
[----:B------:R-:W-:Y:S01]  /*12540*/  @!P1 FMUL R41, R41, 16777216 ;  /* 0x4b80000029299820 */ /* 0x000fe20000400000 */
[----:B------:R-:W-:Y:S01]  /*12550*/  @!P1 FMUL R37, R37, 16777216 ;  /* 0x4b80000025259820 */ /* 0x000fe20000400000 */
[----:B------:R-:W-:Y:S01]  /*12560*/  @!P1 FMUL R45, R45, 16777216 ;  /* 0x4b8000002d2d9820 */ /* 0x000fe20000400000 */
[----:B------:R-:W-:Y:S01]  /*12570*/  @!P1 FMUL R49, R49, 16777216 ;  /* 0x4b80000031319820 */ /* 0x000fe20000400000 */
[----:B0-----:R-:W-:Y:S01]  /*12580*/  FMUL R28, R8, R17 ;  /* 0x00000011081c7220 */ /* 0x001fe20000400000 */
[----:B------:R-:W-:Y:S01]  /*12590*/  @!P1 FMUL R53, R53, 16777216 ;  /* 0x4b80000035359820 */ /* 0x000fe20000400000 */
[----:B------:R-:W-:-:S02]  /*125a0*/  VIADD R20, R11, 0xc0cafb0d ;  /* 0xc0cafb0d0b147836 */ /* 0x000fc40000000000 */
[----:B------:R-:W-:Y:S01]  /*125b0*/  @!P1 FMUL R25, R25, 16777216 ;  /* 0x4b80000019199820 */ /* 0x000fe20000400000 */
[----:B------:R-:W-:Y:S01]  /*125c0*/  @!P1 FMUL R105, R105, 16777216 ;  /* 0x4b80000069699820 */ /* 0x000fe20000400000 */
[----:B------:R-:W-:Y:S01]  /*125d0*/  @!P1 FMUL R104, R104, 16777216 ;  /* 0x4b80000068689820 */ /* 0x000fe20000400000 */
[----:B------:R-:W-:Y:S01]  /*125e0*/  @!P1 FMUL R93, R93, 16777216 ;  /* 0x4b8000005d5d9820 */ /* 0x000fe20000400000 */
[----:B------:R-:W-:Y:S01]  /*125f0*/  @!P1 FMUL R92, R92, 16777216 ;  /* 0x4b8000005c5c9820 */ /* 0x000fe20000400000 */
[----:B------:R-:W-:Y:S02]  /*12600*/  VIADD R17, R6, 0xc0cafb0d ;  /* 0xc0cafb0d06117836 */ /* 0x000fe40000000000 */
[----:B------:R-:W-:Y:S01]  /*12610*/  @!P1 FMUL R87, R87, 16777216 ;  /* 0x4b80000057579820 */ /* 0x000fe20000400000 */
[----:B------:R-:W-:Y:S01]  /*12620*/  @!P1 FMUL R89, R89, 16777216 ;  /* 0x4b80000059599820 */ /* 0x000fe20000400000 */
[----:B------:R-:W-:Y:S01]  /*12630*/  @!P1 FMUL R101, R101, 16777216 ;  /* 0x4b80000065659820 */ /* 0x000fe20000400000 */
[----:B------:R-:W-:Y:S01]  /*12640*/  FMUL R26, R24, R29 ;  /* 0x0000001d181a7220 */ /* 0x000fe20000400000 */
[----:B------:R-:W-:Y:S01]  /*12650*/  @!P1 FMUL R100, R100, 16777216 ;  /* 0x4b80000064649820 */ /* 0x000fe20000400000 */
[C---:B------:R-:W-:Y:S01]  /*12660*/  FMUL R29, R24.reuse, R33 ;  /* 0x00000021181d7220 */ /* 0x040fe20000400000 */
[----:B------:R-:W-:Y:S01]  /*12670*/  FMUL R33, R24, R41 ;  /* 0x0000002918217220 */ /* 0x000fe20000400000 */
[----:B-1----:R-:W-:Y:S01]  /*12680*/  LOP3.LUT R14, R14, 0xff, RZ, 0xc0, !PT ;  /* 0x000000ff0e0e7812 */ /* 0x002fe200078ec0ff */
[----:B------:R-:W-:Y:S01]  /*12690*/  @!P5 FMUL R15, R15, 16777216 ;  /* 0x4b8000000f0fd820 */ /* 0x000fe20000400000 */
[----:B------:R-:W-:Y:S01]  /*126a0*/  @!P5 FMUL R43, R43, 16777216 ;  /* 0x4b8000002b2bd820 */ /* 0x000fe20000400000 */
[----:B------:R-:W-:Y:S01]  /*126b0*/  @!P5 FMUL R51, R51, 16777216 ;  /* 0x4b8000003333d820 */ /* 0x000fe20000400000 */
[C---:B------:R-:W-:Y:S01]  /*126c0*/  FMUL R30, R24.reuse, R37 ;  /* 0x00000025181e7220 */ /* 0x040fe20000400000 */
[C---:B------:R-:W-:Y:S01]  /*126d0*/  FMUL R34, R24.reuse, R45 ;  /* 0x0000002d18227220 */ /* 0x040fe20000400000 */
[C---:B------:R-:W-:Y:S01]  /*126e0*/  FMUL R41, R24.reuse, R49 ;  /* 0x0000003118297220 */ /* 0x040fe20000400000 */
[----:B------:R-:W-:Y:S01]  /*126f0*/  FMUL R42, R24, R53 ;  /* 0x00000035182a7220 */ /* 0x000fe20000400000 */
        /* <DEDUP_REMOVED lines=12> */
[----:B------:R-:W-:Y:S01]  /*127c0*/  LOP3.LUT R20, R20, 0xff800000, RZ, 0xc0, !PT ;  /* 0xff80000014147812 */ /* 0x000fe200078ec0ff */
        /* <DEDUP_REMOVED lines=8> */
[----:B------:R-:W-:Y:S01]  /*12850*/  LOP3.LUT R17, R17, 0xff800000, RZ, 0xc0, !PT ;  /* 0xff80000011117812 */ /* 0x000fe200078ec0ff */
[----:B------:R-:W-:Y:S01]  /*12860*/  FMUL R24, R24, R100 ;  /* 0x0000006418187220 */ /* 0x000fe20000400000 */
[----:B------:R-:W-:Y:S01]  /*12870*/  ISETP.GE.U32.AND P0, PT, R14, 0x20, PT ;  /* 0x000000200e00780c */ /* 0x000fe20003f06070 */
[C---:B------:R-:W-:Y:S01]  /*12880*/  FMUL R22, R8.reuse, R15 ;  /* 0x0000000f08167220 */ /* 0x040fe20000400000 */
[C---:B------:R-:W-:Y:S01]  /*12890*/  FMUL R40, R8.reuse, R43 ;  /* 0x0000002b08287220 */ /* 0x040fe20000400000 */
[----:B------:R-:W-:Y:S01]  /*128a0*/  FMUL R48, R8, R51 ;  /* 0x0000003308307220 */ /* 0x000fe20000400000 */
[----:B------:R-:W-:Y:S01]  /*128b0*/  F2FP.SATFINITE.E4M3.F32.PACK_AB_MERGE_C R84, R84, R85, RZ ;  /* 0x000000555454723e */ /* 0x000fe200048070ff */
        /* <DEDUP_REMOVED lines=10> */
[C---:B------:R-:W-:Y:S01]  /*12960*/  FMUL R36, R8.reuse, R106 ;  /* 0x0000006a08247220 */ /* 0x040fe20000400000 */
[C---:B------:R-:W-:Y:S01]  /*12970*/  FMUL R39, R8.reuse, R39 ;  /* 0x0000002708277220 */ /* 0x040fe20000400000 */
[C---:B------:R-:W-:Y:S01]  /*12980*/  FMUL R43, R8.reuse, R95 ;  /* 0x0000005f082b7220 */ /* 0x040fe20000400000 */
[C---:B------:R-:W-:Y:S01]  /*12990*/  FMUL R44, R8.reuse, R94 ;  /* 0x0000005e082c7220 */ /* 0x040fe20000400000 */
[C---:B------:R-:W-:Y:S01]  /*129a0*/  FMUL R47, R8.reuse, R47 ;  /* 0x0000002f082f7220 */ /* 0x040fe20000400000 */
[C---:B------:R-:W-:Y:S01]  /*129b0*/  FMUL R51, R8.reuse, R103 ;  /* 0x0000006708337220 */ /* 0x040fe20000400000 */
[----:B------:R-:W-:Y:S01]  /*129c0*/  FMUL R52, R8, R102 ;  /* 0x0000006608347220 */ /* 0x000fe20000400000 */
[----:B------:R-:W-:Y:S01]  /*129d0*/  FSEL R14, RZ, -23, P3 ;  /* 0xc1b80000ff0e7808 */ /* 0x000fe20001800000 */
[----:B------:R-:W-:Y:S01]  /*129e0*/  IMAD.IADD R19, R10, 0x1, -R19 ;  /* 0x000000010a137824 */ /* 0x000fe200078e0a13 */
[----:B------:R-:W-:Y:S01]  /*129f0*/  I2FP.F32.S32 R15, R20 ;  /* 0x00000014000f7245 */ /* 0x000fe20000201400 */
[----:B------:R-:W-:Y:S01]  /*12a00*/  IMAD.IADD R18, R9, 0x1, -R18 ;  /* 0x0000000109127824 */ /* 0x000fe200078e0a12 */
[----:B------:R-:W-:Y:S01]  /*12a10*/  FSEL R8, RZ, -23, P4 ;  /* 0xc1b80000ff087808 */ /* 0x000fe20002000000 */
[----:B------:R-:W-:Y:S01]  /*12a20*/  FADD R19, R19, -1 ;  /* 0xbf80000013137421 */ /* 0x000fe20000000000 */
[----:B------:R-:W-:Y:S01]  /*12a30*/  I2FP.F32.S32 R21, R17 ;  /* 0x0000001100157245 */ /* 0x000fe20000201400 */
[----:B------:R-:W-:Y:S01]  /*12a40*/  FFMA.FTZ R14, R15, 1.1920928955078125e-07, R14 ;  /* 0x340000000f0e7823 */ /* 0x000fe2000001000e */
[----:B------:R-:W-:Y:S01]  /*12a50*/  F2FP.SATFINITE.E4M3.F32.PACK_AB_MERGE_C R66, R66, R67, RZ ;  /* 0x000000434242723e */ /* 0x000fe200048070ff */
[----:B------:R-:W-:Y:S01]  /*12a60*/  IMAD.IADD R17, R6, 0x1, -R17 ;  /* 0x0000000106117824 */ /* 0x000fe200078e0a11 */
[----:B------:R-:W-:Y:S01]  /*12a70*/  F2FP.SATFINITE.E4M3.F32.PACK_AB_MERGE_C R62, R62, R63, RZ ;  /* 0x0000003f3e3e723e */ /* 0x000fe200048070ff */
[----:B------:R-:W-:Y:S01]  /*12a80*/  FFMA.FTZ R15, R21, 1.1920928955078125e-07, R8 ;  /* 0x34000000150f7823 */ /* 0x000fe20000010008 */
[----:B------:R-:W-:Y:S01]  /*12a90*/  F2FP.SATFINITE.E4M3.F32.PACK_AB_MERGE_C R58, R58, R59, RZ ;  /* 0x0000003b3a3a723e */ /* 0x000fe200048070ff */
[----:B------:R-:W-:Y:S01]  /*12aa0*/  FADD R18, R18, -1 ;  /* 0xbf80000012127421 */ /* 0x000fe20000000000 */
[----:B------:R-:W-:Y:S01]  /*12ab0*/  F2FP.SATFINITE.E4M3.F32.PACK_AB_MERGE_C R54, R54, R55, RZ ;  /* 0x000000373636723e */ /* 0x000fe200048070ff */
[----:B------:R-:W-:Y:S01]  /*12ac0*/  IMAD.IADD R20, R11, 0x1, -R20 ;  /* 0x000000010b147824 */ /* 0x000fe200078e0a14 */
[----:B------:R-:W-:Y:S01]  /*12ad0*/  F2FP.SATFINITE.E4M3.F32.PACK_AB_MERGE_C R24, R53, R24, RZ ;  /* 0x000000183518723e */ /* 0x000fe200048070ff */
[----:B------:R-:W0:Y:S01]  /*12ae0*/  S2R R162, SR_CTAID.X ;  /* 0x0000000000a27919 */ /* 0x000e220000002500 */
[----:B------:R-:W-:Y:S01]  /*12af0*/  LOP3.LUT R84, R84, 0xffff, RZ, 0xc0, !PT ;  /* 0x0000ffff54547812 */ /* 0x000fe200078ec0ff */
[----:B------:R-:W-:Y:S01]  /*12b00*/  FADD R20, R20, -1 ;  /* 0xbf80000014147421 */ /* 0x000fe20000000000 */
[----:B------:R-:W-:Y:S01]  /*12b10*/  LOP3.LUT R55, R80, 0xffff, RZ, 0xc0, !PT ;  /* 0x0000ffff50377812 */ /* 0x000fe200078ec0ff */
[----:B------:R-:W1:Y:S01]  /*12b20*/  LDC.64 R158, c[0x0][0x398] ;  /* 0x0000e600ff9e7b82 */ /* 0x000e620000000a00 */
[----:B------:R-:W-:Y:S01]  /*12b30*/  LOP3.LUT R59, R76, 0xffff, RZ, 0xc0, !PT ;  /* 0x0000ffff4c3b7812 */ /* 0x000fe200078ec0ff */
[----:B--2---:R-:W-:Y:S01]  /*12b40*/  UIMAD UR9, UR11, UR18, URZ ;  /* 0x000000120b0972a4 */ /* 0x004fe2000f8e02ff */
[----:B------:R-:W-:Y:S01]  /*12b50*/  LOP3.LUT R68, R68, 0xffff, RZ, 0xc0, !PT ;  /* 0x0000ffff44447812 */ /* 0x000fe200078ec0ff */
[----:B------:R-:W2:Y:S01]  /*12b60*/  LDCU UR18, c[0x0][0x3ec] ;  /* 0x00007d80ff1277ac */ /* 0x000ea20008000800 */
[----:B------:R-:W-:-:S02]  /*12b70*/  LOP3.LUT R63, R64, 0xffff, RZ, 0xc0, !PT ;  /* 0x0000ffff403f7812 */ /* 0x000fc400078ec0ff */
[----:B------:R-:W-:Y:S01]  /*12b80*/  LOP3.LUT R67, R60, 0xffff, RZ, 0xc0, !PT ;  /* 0x0000ffff3c437812 */ /* 0x000fe200078ec0ff */
[----:B------:R-:W-:Y:S01]  /*12b90*/  USHF.R.S32.HI UR10, URZ, 0x1f, UR9 ;  /* 0x0000001fff0a7899 */ /* 0x000fe20008011409 */
[----:B------:R-:W-:Y:S02]  /*12ba0*/  F2FP.SATFINITE.E4M3.F32.PACK_AB_MERGE_C R82, R82, R83, RZ ;  /* 0x000000535252723e */ /* 0x000fe400048070ff */
[----:B------:R-:W-:Y:S02]  /*12bb0*/  F2FP.SATFINITE.E4M3.F32.PACK_AB_MERGE_C R78, R78, R79, RZ ;  /* 0x0000004f4e4e723e */ /* 0x000fe400048070ff */
[----:B------:R-:W-:Y:S02]  /*12bc0*/  F2FP.SATFINITE.E4M3.F32.PACK_AB_MERGE_C R74, R74, R75, RZ ;  /* 0x0000004b4a4a723e */ /* 0x000fe400048070ff */
[----:B------:R-:W-:Y:S02]  /*12bd0*/  F2FP.SATFINITE.E4M3.F32.PACK_AB_MERGE_C R33, R33, R34, RZ ;  /* 0x000000222121723e */ /* 0x000fe400048070ff */
[----:B------:R-:W-:-:S02]  /*12be0*/  F2FP.SATFINITE.E4M3.F32.PACK_AB_MERGE_C R27, R27, R28, RZ ;  /* 0x0000001c1b1b723e */ /* 0x000fc400048070ff */
[----:B------:R-:W-:Y:S02]  /*12bf0*/  F2FP.SATFINITE.E4M3.F32.PACK_AB_MERGE_C R49, R49, R50, RZ ;  /* 0x000000323131723e */ /* 0x000fe400048070ff */
[----:B------:R-:W-:Y:S01]  /*12c00*/  F2FP.SATFINITE.E4M3.F32.PACK_AB_MERGE_C R45, R45, R46, RZ ;  /* 0x0000002e2d2d723e */ /* 0x000fe200048070ff */
[----:B--2---:R-:W-:Y:S01]  /*12c10*/  UIMAD UR18, UR11, UR18, URZ ;  /* 0x000000120b1272a4 */ /* 0x004fe2000f8e02ff */
[----:B------:R-:W-:Y:S02]  /*12c20*/  F2FP.SATFINITE.E4M3.F32.PACK_AB_MERGE_C R37, R37, R38, RZ ;  /* 0x000000262525723e */ /* 0x000fe400048070ff */
[----:B------:R-:W-:Y:S02]  /*12c30*/  F2FP.SATFINITE.E4M3.F32.PACK_AB_MERGE_C R29, R29, R30, RZ ;  /* 0x0000001e1d1d723e */ /* 0x000fe400048070ff */
[----:B------:R-:W-:Y:S01]  /*12c40*/  F2FP.SATFINITE.E4M3.F32.PACK_AB_MERGE_C R28, R25, R26, RZ ;  /* 0x0000001a191c723e */ /* 0x000fe200048070ff */
[----:B0-----:R-:W-:Y:S01]  /*12c50*/  IMAD.SHL.U32 R162, R162, 0x20, RZ ;  /* 0x00000020a2a27824 */ /* 0x001fe200078e00ff */
[----:B------:R-:W-:-:S02]  /*12c60*/  LOP3.LUT R34, R24, 0xffff, RZ, 0xc0, !PT ;  /* 0x0000ffff18227812 */ /* 0x000fc400078ec0ff */
[----:B------:R-:W-:Y:S02]  /*12c70*/  F2FP.SATFINITE.E4M3.F32.PACK_AB_MERGE_C R56, R56, R57, RZ ;  /* 0x000000393838723e */ /* 0x000fe400048070ff */
[--C-:B------:R-:W-:Y:S02]  /*12c80*/  PRMT R24, R59, 0x3340, R0.reuse ;  /* 0x000033403b187816 */ /* 0x100fe40000000000 */
[----:B------:R-:W-:Y:S02]  /*12c90*/  PRMT R26, R67, 0x3340, R0 ;  /* 0x00003340431a7816 */ /* 0x000fe40000000000 */
[----:B------:R-:W-:Y:S02]  /*12ca0*/  PRMT R21, R84, 0x3340, R55 ;  /* 0x0000334054157816 */ /* 0x000fe40000000037 */
[----:B------:R-:W-:Y:S02]  /*12cb0*/  PRMT R25, R68, 0x3340, R63 ;  /* 0x0000334044197816 */ /* 0x000fe4000000003f */
[----:B------:R-:W-:-:S02]  /*12cc0*/  LOP3.LUT R82, R82, 0xffff, RZ, 0xc0, !PT ;  /* 0x0000ffff52527812 */ /* 0x000fc400078ec0ff */
[----:B------:R-:W-:Y:S02]  /*12cd0*/  LOP3.LUT R57, R78, 0xffff, RZ, 0xc0, !PT ;  /* 0x0000ffff4e397812 */ /* 0x000fe400078ec0ff */
[----:B------:R-:W-:Y:S02]  /*12ce0*/  LOP3.LUT R61, R74, 0xffff, RZ, 0xc0, !PT ;  /* 0x0000ffff4a3d7812 */ /* 0x000fe400078ec0ff */
[----:B------:R-:W-:Y:S02]  /*12cf0*/  LOP3.LUT R66, R66, 0xffff, RZ, 0xc0, !PT ;  /* 0x0000ffff42427812 */ /* 0x000fe400078ec0ff */
[----:B------:R-:W-:Y:S02]  /*12d00*/  LOP3.LUT R65, R62, 0xffff, RZ, 0xc0, !PT ;  /* 0x0000ffff3e417812 */ /* 0x000fe400078ec0ff */
[----:B------:R-:W-:Y:S02]  /*12d10*/  LOP3.LUT R69, R58, 0xffff, RZ, 0xc0, !PT ;  /* 0x0000ffff3a457812 */ /* 0x000fe400078ec0ff */
[----:B------:R-:W-:-:S02]  /*12d20*/  F2FP.SATFINITE.E4M3.F32.PACK_AB_MERGE_C R8, R70, R71, RZ ;  /* 0x000000474608723e */ /* 0x000fc400048070ff */
[----:B------:R-:W-:Y:S02]  /*12d30*/  LOP3.LUT R75, R45, 0xffff, RZ, 0xc0, !PT ;  /* 0x0000ffff2d4b7812 */ /* 0x000fe400078ec0ff */
[----:B------:R-:W-:Y:S02]  /*12d40*/  LOP3.LUT R71, R49, 0xffff, RZ, 0xc0, !PT ;  /* 0x0000ffff31477812 */ /* 0x000fe400078ec0ff */
[----:B------:R-:W-:Y:S02]  /*12d50*/  LOP3.LUT R81, R29, 0xffff, RZ, 0xc0, !PT ;  /* 0x0000ffff1d517812 */ /* 0x000fe400078ec0ff */
[----:B------:R-:W-:Y:S02]  /*12d60*/  LOP3.LUT R38, R37, 0xffff, RZ, 0xc0, !PT ;  /* 0x0000ffff25267812 */ /* 0x000fe400078ec0ff */
[----:B------:R-:W-:Y:S02]  /*12d70*/  LOP3.LUT R33, R33, 0xffff, RZ, 0xc0, !PT ;  /* 0x0000ffff21217812 */ /* 0x000fe400078ec0ff */
[----:B------:R-:W-:-:S02]  /*12d80*/  F2FP.SATFINITE.E4M3.F32.PACK_AB_MERGE_C R47, R47, R48, RZ ;  /* 0x000000302f2f723e */ /* 0x000fc400048070ff */
[----:B------:R-:W-:Y:S02]  /*12d90*/  F2FP.SATFINITE.E4M3.F32.PACK_AB_MERGE_C R43, R43, R44, RZ ;  /* 0x0000002c2b2b723e */ /* 0x000fe400048070ff */
[----:B------:R-:W-:Y:S02]  /*12da0*/  F2FP.SATFINITE.E4M3.F32.PACK_AB_MERGE_C R30, R22, R23, RZ ;  /* 0x00000017161e723e */ /* 0x000fe400048070ff */
[----:B------:R-:W-:Y:S02]  /*12db0*/  PRMT R45, R21, 0x5410, R24 ;  /* 0x00005410152d7816 */ /* 0x000fe40000000018 */
[----:B------:R-:W-:Y:S02]  /*12dc0*/  PRMT R49, R25, 0x5410, R26 ;  /* 0x0000541019317816 */ /* 0x000fe4000000001a */
[----:B------:R-:W-:Y:S02]  /*12dd0*/  F2FP.SATFINITE.E4M3.F32.PACK_AB_MERGE_C R51, R51, R52, RZ ;  /* 0x000000343333723e */ /* 0x000fe400048070ff */
[----:B------:R-:W-:-:S02]  /*12de0*/  PRMT R24, R61, 0x3340, R0 ;  /* 0x000033403d187816 */ /* 0x000fc40000000000 */
[----:B------:R-:W-:Y:S02]  /*12df0*/  PRMT R26, R69, 0x3340, R0 ;  /* 0x00003340451a7816 */ /* 0x000fe40000000000 */
[----:B------:R-:W-:Y:S02]  /*12e00*/  PRMT R23, R82, 0x3340, R57 ;  /* 0x0000334052177816 */ /* 0x000fe40000000039 */
[----:B------:R-:W-:Y:S02]  /*12e10*/  PRMT R25, R66, 0x3340, R65 ;  /* 0x0000334042197816 */ /* 0x000fe40000000041 */
[----:B------:R-:W-:Y:S02]  /*12e20*/  F2FP.SATFINITE.E4M3.F32.PACK_AB_MERGE_C R72, R72, R73, RZ ;  /* 0x000000494848723e */ /* 0x000fe400048070ff */
[----:B------:R-:W-:Y:S02]  /*12e30*/  F2FP.SATFINITE.E4M3.F32.PACK_AB_MERGE_C R35, R35, R36, RZ ;  /* 0x000000242323723e */ /* 0x000fe400048070ff */
[----:B------:R-:W-:-:S02]  /*12e40*/  F2FP.SATFINITE.E4M3.F32.PACK_AB_MERGE_C R31, R31, R32, RZ ;  /* 0x000000201f1f723e */ /* 0x000fc400048070ff */
[--C-:B------:R-:W-:Y:S02]  /*12e50*/  PRMT R22, R81, 0x3340, R0.reuse ;  /* 0x0000334051167816 */ /* 0x100fe40000000000 */
[----:B------:R-:W-:Y:S02]  /*12e60*/  PRMT R21, R38, 0x3340, R33 ;  /* 0x0000334026157816 */ /* 0x000fe40000000021 */
[----:B------:R-:W-:Y:S02]  /*12e70*/  PRMT R53, R75, 0x3340, R0 ;  /* 0x000033404b357816 */ /* 0x000fe40000000000 */
[----:B------:R-:W-:Y:S02]  /*12e80*/  PRMT R32, R34, 0x3340, R71 ;  /* 0x0000334022207816 */ /* 0x000fe40000000047 */
[----:B------:R-:W-:Y:S02]  /*12e90*/  LOP3.LUT R73, R47, 0xffff, RZ, 0xc0, !PT ;  /* 0x0000ffff2f497812 */ /* 0x000fe400078ec0ff */
[----:B------:R-:W-:-:S02]  /*12ea0*/  LOP3.LUT R77, R43, 0xffff, RZ, 0xc0, !PT ;  /* 0x0000ffff2b4d7812 */ /* 0x000fc400078ec0ff */
[----:B------:R-:W-:Y:S02]  /*12eb0*/  LOP3.LUT R46, R51, 0xffff, RZ, 0xc0, !PT ;  /* 0x0000ffff332e7812 */ /* 0x000fe400078ec0ff */
[----:B------:R-:W-:Y:S02]  /*12ec0*/  PRMT R43, R23, 0x5410, R24 ;  /* 0x00005410172b7816 */ /* 0x000fe40000000018 */
[----:B------:R-:W-:Y:S02]  /*12ed0*/  PRMT R47, R25, 0x5410, R26 ;  /* 0x00005410192f7816 */ /* 0x000fe4000000001a */
[----:B------:R-:W-:Y:S02]  /*12ee0*/  SHF.R.U32.HI R24, RZ, 0x8, R68 ;  /* 0x00000008ff187819 */ /* 0x000fe40000011644 */
[----:B------:R-:W-:Y:S02]  /*12ef0*/  SHF.R.U32.HI R25, RZ, 0x8, R63 ;  /* 0x00000008ff197819 */ /* 0x000fe4000001163f */
[----:B------:R-:W-:-:S02]  /*12f00*/  PRMT R37, R21, 0x5410, R22 ;  /* 0x0000541015257816 */ /* 0x000fc40000000016 */
[----:B------:R-:W-:Y:S02]  /*12f10*/  LOP3.LUT R48, R35, 0xffff, RZ, 0xc0, !PT ;  /* 0x0000ffff23307812 */ /* 0x000fe400078ec0ff */
[----:B------:R-:W-:Y:S02]  /*12f20*/  LOP3.LUT R79, R31, 0xffff, RZ, 0xc0, !PT ;  /* 0x0000ffff1f4f7812 */ /* 0x000fe400078ec0ff */
[----:B------:R-:W-:Y:S02]  /*12f30*/  LOP3.LUT R83, R27, 0xffff, RZ, 0xc0, !PT ;  /* 0x0000ffff1b537812 */ /* 0x000fe400078ec0ff */
[----:B------:R-:W-:Y:S02]  /*12f40*/  PRMT R36, R32, 0x5410, R53 ;  /* 0x0000541020247816 */ /* 0x000fe40000000035 */
[----:B------:R-:W-:Y:S02]  /*12f50*/  SHF.R.U32.HI R21, RZ, 0x8, R84 ;  /* 0x00000008ff157819 */ /* 0x000fe40000011654 */
[----:B------:R-:W-:-:S02]  /*12f60*/  SHF.R.U32.HI R22, RZ, 0x8, R55 ;  /* 0x00000008ff167819 */ /* 0x000fc40000011637 */
[----:B------:R-:W-:Y:S02]  /*12f70*/  SHF.R.U32.HI R23, RZ, 0x8, R59 ;  /* 0x00000008ff177819 */ /* 0x000fe4000001163b */
[--C-:B------:R-:W-:Y:S02]  /*12f80*/  PRMT R32, R77, 0x3340, R0.reuse ;  /* 0x000033404d207816 */ /* 0x100fe40000000000 */
[----:B------:R-:W-:Y:S02]  /*12f90*/  PRMT R29, R46, 0x3340, R73 ;  /* 0x000033402e1d7816 */ /* 0x000fe40000000049 */
[----:B------:R-:W-:Y:S02]  /*12fa0*/  LOP3.LUT R25, R25, 0xffff, RZ, 0xc0, !PT ;  /* 0x0000ffff19197812 */ /* 0x000fe400078ec0ff */
[----:B------:R-:W-:Y:S02]  /*12fb0*/  LOP3.LUT R24, R24, 0xffff, RZ, 0xc0, !PT ;  /* 0x0000ffff18187812 */ /* 0x000fe400078ec0ff */
[----:B------:R-:W-:-:S02]  /*12fc0*/  PRMT R27, R83, 0x3340, R0 ;  /* 0x00003340531b7816 */ /* 0x000fc40000000000 */
[----:B------:R-:W-:Y:S02]  /*12fd0*/  PRMT R26, R48, 0x3340, R79 ;  /* 0x00003340301a7816 */ /* 0x000fe4000000004f */
[----:B------:R-:W-:Y:S02]  /*12fe0*/  LOP3.LUT R22, R22, 0xffff, RZ, 0xc0, !PT ;  /* 0x0000ffff16167812 */ /* 0x000fe400078ec0ff */
[----:B------:R-:W-:Y:S02]  /*12ff0*/  LOP3.LUT R21, R21, 0xffff, RZ, 0xc0, !PT ;  /* 0x0000ffff15157812 */ /* 0x000fe400078ec0ff */
[----:B------:R-:W-:Y:S02]  /*13000*/  LOP3.LUT R23, R23, 0xffff, RZ, 0xc0, !PT ;  /* 0x0000ffff17177812 */ /* 0x000fe400078ec0ff */
[----:B------:R-:W-:Y:S02]  /*13010*/  PRMT R51, R29, 0x5410, R32 ;  /* 0x000054101d337816 */ /* 0x000fe40000000020 */
[----:B------:R-:W-:-:S02]  /*13020*/  PRMT R29, R24, 0x3340, R25 ;  /* 0x00003340181d7816 */ /* 0x000fc40000000019 */
[----:B------:R-:W-:Y:S02]  /*13030*/  PRMT R53, R26, 0x5410, R27 ;  /* 0x000054101a357816 */ /* 0x000fe4000000001b */
[----:B------:R-:W-:Y:S02]  /*13040*/  SHF.R.U32.HI R24, RZ, 0x8, R75 ;  /* 0x00000008ff187819 */ /* 0x000fe4000001164b */
[----:B------:R-:W-:Y:S02]  /*13050*/  PRMT R27, R21, 0x3340, R22 ;  /* 0x00003340151b7816 */ /* 0x000fe40000000016 */
[----:B------:R-:W-:Y:S02]  /*13060*/  PRMT R32, R23, 0x3340, R0 ;  /* 0x0000334017207816 */ /* 0x000fe40000000000 */
[----:B------:R-:W-:Y:S02]  /*13070*/  SHF.R.U32.HI R25, RZ, 0x8, R38 ;  /* 0x00000008ff197819 */ /* 0x000fe40000011626 */
[----:B------:R-:W-:-:S02]  /*13080*/  SHF.R.U32.HI R26, RZ, 0x8, R33 ;  /* 0x00000008ff1a7819 */ /* 0x000fc40000011621 */
[----:B------:R-:W-:Y:S02]  /*13090*/  SHF.R.U32.HI R21, RZ, 0x8, R67 ;  /* 0x00000008ff157819 */ /* 0x000fe40000011643 */
[----:B------:R-:W-:Y:S02]  /*130a0*/  SHF.R.U32.HI R22, RZ, 0x8, R34 ;  /* 0x00000008ff167819 */ /* 0x000fe40000011622 */
[----:B------:R-:W-:Y:S02]  /*130b0*/  SHF.R.U32.HI R23, RZ, 0x8, R71 ;  /* 0x00000008ff177819 */ /* 0x000fe40000011647 */
[----:B------:R-:W-:Y:S02]  /*130c0*/  LOP3.LUT R33, R24, 0xffff, RZ, 0xc0, !PT ;  /* 0x0000ffff18217812 */ /* 0x000fe400078ec0ff */
[----:B------:R-:W-:Y:S02]  /*130d0*/  LOP3.LUT R26, R26, 0xffff, RZ, 0xc0, !PT ;  /* 0x0000ffff1a1a7812 */ /* 0x000fe400078ec0ff */
[----:B------:R-:W-:-:S02]  /*130e0*/  LOP3.LUT R25, R25, 0xffff, RZ, 0xc0, !PT ;  /* 0x0000ffff19197812 */ /* 0x000fc400078ec0ff */
[----:B------:R-:W-:Y:S02]  /*130f0*/  LOP3.LUT R21, R21, 0xffff, RZ, 0xc0, !PT ;  /* 0x0000ffff15157812 */ /* 0x000fe400078ec0ff */
[----:B------:R-:W-:Y:S02]  /*13100*/  LOP3.LUT R23, R23, 0xffff, RZ, 0xc0, !PT ;  /* 0x0000ffff17177812 */ /* 0x000fe400078ec0ff */
[----:B------:R-:W-:Y:S02]  /*13110*/  LOP3.LUT R22, R22, 0xffff, RZ, 0xc0, !PT ;  /* 0x0000ffff16167812 */ /* 0x000fe400078ec0ff */
[----:B------:R-:W-:Y:S02]  /*13120*/  PRMT R38, R33, 0x3340, R0 ;  /* 0x0000334021267816 */ /* 0x000fe40000000000 */
[----:B------:R-:W-:Y:S02]  /*13130*/  PRMT R33, R25, 0x3340, R26 ;  /* 0x0000334019217816 */ /* 0x000fe4000000001a */
[----:B------:R-:W-:-:S02]  /*13140*/  PRMT R34, R21, 0x3340, R0 ;  /* 0x0000334015227816 */ /* 0x000fc40000000000 */
[----:B------:R-:W-:Y:S02]  /*13150*/  PRMT R31, R22, 0x3340, R23 ;  /* 0x00003340161f7816 */ /* 0x000fe40000000017 */
[----:B------:R-:W-:Y:S02]  /*13160*/  SHF.R.U32.HI R26, RZ, 0x8, R81 ;  /* 0x00000008ff1a7819 */ /* 0x000fe40000011651 */
[----:B------:R-:W-:Y:S02]  /*13170*/  SHF.R.U32.HI R21, RZ, 0x8, R82 ;  /* 0x00000008ff157819 */ /* 0x000fe40000011652 */
[----:B------:R-:W-:Y:S02]  /*13180*/  SHF.R.U32.HI R22, RZ, 0x8, R57 ;  /* 0x00000008ff167819 */ /* 0x000fe40000011639 */
[----:B------:R-:W-:Y:S02]  /*13190*/  SHF.R.U32.HI R23, RZ, 0x8, R61 ;  /* 0x00000008ff177819 */ /* 0x000fe4000001163d */
[----:B------:R-:W-:-:S02]  /*131a0*/  SHF.R.U32.HI R24, RZ, 0x8, R66 ;  /* 0x00000008ff187819 */ /* 0x000fc40000011642 */
[----:B------:R-:W-:Y:S02]  /*131b0*/  SHF.R.U32.HI R25, RZ, 0x8, R65 ;  /* 0x00000008ff197819 */ /* 0x000fe40000011641 */
[----:B------:R-:W-:Y:S02]  /*131c0*/  LOP3.LUT R35, R26, 0xffff, RZ, 0xc0, !PT ;  /* 0x0000ffff1a237812 */ /* 0x000fe400078ec0ff */
[----:B------:R-:W-:Y:S02]  /*131d0*/  LOP3.LUT R22, R22, 0xffff, RZ, 0xc0, !PT ;  /* 0x0000ffff16167812 */ /* 0x000fe400078ec0ff */
[----:B------:R-:W-:Y:S02]  /*131e0*/  LOP3.LUT R21, R21, 0xffff, RZ, 0xc0, !PT ;  /* 0x0000ffff15157812 */ /* 0x000fe400078ec0ff */
[----:B------:R-:W-:Y:S02]  /*131f0*/  LOP3.LUT R23, R23, 0xffff, RZ, 0xc0, !PT ;  /* 0x0000ffff17177812 */ /* 0x000fe400078ec0ff */
[----:B------:R-:W-:-:S02]  /*13200*/  F2FP.SATFINITE.E4M3.F32.PACK_AB_MERGE_C R39, R39, R40, RZ ;  /* 0x000000282727723e */ /* 0x000fc400048070ff */
[----:B------:R-:W-:Y:S02]  /*13210*/  LOP3.LUT R25, R25, 0xffff, RZ, 0xc0, !PT ;  /* 0x0000ffff19197812 */ /* 0x000fe400078ec0ff */
[----:B------:R-:W-:Y:S02]  /*13220*/  LOP3.LUT R24, R24, 0xffff, RZ, 0xc0, !PT ;  /* 0x0000ffff18187812 */ /* 0x000fe400078ec0ff */
[----:B------:R-:W-:Y:S02]  /*13230*/  F2FP.SATFINITE.E4M3.F32.PACK_AB_MERGE_C R41, R41, R42, RZ ;  /* 0x0000002a2929723e */ /* 0x000fe400048070ff */
[----:B------:R-:W-:Y:S02]  /*13240*/  PRMT R40, R35, 0x3340, R0 ;  /* 0x0000334023287816 */ /* 0x000fe40000000000 */
[----:B------:R-:W-:Y:S02]  /*13250*/  PRMT R35, R21, 0x3340, R22 ;  /* 0x0000334015237816 */ /* 0x000fe40000000016 */
[----:B------:R-:W-:-:S02]  /*13260*/  PRMT R42, R23, 0x3340, R0 ;  /* 0x00003340172a7816 */ /* 0x000fc40000000000 */
[----:B------:R-:W-:Y:S02]  /*13270*/  PRMT R44, R24, 0x3340, R25 ;  /* 0x00003340182c7816 */ /* 0x000fe40000000019 */
[----:B------:R-:W-:Y:S02]  /*13280*/  SHF.R.U32.HI R24, RZ, 0x8, R77 ;  /* 0x00000008ff187819 */ /* 0x000fe4000001164d */
[----:B------:R-:W-:Y:S02]  /*13290*/  LOP3.LUT R8, R8, 0xffff, RZ, 0xc0, !PT ;  /* 0x0000ffff08087812 */ /* 0x000fe400078ec0ff */
[----:B------:R-:W-:Y:S02]  /*132a0*/  LOP3.LUT R72, R72, 0xffff, RZ, 0xc0, !PT ;  /* 0x0000ffff48487812 */ /* 0x000fe400078ec0ff */
[----:B------:R-:W-:Y:S02]  /*132b0*/  PRMT R35, R35, 0x5410, R42 ;  /* 0x0000541023237816 */ /* 0x000fe4000000002a */
[----:B------:R-:W-:-:S02]  /*132c0*/  SHF.R.U32.HI R21, RZ, 0x8, R69 ;  /* 0x00000008ff157819 */ /* 0x000fc40000011645 */
[----:B------:R-:W-:Y:S02]  /*132d0*/  LOP3.LUT R57, R24, 0xffff, RZ, 0xc0, !PT ;  /* 0x0000ffff18397812 */ /* 0x000fe400078ec0ff */
[----:B------:R-:W-:Y:S02]  /*132e0*/  PRMT R27, R27, 0x5410, R32 ;  /* 0x000054101b1b7816 */ /* 0x000fe40000000020 */
[----:B------:R-:W-:Y:S02]  /*132f0*/  PRMT R29, R29, 0x5410, R34 ;  /* 0x000054101d1d7816 */ /* 0x000fe40000000022 */
[----:B------:R-:W-:Y:S02]  /*13300*/  SHF.R.U32.HI R22, RZ, 0x8, R46 ;  /* 0x00000008ff167819 */ /* 0x000fe4000001162e */
[----:B------:R-:W-:Y:S01]  /*13310*/  PRMT R24, R45, 0x4210, R72 ;  /* 0x000042102d187816 */ /* 0x000fe20000000048 */
[----:B------:R-:W-:Y:S01]  /*13320*/  IMAD.MOV.U32 R45, RZ, RZ, 0x3dc6b27f ;  /* 0x3dc6b27fff2d7424 */ /* 0x000fe200078e00ff */
[----:B------:R-:W-:-:S02]  /*13330*/  PRMT R32, R43, 0x4210, R8 ;  /* 0x000042102b207816 */ /* 0x000fc40000000008 */
[----:B------:R-:W-:Y:S02]  /*13340*/  PRMT R34, R35, 0x5210, R8 ;  /* 0x0000521023227816 */ /* 0x000fe40000000008 */
[----:B------:R-:W0:Y:S01]  /*13350*/  LDC R8, c[0x0][0x3e8] ;  /* 0x0000fa00ff087b82 */ /* 0x000e220000000800 */
[----:B------:R-:W-:Y:S02]  /*13360*/  SHF.R.U32.HI R23, RZ, 0x8, R73 ;  /* 0x00000008ff177819 */ /* 0x000fe40000011649 */
[----:B------:R-:W-:Y:S02]  /*13370*/  LOP3.LUT R21, R21, 0xffff, RZ, 0xc0, !PT ;  /* 0x0000ffff15157812 */ /* 0x000fe400078ec0ff */
[----:B------:R-:W-:Y:S01]  /*13380*/  LOP3.LUT R55, R22, 0xffff, RZ, 0xc0, !PT ;  /* 0x0000ffff16377812 */ /* 0x000fe200078ec0ff */
[----:B------:R-:W-:Y:S01]  /*13390*/  FFMA.FTZ R22, R19, R45, -0.16845393180847167969 ;  /* 0xbe2c7f3013167423 */ /* 0x000fe2000001002d */
[----:B------:R-:W-:Y:S02]  /*133a0*/  LOP3.LUT R46, R23, 0xffff, RZ, 0xc0, !PT ;  /* 0x0000ffff172e7812 */ /* 0x000fe400078ec0ff */
[----:B------:R-:W-:Y:S01]  /*133b0*/  PRMT R23, R21, 0x3340, R0 ;  /* 0x0000334015177816 */ /* 0x000fe20000000000 */
[----:B------:R-:W-:Y:S01]  /*133c0*/  FFMA.FTZ R22, R19, R22, 0.1716887056827545166 ;  /* 0x3e2fcf2a13167423 */ /* 0x000fe20000010016 */
[----:B------:R-:W-:-:S02]  /*133d0*/  LOP3.LUT R54, R54, 0xffff, RZ, 0xc0, !PT ;  /* 0x0000ffff36367812 */ /* 0x000fc400078ec0ff */
[----:B------:R-:W-:Y:S01]  /*133e0*/  PRMT R23, R44, 0x5410, R23 ;  /* 0x000054102c177816 */ /* 0x000fe20000000017 */
[C---:B------:R-:W-:Y:S01]  /*133f0*/  FFMA.FTZ R22, R19.reuse, R22, -0.17900948226451873779 ;  /* 0xbe374e4313167423 */ /* 0x040fe20000010016 */
[----:B------:R-:W-:Y:S02]  /*13400*/  SHF.R.U32.HI R25, RZ, 0x8, R48 ;  /* 0x00000008ff197819 */ /* 0x000fe40000011630 */
[----:B------:R-:W-:Y:S01]  /*13410*/  SHF.R.U32.HI R26, RZ, 0x8, R79 ;  /* 0x00000008ff1a7819 */ /* 0x000fe2000001164f */
[----:B------:R-:W-:Y:S01]  /*13420*/  FFMA.FTZ R22, R19, R22, 0.20512372255325317383 ;  /* 0x3e520bf413167423 */ /* 0x000fe20000010016 */
[----:B------:R-:W-:Y:S02]  /*13430*/  SHF.R.U32.HI R21, RZ, 0x8, R83 ;  /* 0x00000008ff157819 */ /* 0x000fe40000011653 */
[----:B------:R-:W-:Y:S01]  /*13440*/  PRMT R35, R23, 0x5210, R54 ;  /* 0x0000521017237816 */ /* 0x000fe20000000036 */
[----:B------:R-:W-:Y:S01]  /*13450*/  FFMA.FTZ R22, R19, R22, -0.24046532809734344482 ;  /* 0xbe763c8b13167423 */ /* 0x000fe20000010016 */
[----:B------:R-:W-:-:S02]  /*13460*/  SHF.R.U32.HI R23, RZ, 0x5, R164 ;  /* 0x00000005ff177819 */ /* 0x000fc400000116a4 */
[----:B------:R-:W-:Y:S01]  /*13470*/  LOP3.LUT R26, R26, 0xffff, RZ, 0xc0, !PT ;  /* 0x0000ffff1a1a7812 */ /* 0x000fe200078ec0ff */
[----:B------:R-:W-:Y:S01]  /*13480*/  FFMA.FTZ R22, R19, R22, 0.28857114911079406738 ;  /* 0x3e93bf9913167423 */ /* 0x000fe20000010016 */
[----:B------:R-:W-:Y:S02]  /*13490*/  LOP3.LUT R25, R25, 0xffff, RZ, 0xc0, !PT ;  /* 0x0000ffff19197812 */ /* 0x000fe400078ec0ff */
[----:B------:R-:W-:Y:S01]  /*134a0*/  LOP3.LUT R21, R21, 0xffff, RZ, 0xc0, !PT ;  /* 0x0000ffff15157812 */ /* 0x000fe200078ec0ff */
[----:B------:R-:W-:Y:S01]  /*134b0*/  FFMA.FTZ R22, R19, R22, -0.36067417263984680176 ;  /* 0xbeb8aa4913167423 */ /* 0x000fe20000010016 */
[----:B------:R-:W-:Y:S02]  /*134c0*/  LOP3.LUT R56, R56, 0xffff, RZ, 0xc0, !PT ;  /* 0x0000ffff38387812 */ /* 0x000fe400078ec0ff */
[----:B------:R-:W-:Y:S01]  /*134d0*/  SGXT.U32 R23, R23, 0x3 ;  /* 0x000000031717781a */ /* 0x000fe20000000000 */
[----:B------:R-:W-:Y:S01]  /*134e0*/  FFMA.FTZ R22, R19, R22, 0.48089820146560668945 ;  /* 0x3ef6384a13167423 */ /* 0x000fe20000010016 */
[----:B------:R-:W-:-:S02]  /*134f0*/  PRMT R26, R25, 0x3340, R26 ;  /* 0x00003340191a7816 */ /* 0x000fc4000000001a */
[----:B------:R-:W-:Y:S01]  /*13500*/  PRMT R21, R21, 0x3340, R0 ;  /* 0x0000334015157816 */ /* 0x000fe20000000000 */
[----:B0-----:R-:W-:Y:S01]  /*13510*/  IMAD R23, R23, R8, RZ ;  /* 0x0000000817177224 */ /* 0x001fe200078e02ff */
[----:B------:R-:W-:Y:S01]  /*13520*/  LOP3.LUT R41, R41, 0xffff, RZ, 0xc0, !PT ;  /* 0x0000ffff29297812 */ /* 0x000fe200078ec0ff */
[----:B------:R-:W-:Y:S01]  /*13530*/  FFMA.FTZ R22, R19, R22, -0.72134751081466674805 ;  /* 0xbf38aa3b13167423 */ /* 0x000fe20000010016 */
[----:B------:R-:W-:Y:S02]  /*13540*/  LOP3.LUT R28, R28, 0xffff, RZ, 0xc0, !PT ;  /* 0x0000ffff1c1c7812 */ /* 0x000fe400078ec0ff */
[----:B------:R-:W-:Y:S01]  /*13550*/  PRMT R25, R49, 0x4210, R56 ;  /* 0x0000421031197816 */ /* 0x000fe20000000038 */
[----:B------:R-:W-:Y:S01]  /*13560*/  BAR.SYNC.DEFER_BLOCKING 0x0 ;  /* 0x0000000000007b1d */ /* 0x000fe20000010000 */
[----:B------:R-:W-:Y:S01]  /*13570*/  PRMT R38, R31, 0x5410, R38 ;  /* 0x000054101f267816 */ /* 0x000fe20000000026 */
[----:B------:R-:W-:Y:S01]  /*13580*/  FMUL R22, R19, R22 ;  /* 0x0000001613167220 */ /* 0x000fe20000400000 */
[----:B------:R-:W-:-:S02]  /*13590*/  PRMT R33, R33, 0x5410, R40 ;  /* 0x0000541021217816 */ /* 0x000fc40000000028 */
[----:B------:R-:W-:Y:S01]  /*135a0*/  PRMT R72, R27, 0x5210, R72 ;  /* 0x000052101b487816 */ /* 0x000fe20000000048 */
[C---:B------:R-:W-:Y:S01]  /*135b0*/  FMUL R22, R19.reuse, R22 ;  /* 0x0000001613167220 */ /* 0x040fe20000400000 */
[----:B------:R-:W-:Y:S02]  /*135c0*/  PRMT R63, R26, 0x5410, R21 ;  /* 0x000054101a3f7816 */ /* 0x000fe40000000015 */
[--C-:B------:R-:W-:Y:S01]  /*135d0*/  PRMT R26, R38, 0x5210, R41.reuse ;  /* 0x00005210261a7816 */ /* 0x100fe20000000029 */
[----:B------:R-:W-:Y:S01]  /*135e0*/  FFMA.FTZ R22, R19, 1.4426950216293334961, R22 ;  /* 0x3fb8aa3b13167823 */ /* 0x000fe20000010016 */
[----:B------:R-:W-:Y:S01]  /*135f0*/  PRMT R27, R33, 0x5210, R28 ;  /* 0x00005210211b7816 */ /* 0x000fe2000000001c */
[----:B------:R-:W-:Y:S01]  /*13600*/  FFMA.FTZ R19, R20, R45, -0.16845393180847167969 ;  /* 0xbe2c7f3014137423 */ /* 0x000fe2000001002d */
[----:B------:R-:W-:Y:S01]  /*13610*/  PRMT R36, R36, 0x4210, R41 ;  /* 0x0000421024247816 */ /* 0x000fe20000000029 */
[----:B------:R-:W-:Y:S01]  /*13620*/  FADD R86, R13, R22 ;  /* 0x000000160d567221 */ /* 0x000fe20000000000 */
[----:B------:R-:W-:Y:S01]  /*13630*/  PRMT R37, R37, 0x4210, R28 ;  /* 0x0000421025257816 */ /* 0x000fe2000000001c */
[----:B------:R-:W-:Y:S01]  /*13640*/  FFMA.FTZ R19, R20, R19, 0.1716887056827545166 ;  /* 0x3e2fcf2a14137423 */ /* 0x000fe20000010013 */
[----:B------:R-:W-:-:S02]  /*13650*/  PRMT R73, R29, 0x5210, R56 ;  /* 0x000052101d497816 */ /* 0x000fc40000000038 */
[----:B------:R-:W-:Y:S01]  /*13660*/  PRMT R33, R47, 0x4210, R54 ;  /* 0x000042102f217816 */ /* 0x000fe20000000036 */
[----:B------:R-:W-:Y:S01]  /*13670*/  FFMA.FTZ R19, R20, R19, -0.17900948226451873779 ;  /* 0xbe374e4314137423 */ /* 0x000fe20000010013 */
[----:B------:R-:W-:Y:S02]  /*13680*/  LOP3.LUT R28, R16, 0x40, RZ, 0x3c, !PT ;  /* 0x00000040101c7812 */ /* 0x000fe400078e3cff */
[----:B------:R-:W-:Y:S01]  /*13690*/  LOP3.LUT R30, R30, 0xffff, RZ, 0xc0, !PT ;  /* 0x0000ffff1e1e7812 */ /* 0x000fe200078ec0ff */
[----:B------:R0:W-:Y:S01]  /*136a0*/  STS.64 [R16+UR8], R24 ;  /* 0x0000001810007988 */ /* 0x0001e20008000a08 */
[----:B------:R-:W-:Y:S01]  /*136b0*/  FFMA.FTZ R19, R20, R19, 0.20512372255325317383 ;  /* 0x3e520bf414137423 */ /* 0x000fe20000010013 */
[----:B------:R-:W-:Y:S02]  /*136c0*/  ISETP.GE.U32.AND P3, PT, R10, 0x7f800000, PT ;  /* 0x7f8000000a00780c */ /* 0x000fe40003f66070 */
[----:B------:R2:W-:Y:S01]  /*136d0*/  STS.64 [R16+UR8+0x180], R26 ;  /* 0x0001801a10007988 */ /* 0x0005e20008000a08 */
[----:B------:R-:W-:Y:S01]  /*136e0*/  FFMA.FTZ R19, R20, R19, -0.24046532809734344482 ;  /* 0xbe763c8b14137423 */ /* 0x000fe20000010013 */
[----:B------:R-:W-:-:S02]  /*136f0*/  ISETP.GE.U32.AND P4, PT, R9, 0x7f800000, PT ;  /* 0x7f8000000900780c */ /* 0x000fc40003f86070 */
[----:B------:R3:W-:Y:S01]  /*13700*/  STS.64 [R16+UR8+0x80], R36 ;  /* 0x0000802410007988 */ /* 0x0007e20008000a08 */
[----:B------:R-:W-:Y:S01]  /*13710*/  FFMA.FTZ R19, R20, R19, 0.28857114911079406738 ;  /* 0x3e93bf9914137423 */ /* 0x000fe20000010013 */
[----:B------:R-:W-:Y:S01]  /*13720*/  PRMT R46, R55, 0x3340, R46 ;  /* 0x00003340372e7816 */ /* 0x000fe2000000002e */
[----:B0-----:R-:W-:Y:S01]  /*13730*/  IMAD R25, R8, 0x8, R23 ;  /* 0x0000000808197824 */ /* 0x001fe200078e0217 */
[----:B------:R0:W-:Y:S01]  /*13740*/  STS.64 [R16+UR8+0x100], R72 ;  /* 0x0001004810007988 */ /* 0x0001e20008000a08 */
[----:B------:R-:W-:Y:S01]  /*13750*/  LOP3.LUT R24, R39, 0xffff, RZ, 0xc0, !PT ;  /* 0x0000ffff27187812 */ /* 0x000fe200078ec0ff */
[----:B------:R-:W-:Y:S01]  /*13760*/  FFMA.FTZ R19, R20, R19, -0.36067417263984680176 ;  /* 0xbeb8aa4914137423 */ /* 0x000fe20000010013 */
[----:B--2---:R-:W-:Y:S01]  /*13770*/  IMAD R27, R8, 0x8, R25 ;  /* 0x00000008081b7824 */ /* 0x004fe200078e0219 */
[----:B------:R2:W-:Y:S01]  /*13780*/  STS.64 [R28+UR8+0x2000], R32 ;  /* 0x002000201c007988 */ /* 0x0005e20008000a08 */
[----:B------:R-:W-:Y:S01]  /*13790*/  PRMT R57, R57, 0x3340, R0 ;  /* 0x0000334039397816 */ /* 0x000fe20000000000 */
[----:B------:R-:W-:Y:S01]  /*137a0*/  FFMA.FTZ R19, R20, R19, 0.48089820146560668945 ;  /* 0x3ef6384a14137423 */ /* 0x000fe20000010013 */
[C---:B------:R-:W-:Y:S01]  /*137b0*/  IMAD R29, R8.reuse, 0x8, R27 ;  /* 0x00000008081d7824 */ /* 0x040fe200078e021b */
[----:B---3--:R-:W-:Y:S01]  /*137c0*/  PRMT R36, R51, 0x4210, R24 ;  /* 0x0000421033247816 */ /* 0x008fe20000000018 */
[----:B------:R3:W-:Y:S01]  /*137d0*/  STS.64 [R28+UR8+0x2100], R34 ;  /* 0x002100221c007988 */ /* 0x0007e20008000a08 */
[----:B------:R-:W-:Y:S01]  /*137e0*/  PRMT R37, R53, 0x4210, R30 ;  /* 0x0000421035257816 */ /* 0x000fe2000000001e */
[----:B------:R-:W-:-:S02]  /*137f0*/  IMAD R31, R8, 0x8, R29 ;  /* 0x00000008081f7824 */ /* 0x000fc400078e021d */
[----:B0-----:R-:W-:Y:S01]  /*13800*/  FADD R16, R17, -1 ;  /* 0xbf80000011107421 */ /* 0x001fe20000000000 */
[----:B------:R-:W-:Y:S01]  /*13810*/  FFMA.FTZ R17, R18, R45, -0.16845393180847167969 ;  /* 0xbe2c7f3012117423 */ /* 0x000fe2000001002d */
[----:B------:R-:W-:Y:S01]  /*13820*/  FFMA.FTZ R19, R20, R19, -0.72134751081466674805 ;  /* 0xbf38aa3b14137423 */ /* 0x000fe20000010013 */
[----:B------:R0:W-:Y:S01]  /*13830*/  STS.64 [R28+UR8+0x2080], R36 ;  /* 0x002080241c007988 */ /* 0x0001e20008000a08 */
[----:B--2---:R-:W-:Y:S02]  /*13840*/  IMAD R33, R8, 0x8, R31 ;  /* 0x0000000808217824 */ /* 0x004fe400078e021f */
[----:B------:R-:W-:Y:S01]  /*13850*/  FFMA.FTZ R17, R18, R17, 0.1716887056827545166 ;  /* 0x3e2fcf2a12117423 */ /* 0x000fe20000010011 */
[----:B------:R-:W-:Y:S01]  /*13860*/  FFMA.FTZ R21, R16, R45, -0.16845393180847167969 ;  /* 0xbe2c7f3010157423 */ /* 0x000fe2000001002d */
[----:B------:R-:W-:Y:S01]  /*13870*/  ISETP.GE.U32.AND P1, PT, R11, 0x7f800000, PT ;  /* 0x7f8000000b00780c */ /* 0x000fe20003f26070 */
[----:B------:R-:W-:Y:S02]  /*13880*/  @P3 IMAD.MOV.U32 R13, RZ, RZ, 0x7f800000 ;  /* 0x7f800000ff0d3424 */ /* 0x000fe400078e00ff */
[----:B------:R-:W-:Y:S01]  /*13890*/  FFMA.FTZ R17, R18, R17, -0.17900948226451873779 ;  /* 0xbe374e4312117423 */ /* 0x000fe20000010011 */
[----:B---3--:R-:W-:Y:S01]  /*138a0*/  IMAD R35, R8, 0x8, R33 ;  /* 0x0000000808237824 */ /* 0x008fe200078e0221 */
[----:B------:R-:W-:Y:S01]  /*138b0*/  PRMT R59, R46, 0x5410, R57 ;  /* 0x000054102e3b7816 */ /* 0x000fe20000000039 */
[----:B------:R-:W-:Y:S01]  /*138c0*/  FMUL R19, R20, R19 ;  /* 0x0000001314137220 */ /* 0x000fe20000400000 */
[----:B------:R-:W-:Y:S01]  /*138d0*/  FFMA.FTZ R17, R18, R17, 0.20512372255325317383 ;  /* 0x3e520bf412117423 */ /* 0x000fe20000010011 */
[----:B------:R-:W-:Y:S01]  /*138e0*/  FFMA.FTZ R21, R16, R21, 0.1716887056827545166 ;  /* 0x3e2fcf2a10157423 */ /* 0x000fe20000010015 */
[----:B0-----:R-:W-:Y:S01]  /*138f0*/  IMAD R37, R8, 0x8, R35 ;  /* 0x0000000808257824 */ /* 0x001fe200078e0223 */
[----:B------:R-:W-:Y:S01]  /*13900*/  FSETP.NEU.AND P2, PT, R10, RZ, PT ;  /* 0x000000ff0a00720b */ /* 0x000fe20003f4d000 */
[----:B------:R-:W-:Y:S01]  /*13910*/  FFMA.FTZ R17, R18, R17, -0.24046532809734344482 ;  /* 0xbe763c8b12117423 */ /* 0x000fe20000010011 */
[----:B------:R-:W-:Y:S01]  /*13920*/  @P3 FFMA.FTZ R86, R10, R13, +INF ;  /* 0x7f8000000a563423 */ /* 0x000fe2000001000d */
[----:B------:R-:W-:-:S02]  /*13930*/  IMAD R39, R8, 0x8, R37 ;  /* 0x0000000808277824 */ /* 0x000fc400078e0225 */
[----:B------:R-:W-:Y:S01]  /*13940*/  FMUL R19, R20, R19 ;  /* 0x0000001314137220 */ /* 0x000fe20000400000 */
[----:B------:R-:W-:Y:S01]  /*13950*/  FFMA.FTZ R17, R18, R17, 0.28857114911079406738 ;  /* 0x3e93bf9912117423 */ /* 0x000fe20000010011 */
[----:B------:R-:W-:Y:S01]  /*13960*/  @P4 IMAD.MOV.U32 R10, RZ, RZ, 0x7f800000 ;  /* 0x7f800000ff0a4424 */ /* 0x000fe200078e00ff */
[----:B------:R-:W-:Y:S01]  /*13970*/  LOP3.LUT R162, R162, 0x1f, R164, 0xf8, !PT ;  /* 0x0000001fa2a27812 */ /* 0x000fe200078ef8a4 */
[----:B------:R-:W-:Y:S02]  /*13980*/  IMAD R41, R8, 0x8, R39 ;  /* 0x0000000808297824 */ /* 0x000fe400078e0227 */
[----:B------:R-:W-:Y:S01]  /*13990*/  FFMA.FTZ R17, R18, R17, -0.36067417263984680176 ;  /* 0xbeb8aa4912117423 */ /* 0x000fe20000010011 */
[----:B------:R-:W-:Y:S01]  /*139a0*/  FFMA.FTZ R21, R16, R21, -0.17900948226451873779 ;  /* 0xbe374e4310157423 */ /* 0x000fe20000010015 */
[----:B------:R-:W-:Y:S01]  /*139b0*/  FFMA.FTZ R19, R20, 1.4426950216293334961, R19 ;  /* 0x3fb8aa3b14137823 */ /* 0x000fe20000010013 */
[----:B------:R-:W-:Y:S02]  /*139c0*/  IMAD R43, R8, 0x8, R41 ;  /* 0x00000008082b7824 */ /* 0x000fe400078e0229 */
[----:B------:R-:W-:Y:S01]  /*139d0*/  FFMA.FTZ R17, R18, R17, 0.48089820146560668945 ;  /* 0x3ef6384a12117423 */ /* 0x000fe20000010011 */
[----:B------:R-:W-:Y:S01]  /*139e0*/  FSETP.NEU.AND P3, PT, R9, RZ, PT ;  /* 0x000000ff0900720b */ /* 0x000fe20003f6d000 */
[----:B------:R-:W-:Y:S01]  /*139f0*/  FFMA.FTZ R21, R16, R21, 0.20512372255325317383 ;  /* 0x3e520bf410157423 */ /* 0x000fe20000010015 */
[----:B------:R-:W-:-:S02]  /*13a00*/  IMAD R45, R8, 0x8, R43 ;  /* 0x00000008082d7824 */ /* 0x000fc400078e022b */
[----:B------:R-:W-:Y:S01]  /*13a10*/  FFMA.FTZ R17, R18, R17, -0.72134751081466674805 ;  /* 0xbf38aa3b12117423 */ /* 0x000fe20000010011 */
[----:B------:R-:W-:Y:S01]  /*13a20*/  FADD R99, R14, R19 ;  /* 0x000000130e637221 */ /* 0x000fe20000000000 */
[----:B------:R-:W-:Y:S01]  /*13a30*/  FFMA.FTZ R21, R16, R21, -0.24046532809734344482 ;  /* 0xbe763c8b10157423 */ /* 0x000fe20000010015 */
[----:B------:R-:W-:Y:S02]  /*13a40*/  IMAD R47, R8, 0x8, R45 ;  /* 0x00000008082f7824 */ /* 0x000fe400078e022d */
[----:B------:R-:W-:Y:S01]  /*13a50*/  FMUL R17, R18, R17 ;  /* 0x0000001112117220 */ /* 0x000fe20000400000 */
[----:B------:R-:W-:Y:S01]  /*13a60*/  ISETP.GE.U32.AND P5, PT, R6, 0x7f800000, PT ;  /* 0x7f8000000600780c */ /* 0x000fe20003fa6070 */
[----:B------:R-:W-:Y:S01]  /*13a70*/  FFMA.FTZ R21, R16, R21, 0.28857114911079406738 ;  /* 0x3e93bf9910157423 */ /* 0x000fe20000010015 */
[----:B------:R-:W-:Y:S02]  /*13a80*/  IMAD R49, R8, 0x8, R47 ;  /* 0x0000000808317824 */ /* 0x000fe400078e022f */
[----:B------:R-:W-:Y:S01]  /*13a90*/  FMUL R17, R18, R17 ;  /* 0x0000001112117220 */ /* 0x000fe20000400000 */
[----:B------:R-:W-:Y:S01]  /*13aa0*/  FFMA.FTZ R21, R16, R21, -0.36067417263984680176 ;  /* 0xbeb8aa4910157423 */ /* 0x000fe20000010015 */
[----:B------:R-:W-:-:S02]  /*13ab0*/  IMAD R55, R8, 0x8, R49 ;  /* 0x0000000808377824 */ /* 0x000fc400078e0231 */
[----:B------:R-:W-:Y:S01]  /*13ac0*/  FFMA.FTZ R17, R18, 1.4426950216293334961, R17 ;  /* 0x3fb8aa3b12117823 */ /* 0x000fe20000010011 */
[----:B------:R-:W-:Y:S01]  /*13ad0*/  FFMA.FTZ R21, R16, R21, 0.48089820146560668945 ;  /* 0x3ef6384a10157423 */ /* 0x000fe20000010015 */
[----:B------:R-:W-:Y:S02]  /*13ae0*/  IMAD R57, R8, 0x8, R55 ;  /* 0x0000000808397824 */ /* 0x000fe400078e0237 */
[----:B------:R-:W-:Y:S01]  /*13af0*/  FADD R87, R12, R17 ;  /* 0x000000110c577221 */ /* 0x000fe20000000000 */
[----:B------:R-:W-:Y:S01]  /*13b00*/  PRMT R17, R63, 0x5210, R30 ;  /* 0x000052103f117816 */ /* 0x000fe2000000001e */
[----:B------:R-:W-:Y:S01]  /*13b10*/  @P4 FFMA.FTZ R87, R9, R10, +INF ;  /* 0x7f80000009574423 */ /* 0x000fe2000001000a */
[----:B------:R-:W-:Y:S02]  /*13b20*/  IMAD R61, R8, 0x8, R57 ;  /* 0x00000008083d7824 */ /* 0x000fe400078e0239 */
[----:B------:R-:W-:Y:S01]  /*13b30*/  FFMA.FTZ R21, R16, R21, -0.72134751081466674805 ;  /* 0xbf38aa3b10157423 */ /* 0x000fe20000010015 */
[----:B------:R-:W-:Y:S01]  /*13b40*/  @P1 IMAD.MOV.U32 R12, RZ, RZ, 0x7f800000 ;  /* 0x7f800000ff0c1424 */ /* 0x000fe200078e00ff */
[----:B------:R-:W-:Y:S01]  /*13b50*/  FSETP.NEU.AND P4, PT, R11, RZ, PT ;  /* 0x000000ff0b00720b */ /* 0x000fe20003f8d000 */
[----:B------:R-:W-:-:S02]  /*13b60*/  IMAD R63, R8, 0x8, R61 ;  /* 0x00000008083f7824 */ /* 0x000fc400078e023d */
[----:B------:R-:W-:Y:S01]  /*13b70*/  FMUL R21, R16, R21 ;  /* 0x0000001510157220 */ /* 0x000fe20000400000 */
[----:B------:R-:W-:Y:S02]  /*13b80*/  IMAD R9, R162, UR19, RZ ;  /* 0x00000013a2097c24 */ /* 0x000fe4000f8e02ff */
[----:B------:R-:W-:Y:S01]  /*13b90*/  @P1 FFMA.FTZ R99, R11, R12, +INF ;  /* 0x7f8000000b631423 */ /* 0x000fe2000001000c */
[----:B------:R-:W-:Y:S02]  /*13ba0*/  IMAD R67, R8, 0x8, R63 ;  /* 0x0000000808437824 */ /* 0x000fe400078e023f */
[----:B------:R-:W-:Y:S01]  /*13bb0*/  FMUL R21, R16, R21 ;  /* 0x0000001510157220 */ /* 0x000fe20000400000 */
[----:B------:R-:W-:Y:S01]  /*13bc0*/  @P5 IMAD.MOV.U32 R11, RZ, RZ, 0x7f800000 ;  /* 0x7f800000ff0b5424 */ /* 0x000fe200078e00ff */
[----:B-1----:R-:W-:Y:S01]  /*13bd0*/  IADD3 R158, P1, P6, R9, UR9, R158 ;  /* 0x00000009099e7c10 */ /* 0x002fe2000fe3e09e */
[----:B------:R-:W-:Y:S01]  /*13be0*/  USHF.L.U32 UR9, UR18, 0x2, URZ ;  /* 0x0000000212097899 */ /* 0x000fe200080006ff */
[----:B------:R-:W-:Y:S01]  /*13bf0*/  SHF.R.S32.HI R10, RZ, 0x1f, R9 ;  /* 0x0000001fff0a7819 */ /* 0x000fe20000011409 */
[----:B------:R-:W-:-:S02]  /*13c00*/  IMAD R9, R8, 0x8, R67 ;  /* 0x0000000808097824 */ /* 0x000fc400078e0243 */
[----:B------:R-:W-:Y:S01]  /*13c10*/  FFMA.FTZ R16, R16, 1.4426950216293334961, R21 ;  /* 0x3fb8aa3b10107823 */ /* 0x000fe20000010015 */
[----:B------:R-:W-:Y:S01]  /*13c20*/  FSEL R87, R87, -INF , P3 ;  /* 0xff80000057577808 */ /* 0x000fe20001800000 */
[----:B------:R-:W-:Y:S01]  /*13c30*/  UIMAD.WIDE UR18, UR18, 0x4, URZ ;  /* 0x00000004121278a5 */ /* 0x000fe2000f8e02ff */
[----:B------:R-:W-:Y:S02]  /*13c40*/  IMAD R69, R8, 0x8, R9 ;  /* 0x0000000808457824 */ /* 0x000fe400078e0209 */
[----:B------:R-:W-:Y:S01]  /*13c50*/  FADD R98, R15, R16 ;  /* 0x000000100f627221 */ /* 0x000fe20000000000 */
[----:B------:R-:W-:Y:S01]  /*13c60*/  PRMT R16, R59, 0x5210, R24 ;  /* 0x000052103b107816 */ /* 0x000fe20000000018 */
[----:B------:R-:W-:Y:S01]  /*13c70*/  @P5 FFMA.FTZ R98, R6, R11, +INF ;  /* 0x7f80000006625423 */ /* 0x000fe2000001000b */
[----:B------:R-:W-:Y:S01]  /*13c80*/  IMAD R73, R8, 0x8, R69 ;  /* 0x0000000808497824 */ /* 0x000fe200078e0245 */
[----:B------:R-:W-:Y:S02]  /*13c90*/  IADD3.X R160, PT, PT, R10, UR10, R159, P1, P6 ;  /* 0x0000000a0aa07c10 */ /* 0x000fe40008fec49f */
[C---:B------:R-:W-:Y:S01]  /*13ca0*/  IADD3 R14, P5, PT, R25.reuse, R158, RZ ;  /* 0x0000009e190e7210 */ /* 0x040fe20007fbe0ff */
[C---:B------:R-:W-:Y:S01]  /*13cb0*/  IMAD R75, R8.reuse, 0x8, R73 ;  /* 0x00000008084b7824 */ /* 0x040fe200078e0249 */
[----:B------:R0:W-:Y:S01]  /*13cc0*/  STS.64 [R28+UR8+0x2180], R16 ;  /* 0x002180101c007988 */ /* 0x0001e20008000a08 */
[----:B------:R-:W-:Y:S02]  /*13cd0*/  BAR.SYNC.DEFER_BLOCKING 0x0 ;  /* 0x0000000000007b1d */ /* 0x000fe40000010000 */
[----:B------:R-:W-:Y:S01]  /*13ce0*/  IMAD R77, R8, 0x8, R75 ;  /* 0x00000008084d7824 */ /* 0x000fe200078e024b */
[----:B------:R-:W-:-:S02]  /*13cf0*/  LEA.HI.X.SX32 R15, R25, R160, 0x1, P5 ;  /* 0x000000a0190f7211 */ /* 0x000fc400028f0eff */
[-C--:B------:R-:W-:Y:S01]  /*13d00*/  IADD3 R12, P1, PT, R23, R158.reuse, RZ ;  /* 0x0000009e170c7210 */ /* 0x080fe20007f3e0ff */
[C---:B------:R-:W-:Y:S01]  /*13d10*/  IMAD R79, R8.reuse, 0x8, R77 ;  /* 0x00000008084f7824 */ /* 0x040fe200078e024d */
[-C--:B------:R-:W-:Y:S02]  /*13d20*/  IADD3 R10, P6, PT, R27, R158.reuse, RZ ;  /* 0x0000009e1b0a7210 */ /* 0x080fe40007fde0ff */
[----:B0-----:R-:W-:Y:S01]  /*13d30*/  IADD3 R16, P5, PT, R31, R158, RZ ;  /* 0x0000009e1f107210 */ /* 0x001fe20007fbe0ff */
[C---:B------:R-:W-:Y:S01]  /*13d40*/  IMAD R81, R8.reuse, 0x8, R79 ;  /* 0x0000000808517824 */ /* 0x040fe200078e024f */
[-C--:B------:R-:W-:Y:S02]  /*13d50*/  LEA.HI.X.SX32 R13, R23, R160.reuse, 0x1, P1 ;  /* 0x000000a0170d7211 */ /* 0x080fe400008f0eff */
[-C--:B------:R-:W-:Y:S01]  /*13d60*/  LEA.HI.X.SX32 R17, R31, R160.reuse, 0x1, P5 ;  /* 0x000000a01f117211 */ /* 0x080fe200028f0eff */
[----:B------:R-:W-:Y:S01]  /*13d70*/  IMAD R83, R8, 0x8, R81 ;  /* 0x0000000808537824 */ /* 0x000fe200078e0251 */
[----:B------:R-:W-:-:S02]  /*13d80*/  LEA.HI.X.SX32 R11, R27, R160, 0x1, P6 ;  /* 0x000000a01b0b7211 */ /* 0x000fc400030f0eff */
[-C--:B------:R-:W-:Y:S01]  /*13d90*/  IADD3 R26, P5, PT, R37, R158.reuse, RZ ;  /* 0x0000009e251a7210 */ /* 0x080fe20007fbe0ff */
[C---:B------:R-:W-:Y:S01]  /*13da0*/  IMAD R85, R8.reuse, 0x8, R83 ;  /* 0x0000000808557824 */ /* 0x040fe200078e0253 */
[-C--:B------:R-:W-:Y:S02]  /*13db0*/  IADD3 R18, P1, PT, R29, R158.reuse, RZ ;  /* 0x0000009e1d127210 */ /* 0x080fe40007f3e0ff */
[----:B------:R-:W-:Y:S01]  /*13dc0*/  IADD3 R20, P6, PT, R33, R158, RZ ;  /* 0x0000009e21147210 */ /* 0x000fe20007fde0ff */
[C---:B------:R-:W-:Y:S01]  /*13dd0*/  IMAD R89, R8.reuse, 0x8, R85 ;  /* 0x0000000808597824 */ /* 0x040fe200078e0255 */
[-C--:B------:R-:W-:Y:S02]  /*13de0*/  LEA.HI.X.SX32 R27, R37, R160.reuse, 0x1, P5 ;  /* 0x000000a0251b7211 */ /* 0x080fe400028f0eff */
[-C--:B------:R-:W-:Y:S01]  /*13df0*/  LEA.HI.X.SX32 R19, R29, R160.reuse, 0x1, P1 ;  /* 0x000000a01d137211 */ /* 0x080fe200008f0eff */
[C---:B------:R-:W-:Y:S01]  /*13e00*/  IMAD R91, R8.reuse, 0x8, R89 ;  /* 0x00000008085b7824 */ /* 0x040fe200078e0259 */
[----:B------:R-:W-:Y:S01]  /*13e10*/  LEA.HI.X.SX32 R21, R33, R160, 0x1, P6 ;  /* 0x000000a021157211 */ /* 0x000fe200030f0eff */
[----:B------:R-:W0:Y:S01]  /*13e20*/  LDS.64 R52, [R7+UR8] ;  /* 0x0000000807347984 */ /* 0x000e220008000a00 */
[-C--:B------:R-:W-:Y:S01]  /*13e30*/  IADD3 R32, P5, PT, R43, R158.reuse, RZ ;  /* 0x0000009e2b207210 */ /* 0x080fe20007fbe0ff */
[C---:B------:R-:W-:Y:S01]  /*13e40*/  IMAD R93, R8.reuse, 0x8, R91 ;  /* 0x00000008085d7824 */ /* 0x040fe200078e025b */
[-C--:B------:R-:W-:Y:S01]  /*13e50*/  IADD3 R24, P1, PT, R35, R158.reuse, RZ ;  /* 0x0000009e23187210 */ /* 0x080fe20007f3e0ff */
[----:B------:R-:W1:Y:S01]  /*13e60*/  LDS.64 R50, [R7+UR8+0x200] ;  /* 0x0002000807327984 */ /* 0x000e620008000a00 */
[----:B------:R-:W-:Y:S01]  /*13e70*/  IADD3 R22, P6, PT, R39, R158, RZ ;  /* 0x0000009e27167210 */ /* 0x000fe20007fde0ff */
[----:B------:R-:W-:Y:S01]  /*13e80*/  IMAD R95, R8, 0x8, R93 ;  /* 0x00000008085f7824 */ /* 0x000fe200078e025d */
[----:B------:R-:W-:-:S02]  /*13e90*/  LEA.HI.X.SX32 R33, R43, R160, 0x1, P5 ;  /* 0x000000a02b217211 */ /* 0x000fc400028f0eff */
[-C--:B------:R-:W-:Y:S01]  /*13ea0*/  LEA.HI.X.SX32 R25, R35, R160.reuse, 0x1, P1 ;  /* 0x000000a023197211 */ /* 0x080fe200008f0eff */
[C---:B------:R-:W-:Y:S01]  /*13eb0*/  IMAD R97, R8.reuse, 0x8, R95 ;  /* 0x0000000808617824 */ /* 0x040fe200078e025f */
[----:B------:R-:W-:Y:S01]  /*13ec0*/  LEA.HI.X.SX32 R23, R39, R160, 0x1, P6 ;  /* 0x000000a027177211 */ /* 0x000fe200030f0eff */
[----:B------:R-:W-:Y:S01]  /*13ed0*/  LDS.64 R42, [R7+UR8+0xa00] ;  /* 0x000a0008072a7984 */ /* 0x000fe20008000a00 */
[-C--:B------:R-:W-:Y:S01]  /*13ee0*/  IADD3 R36, P5, PT, R49, R158.reuse, RZ ;  /* 0x0000009e31247210 */ /* 0x080fe20007fbe0ff */
[C---:B------:R-:W-:Y:S01]  /*13ef0*/  IMAD R101, R8.reuse, 0x8, R97 ;  /* 0x0000000808657824 */ /* 0x040fe200078e0261 */
[-C--:B------:R-:W-:Y:S01]  /*13f00*/  IADD3 R28, P1, PT, R41, R158.reuse, RZ ;  /* 0x0000009e291c7210 */ /* 0x080fe20007f3e0ff */
[----:B------:R-:W-:Y:S01]  /*13f10*/  LDS.64 R34, [R7+UR8+0xe00] ;  /* 0x000e000807227984 */ /* 0x000fe20008000a00 */
[----:B------:R-:W-:Y:S01]  /*13f20*/  IADD3 R30, P6, PT, R45, R158, RZ ;  /* 0x0000009e2d1e7210 */ /* 0x000fe20007fde0ff */
[----:B------:R-:W-:Y:S01]  /*13f30*/  IMAD R103, R8, 0x8, R101 ;  /* 0x0000000808677824 */ /* 0x000fe200078e0265 */
[----:B------:R-:W-:-:S02]  /*13f40*/  LEA.HI.X.SX32 R37, R49, R160, 0x1, P5 ;  /* 0x000000a031257211 */ /* 0x000fc400028f0eff */
[-C--:B------:R-:W-:Y:S01]  /*13f50*/  LEA.HI.X.SX32 R29, R41, R160.reuse, 0x1, P1 ;  /* 0x000000a0291d7211 */ /* 0x080fe200008f0eff */
[----:B------:R-:W2:Y:S01]  /*13f60*/  LDS.64 R48, [R7+UR8+0x400] ;  /* 0x0004000807307984 */ /* 0x000ea20008000a00 */
[----:B------:R-:W-:Y:S02]  /*13f70*/  LEA.HI.X.SX32 R31, R45, R160, 0x1, P6 ;  /* 0x000000a02d1f7211 */ /* 0x000fe400030f0eff */
[-C--:B------:R-:W-:Y:S01]  /*13f80*/  IADD3 R58, P5, PT, R57, R158.reuse, RZ ;  /* 0x0000009e393a7210 */ /* 0x080fe20007fbe0ff */
[----:B------:R-:W-:Y:S01]  /*13f90*/  LDS.64 R44, [R7+UR8+0x800] ;  /* 0x00080008072c7984 */ /* 0x000fe20008000a00 */
[-C--:B------:R-:W-:Y:S02]  /*13fa0*/  IADD3 R38, P1, PT, R47, R158.reuse, RZ ;  /* 0x0000009e2f267210 */ /* 0x080fe40007f3e0ff */
[----:B------:R-:W-:Y:S01]  /*13fb0*/  IADD3 R56, P6, PT, R61, R158, RZ ;  /* 0x0000009e3d387210 */ /* 0x000fe20007fde0ff */
[----:B------:R-:W-:Y:S01]  /*13fc0*/  LDS.64 R40, [R7+UR8+0xc00] ;  /* 0x000c000807287984 */ /* 0x000fe20008000a00 */
[----:B------:R-:W-:-:S02]  /*13fd0*/  LEA.HI.X.SX32 R59, R57, R160, 0x1, P5 ;  /* 0x000000a0393b7211 */ /* 0x000fc400028f0eff */
[-C--:B------:R-:W-:Y:S02]  /*13fe0*/  LEA.HI.X.SX32 R39, R47, R160.reuse, 0x1, P1 ;  /* 0x000000a02f277211 */ /* 0x080fe400008f0eff */
[----:B------:R-:W-:Y:S01]  /*13ff0*/  LEA.HI.X.SX32 R57, R61, R160, 0x1, P6 ;  /* 0x000000a03d397211 */ /* 0x000fe200030f0eff */
[----:B------:R3:W4:Y:S01]  /*14000*/  LDS.64 R46, [R7+UR8+0x600] ;  /* 0x00060008072e7984 */ /* 0x0007220008000a00 */
[-C--:B------:R-:W-:Y:S02]  /*14010*/  IADD3 R60, P6, PT, R9, R158.reuse, RZ ;  /* 0x0000009e093c7210 */ /* 0x080fe40007fde0ff */
[----:B------:R-:W-:Y:S02]  /*14020*/  IADD3 R54, P1, PT, R55, R158, RZ ;  /* 0x0000009e37367210 */ /* 0x000fe40007f3e0ff */
[-C--:B------:R-:W-:Y:S02]  /*14030*/  LEA.HI.X.SX32 R61, R9, R160.reuse, 0x1, P6 ;  /* 0x000000a0093d7211 */ /* 0x080fe400030f0eff */
[----:B------:R-:W-:Y:S01]  /*14040*/  LEA.HI.X.SX32 R55, R55, R160, 0x1, P1 ;  /* 0x000000a037377211 */ /* 0x000fe200008f0eff */
[----:B---3--:R-:W-:Y:S01]  /*14050*/  IMAD R7, R8, 0x8, R103 ;  /* 0x0000000808077824 */ /* 0x008fe200078e0267 */
[----:B------:R-:W-:-:S02]  /*14060*/  IADD3 R64, P1, PT, R63, R158, RZ ;  /* 0x0000009e3f407210 */ /* 0x000fc40007f3e0ff */
[----:B------:R-:W-:Y:S01]  /*14070*/  IADD3 R62, P5, PT, R67, R158, RZ ;  /* 0x0000009e433e7210 */ /* 0x000fe20007fbe0ff */
[C---:B------:R-:W-:Y:S01]  /*14080*/  IMAD R9, R8.reuse, 0x8, R7 ;  /* 0x0000000808097824 */ /* 0x040fe200078e0207 */
[----:B------:R-:W-:Y:S02]  /*14090*/  LEA.HI.X.SX32 R65, R63, R160, 0x1, P1 ;  /* 0x000000a03f417211 */ /* 0x000fe400008f0eff */
[----:B------:R-:W-:Y:S01]  /*140a0*/  IADD3 R70, P1, PT, R69, R158, RZ ;  /* 0x0000009e45467210 */ /* 0x000fe20007f3e0ff */
[C---:B------:R-:W-:Y:S01]  /*140b0*/  IMAD R107, R8.reuse, 0x8, R9 ;  /* 0x00000008086b7824 */ /* 0x040fe200078e0209 */
[----:B------:R-:W-:Y:S02]  /*140c0*/  LEA.HI.X.SX32 R63, R67, R160, 0x1, P5 ;  /* 0x000000a0433f7211 */ /* 0x000fe400028f0eff */
[----:B------:R-:W-:Y:S01]  /*140d0*/  IADD3 R68, P5, PT, R73, R158, RZ ;  /* 0x0000009e49447210 */ /* 0x000fe20007fbe0ff */
[----:B------:R-:W-:Y:S01]  /*140e0*/  IMAD R109, R8, 0x8, R107 ;  /* 0x00000008086d7824 */ /* 0x000fe200078e026b */
[----:B------:R-:W-:-:S02]  /*140f0*/  LEA.HI.X.SX32 R71, R69, R160, 0x1, P1 ;  /* 0x000000a045477211 */ /* 0x000fc400008f0eff */
[-C--:B------:R-:W-:Y:S01]  /*14100*/  IADD3 R76, P1, PT, R77, R158.reuse, RZ ;  /* 0x0000009e4d4c7210 */ /* 0x080fe20007f3e0ff */
[C---:B------:R-:W-:Y:S01]  /*14110*/  IMAD R111, R8.reuse, 0x8, R109 ;  /* 0x00000008086f7824 */ /* 0x040fe200078e026d */
[----:B------:R-:W-:Y:S02]  /*14120*/  IADD3 R66, P6, PT, R75, R158, RZ ;  /* 0x0000009e4b427210 */ /* 0x000fe40007fde0ff */
[----:B------:R-:W-:Y:S01]  /*14130*/  LEA.HI.X.SX32 R69, R73, R160, 0x1, P5 ;  /* 0x000000a049457211 */ /* 0x000fe200028f0eff */
[C---:B------:R-:W-:Y:S01]  /*14140*/  IMAD R113, R8.reuse, 0x8, R111 ;  /* 0x0000000808717824 */ /* 0x040fe200078e026f */
[----:B------:R-:W-:Y:S02]  /*14150*/  IADD3 R74, P5, PT, R79, R158, RZ ;  /* 0x0000009e4f4a7210 */ /* 0x000fe40007fbe0ff */
[----:B------:R-:W-:Y:S01]  /*14160*/  LEA.HI.X.SX32 R77, R77, R160, 0x1, P1 ;  /* 0x000000a04d4d7211 */ /* 0x000fe200008f0eff */
[----:B------:R-:W-:Y:S01]  /*14170*/  IMAD R115, R8, 0x8, R113 ;  /* 0x0000000808737824 */ /* 0x000fe200078e0271 */
[----:B------:R-:W-:-:S02]  /*14180*/  IADD3 R82, P1, PT, R83, R158, RZ ;  /* 0x0000009e53527210 */ /* 0x000fc40007f3e0ff */
[----:B------:R-:W-:Y:S01]  /*14190*/  LEA.HI.X.SX32 R67, R75, R160, 0x1, P6 ;  /* 0x000000a04b437211 */ /* 0x000fe200030f0eff */
        /* <DEDUP_REMOVED lines=12> */
[----:B------:R-:W-:Y:S01]  /*14260*/  IMAD R129, R8, 0x8, R127 ;  /* 0x0000000808817824 */ /* 0x000fe200078e027f */
[----:B------:R-:W-:Y:S02]  /*14270*/  IADD3 R88, P5, PT, R93, R158, RZ ;  /* 0x0000009e5d587210 */ /* 0x000fe40007fbe0ff */
[----:B------:R-:W-:Y:S02]  /*14280*/  LEA.HI.X.SX32 R91, R91, R160, 0x1, P1 ;  /* 0x000000a05b5b7211 */ /* 0x000fe400008f0eff */
[----:B------:R-:W-:-:S02]  /*14290*/  IADD3 R96, P1, PT, R97, R158, RZ ;  /* 0x0000009e61607210 */ /* 0x000fc40007f3e0ff */
[----:B------:R-:W-:Y:S02]  /*142a0*/  LEA.HI.X.SX32 R79, R89, R160, 0x1, P6 ;  /* 0x000000a0594f7211 */ /* 0x000fe400030f0eff */
[----:B------:R-:W-:Y:S02]  /*142b0*/  IADD3 R84, P6, PT, R95, R158, RZ ;  /* 0x0000009e5f547210 */ /* 0x000fe40007fde0ff */
[----:B------:R-:W-:Y:S02]  /*142c0*/  LEA.HI.X.SX32 R89, R93, R160, 0x1, P5 ;  /* 0x000000a05d597211 */ /* 0x000fe400028f0eff */
[----:B------:R-:W-:Y:S02]  /*142d0*/  IADD3 R94, P5, PT, R101, R158, RZ ;  /* 0x0000009e655e7210 */ /* 0x000fe40007fbe0ff */
[----:B------:R-:W-:Y:S02]  /*142e0*/  LEA.HI.X.SX32 R97, R97, R160, 0x1, P1 ;  /* 0x000000a061617211 */ /* 0x000fe400008f0eff */
[----:B------:R-:W-:-:S02]  /*142f0*/  IADD3 R104, P1, PT, R7, R158, RZ ;  /* 0x0000009e07687210 */ /* 0x000fc40007f3e0ff */
[----:B------:R-:W-:Y:S02]  /*14300*/  LEA.HI.X.SX32 R85, R95, R160, 0x1, P6 ;  /* 0x000000a05f557211 */ /* 0x000fe400030f0eff */
[----:B------:R-:W-:Y:S02]  /*14310*/  IADD3 R92, P6, PT, R103, R158, RZ ;  /* 0x0000009e675c7210 */ /* 0x000fe40007fde0ff */
[----:B------:R-:W-:Y:S02]  /*14320*/  LEA.HI.X.SX32 R95, R101, R160, 0x1, P5 ;  /* 0x000000a0655f7211 */ /* 0x000fe400028f0eff */
[----:B------:R-:W-:Y:S02]  /*14330*/  IADD3 R102, P5, PT, R9, R158, RZ ;  /* 0x0000009e09667210 */ /* 0x000fe40007fbe0ff */
[-C--:B------:R-:W-:Y:S01]  /*14340*/  LEA.HI.X.SX32 R105, R7, R160.reuse, 0x1, P1 ;  /* 0x000000a007697211 */ /* 0x080fe200008f0eff */
[----:B------:R-:W-:Y:S01]  /*14350*/  IMAD R7, R8, 0x8, R129 ;  /* 0x0000000808077824 */ /* 0x000fe200078e0281 */
[----:B------:R-:W-:-:S02]  /*14360*/  LEA.HI.X.SX32 R93, R103, R160, 0x1, P6 ;  /* 0x000000a0675d7211 */ /* 0x000fc400030f0eff */
[----:B------:R-:W-:Y:S01]  /*14370*/  LEA.HI.X.SX32 R103, R9, R160, 0x1, P5 ;  /* 0x000000a009677211 */ /* 0x000fe200028f0eff */
[C---:B------:R-:W-:Y:S01]  /*14380*/  IMAD R9, R8.reuse, 0x8, R7 ;  /* 0x0000000808097824 */ /* 0x040fe200078e0207 */
[-C--:B------:R-:W-:Y:S02]  /*14390*/  IADD3 R116, P1, PT, R109, R158.reuse, RZ ;  /* 0x0000009e6d747210 */ /* 0x080fe40007f3e0ff */
[-C--:B------:R-:W-:Y:S01]  /*143a0*/  IADD3 R100, P6, PT, R107, R158.reuse, RZ ;  /* 0x0000009e6b647210 */ /* 0x080fe20007fde0ff */
        /* <DEDUP_REMOVED lines=14> */
[-C--:B------:R-:W-:Y:S01]  /*14490*/  LEA.HI.X.SX32 R107, R113, R160.reuse, 0x1, P6 ;  /* 0x000000a0716b7211 */ /* 0x080fe200030f0eff */
[----:B------:R-:W-:Y:S01]  /*144a0*/  IMAD R143, R8, 0x8, R141 ;  /* 0x00000008088f7824 */ /* 0x000fe200078e028d */
[----:B------:R-:W-:Y:S02]  /*144b0*/  LEA.HI.X.SX32 R113, R119, R160, 0x1, P5 ;  /* 0x000000a077717211 */ /* 0x000fe400028f0eff */
[----:B------:R-:W-:Y:S02]  /*144c0*/  IADD3 R122, P5, PT, R127, R158, RZ ;  /* 0x0000009e7f7a7210 */ /* 0x000fe40007fbe0ff */
[----:B------:R-:W-:Y:S02]  /*144d0*/  LEA.HI.X.SX32 R125, R123, R160, 0x1, P1 ;  /* 0x000000a07b7d7211 */ /* 0x000fe400008f0eff */
[-C--:B------:R-:W-:Y:S02]  /*144e0*/  IADD3 R110, P6, PT, R121, R158.reuse, RZ ;  /* 0x0000009e796e7210 */ /* 0x080fe40007fde0ff */
[----:B------:R-:W-:-:S02]  /*144f0*/  IADD3 R134, P1, PT, R7, R158, RZ ;  /* 0x0000009e07867210 */ /* 0x000fc40007f3e0ff */
[-C--:B------:R-:W-:Y:S02]  /*14500*/  LEA.HI.X.SX32 R123, R127, R160.reuse, 0x1, P5 ;  /* 0x000000a07f7b7211 */ /* 0x080fe400028f0eff */
[----:B------:R-:W-:Y:S02]  /*14510*/  LEA.HI.X.SX32 R111, R121, R160, 0x1, P6 ;  /* 0x000000a0796f7211 */ /* 0x000fe400030f0eff */
[----:B------:R-:W-:Y:S02]  /*14520*/  IADD3 R126, P5, PT, R9, R158, RZ ;  /* 0x0000009e097e7210 */ /* 0x000fe40007fbe0ff */
[----:B------:R-:W-:Y:S01]  /*14530*/  LEA.HI.X.SX32 R135, R7, R160, 0x1, P1 ;  /* 0x000000a007877211 */ /* 0x000fe200008f0eff */
[C---:B------:R-:W-:Y:S01]  /*14540*/  IMAD R7, R8.reuse, 0x8, R143 ;  /* 0x0000000808077824 */ /* 0x040fe200078e028f */
[----:B------:R-:W-:Y:S02]  /*14550*/  IADD3 R120, P6, PT, R129, R158, RZ ;  /* 0x0000009e81787210 */ /* 0x000fe40007fde0ff */
[-C--:B------:R-:W-:Y:S01]  /*14560*/  LEA.HI.X.SX32 R127, R9, R160.reuse, 0x1, P5 ;  /* 0x000000a0097f7211 */ /* 0x080fe200028f0eff */
[----:B------:R-:W-:Y:S01]  /*14570*/  IMAD R9, R8, 0x8, R7 ;  /* 0x0000000808097824 */ /* 0x000fe200078e0207 */
[----:B------:R-:W-:-:S02]  /*14580*/  LEA.HI.X.SX32 R121, R129, R160, 0x1, P6 ;  /* 0x000000a081797211 */ /* 0x000fc400030f0eff */
[-C--:B------:R-:W-:Y:S01]  /*14590*/  IADD3 R118, P6, PT, R131, R158.reuse, RZ ;  /* 0x0000009e83767210 */ /* 0x080fe20007fde0ff */
[C---:B------:R-:W-:Y:S01]  /*145a0*/  IMAD R147, R8.reuse, 0x8, R9 ;  /* 0x0000000808937824 */ /* 0x040fe200078e0209 */
[----:B------:R-:W-:Y:S02]  /*145b0*/  IADD3 R130, P5, PT, R137, R158, RZ ;  /* 0x0000009e89827210 */ /* 0x000fe40007fbe0ff */
[----:B------:R-:W-:Y:S02]  /*145c0*/  LEA.HI.X.SX32 R119, R131, R160, 0x1, P6 ;  /* 0x000000a083777211 */ /* 0x000fe400030f0eff */
[----:B------:R-:W-:Y:S02]  /*145d0*/  IADD3 R128, P6, PT, R139, R158, RZ ;  /* 0x0000009e8b807210 */ /* 0x000fe40007fde0ff */
[----:B------:R-:W-:Y:S01]  /*145e0*/  LEA.HI.X.SX32 R131, R137, R160, 0x1, P5 ;  /* 0x000000a089837211 */ /* 0x000fe200028f0eff */
[----:B------:R-:W-:Y:S01]  /*145f0*/  IMAD R137, R8, 0x8, R147 ;  /* 0x0000000808897824 */ /* 0x000fe200078e0293 */
[----:B------:R-:W-:-:S02]  /*14600*/  IADD3 R132, P1, PT, R133, R158, RZ ;  /* 0x0000009e85847210 */ /* 0x000fc40007f3e0ff */
[----:B------:R-:W-:Y:S01]  /*14610*/  LEA.HI.X.SX32 R129, R139, R160, 0x1, P6 ;  /* 0x000000a08b817211 */ /* 0x000fe200030f0eff */
[----:B------:R-:W-:Y:S01]  /*14620*/  IMAD R149, R8, 0x8, R137 ;  /* 0x0000000808957824 */ /* 0x000fe200078e0289 */
[-C--:B------:R-:W-:Y:S02]  /*14630*/  IADD3 R142, P5, PT, R143, R158.reuse, RZ ;  /* 0x0000009e8f8e7210 */ /* 0x080fe40007fbe0ff */
[----:B------:R-:W-:Y:S02]  /*14640*/  IADD3 R138, P6, PT, R7, R158, RZ ;  /* 0x0000009e078a7210 */ /* 0x000fe40007fde0ff */
[----:B------:R-:W-:Y:S02]  /*14650*/  LEA.HI.X.SX32 R133, R133, R160, 0x1, P1 ;  /* 0x000000a085857211 */ /* 0x000fe400008f0eff */
[----:B------:R-:W-:Y:S02]  /*14660*/  IADD3 R144, P1, PT, R141, R158, RZ ;  /* 0x0000009e8d907210 */ /* 0x000fe40007f3e0ff */
[----:B------:R-:W-:-:S02]  /*14670*/  LEA.HI.X.SX32 R143, R143, R160, 0x1, P5 ;  /* 0x000000a08f8f7211 */ /* 0x000fc400028f0eff */
[----:B------:R-:W-:Y:S01]  /*14680*/  LEA.HI.X.SX32 R139, R7, R160, 0x1, P6 ;  /* 0x000000a0078b7211 */ /* 0x000fe200030f0eff */
[----:B------:R-:W-:Y:S01]  /*14690*/  IMAD R7, R8, 0x8, R149 ;  /* 0x0000000808077824 */ /* 0x000fe200078e0295 */
[----:B------:R-:W-:Y:S02]  /*146a0*/  IADD3 R140, P5, PT, R147, R158, RZ ;  /* 0x0000009e938c7210 */ /* 0x000fe40007fbe0ff */
[----:B------:R-:W-:Y:S02]  /*146b0*/  LEA.HI.X.SX32 R145, R141, R160, 0x1, P1 ;  /* 0x000000a08d917211 */ /* 0x000fe400008f0eff */
[----:B------:R-:W-:Y:S02]  /*146c0*/  IADD3 R152, P1, PT, R9, R158, RZ ;  /* 0x0000009e09987210 */ /* 0x000fe40007f3e0ff */
[----:B------:R-:W-:Y:S02]  /*146d0*/  LEA.HI.X.SX32 R141, R147, R160, 0x1, P5 ;  /* 0x000000a0938d7211 */ /* 0x000fe400028f0eff */
[----:B------:R-:W-:-:S02]  /*146e0*/  IADD3 R146, P5, PT, R7, R158, RZ ;  /* 0x0000009e07927210 */ /* 0x000fc40007fbe0ff */
[-C--:B------:R-:W-:Y:S01]  /*146f0*/  LEA.HI.X.SX32 R153, R9, R160.reuse, 0x1, P1 ;  /* 0x000000a009997211 */ /* 0x080fe200008f0eff */
[----:B------:R-:W-:Y:S01]  /*14700*/  IMAD R9, R8, 0x8, R7 ;  /* 0x0000000808097824 */ /* 0x000fe200078e0207 */
[----:B------:R-:W-:Y:S02]  /*14710*/  LEA.HI.X.SX32 R147, R7, R160, 0x1, P5 ;  /* 0x000000a007937211 */ /* 0x000fe400028f0eff */
[----:B0-----:R-:W-:Y:S01]  /*14720*/  PRMT R7, R52, 0x7770, RZ ;  /* 0x0000777034077816 */ /* 0x001fe200000000ff */
[----:B------:R-:W-:Y:S01]  /*14730*/  IMAD R155, R8, 0x8, R9 ;  /* 0x00000008089b7824 */ /* 0x000fe200078e0209 */
[----:B-1----:R-:W-:Y:S02]  /*14740*/  PRMT R157, R50, 0x7770, RZ ;  /* 0x00007770329d7816 */ /* 0x002fe400000000ff */
[----:B--2---:R-:W-:Y:S01]  /*14750*/  PRMT R159, R48, 0x7770, RZ ;  /* 0x00007770309f7816 */ /* 0x004fe200000000ff */
[----:B------:R0:W-:Y:S01]  /*14760*/  STG.E.U8 desc[UR12][R12.64], R7 ;  /* 0x000000070c007986 */ /* 0x0001e2000c10110c */
[----:B----4-:R-:W-:Y:S01]  /*14770*/  PRMT R161, R46, 0x7770, RZ ;  /* 0x000077702ea17816 */ /* 0x010fe200000000ff */
[----:B------:R-:W-:Y:S01]  /*14780*/  IMAD R156, R8, 0x8, R155 ;  /* 0x00000008089c7824 */ /* 0x000fe200078e029b */
[----:B------:R-:W-:Y:S01]  /*14790*/  PRMT R163, R44, 0x7770, RZ ;  /* 0x000077702ca37816 */ /* 0x000fe200000000ff */
[----:B------:R1:W-:Y:S01]  /*147a0*/  STG.E.U8 desc[UR12][R14.64], R157 ;  /* 0x0000009d0e007986 */ /* 0x0003e2000c10110c */
[----:B------:R-:W-:-:S02]  /*147b0*/  PRMT R165, R42, 0x7770, RZ ;  /* 0x000077702aa57816 */ /* 0x000fc400000000ff */
[----:B------:R-:W-:Y:S01]  /*147c0*/  PRMT R167, R40, 0x7770, RZ ;  /* 0x0000777028a77816 */ /* 0x000fe200000000ff */
[----:B------:R2:W-:Y:S01]  /*147d0*/  STG.E.U8 desc[UR12][R10.64], R159 ;  /* 0x0000009f0a007986 */ /* 0x0005e2000c10110c */
[----:B------:R-:W-:Y:S02]  /*147e0*/  PRMT R169, R34, 0x7770, RZ ;  /* 0x0000777022a97816 */ /* 0x000fe400000000ff */
[----:B------:R-:W-:Y:S01]  /*147f0*/  IADD3 R136, P6, PT, R137, R158, RZ ;  /* 0x0000009e89887210 */ /* 0x000fe20007fde0ff */
[----:B------:R3:W-:Y:S01]  /*14800*/  STG.E.U8 desc[UR12][R18.64], R161 ;  /* 0x000000a112007986 */ /* 0x0007e2000c10110c */
[----:B0-----:R-:W-:Y:S02]  /*14810*/  PRMT R7, R52, 0x7771, RZ ;  /* 0x0000777134077816 */ /* 0x001fe400000000ff */
[----:B------:R-:W-:Y:S01]  /*14820*/  PRMT R13, R48, 0x7771, RZ ;  /* 0x00007771300d7816 */ /* 0x000fe200000000ff */
[----:B------:R0:W-:Y:S01]  /*14830*/  STG.E.U8 desc[UR12][R16.64], R163 ;  /* 0x000000a310007986 */ /* 0x0001e2000c10110c */
[----:B-1----:R-:W-:-:S02]  /*14840*/  PRMT R15, R46, 0x7771, RZ ;  /* 0x000077712e0f7816 */ /* 0x002fc400000000ff */
[----:B------:R-:W-:Y:S01]  /*14850*/  LEA.HI.X.SX32 R137, R137, R160, 0x1, P6 ;  /* 0x000000a089897211 */ /* 0x000fe200030f0eff */
[----:B------:R1:W-:Y:S01]  /*14860*/  STG.E.U8 desc[UR12][R20.64], R165 ;  /* 0x000000a514007986 */ /* 0x0003e2000c10110c */
[----:B--2---:R-:W-:Y:S02]  /*14870*/  PRMT R11, R50, 0x7771, RZ ;  /* 0x00007771320b7816 */ /* 0x004fe400000000ff */
[-C--:B------:R-:W-:Y:S01]  /*14880*/  IADD3 R150, P1, PT, R149, R158.reuse, RZ ;  /* 0x0000009e95967210 */ /* 0x080fe20007f3e0ff */
[----:B------:R-:W-:Y:S01]  /*14890*/  STG.E.U8 desc[UR12][R24.64], R167 ;  /* 0x000000a718007986 */ /* 0x000fe2000c10110c */
[----:B---3--:R-:W-:Y:S02]  /*148a0*/  PRMT R19, R42, 0x7771, RZ ;  /* 0x000077712a137816 */ /* 0x008fe400000000ff */
[----:B------:R-:W-:Y:S01]  /*148b0*/  IADD3 R148, P6, PT, R9, R158, RZ ;  /* 0x0000009e09947210 */ /* 0x000fe20007fde0ff */
[----:B------:R-:W-:Y:S01]  /*148c0*/  STG.E.U8 desc[UR12][R26.64], R169 ;  /* 0x000000a91a007986 */ /* 0x000fe2000c10110c */
[----:B0-----:R-:W-:-:S02]  /*148d0*/  PRMT R17, R44, 0x7771, RZ ;  /* 0x000077712c117816 */ /* 0x001fc400000000ff */
[-C--:B------:R-:W-:Y:S01]  /*148e0*/  LEA.HI.X.SX32 R151, R149, R160.reuse, 0x1, P1 ;  /* 0x000000a095977211 */ /* 0x080fe200008f0eff */
[----:B------:R0:W-:Y:S01]  /*148f0*/  STG.E.U8 desc[UR12][R22.64], R7 ;  /* 0x0000000716007986 */ /* 0x0001e2000c10110c */
[----:B-1----:R-:W-:Y:S02]  /*14900*/  PRMT R21, R40, 0x7771, RZ ;  /* 0x0000777128157816 */ /* 0x002fe400000000ff */
[----:B------:R-:W-:Y:S01]  /*14910*/  LEA.HI.X.SX32 R149, R9, R160, 0x1, P6 ;  /* 0x000000a009957211 */ /* 0x000fe200030f0eff */
[----:B------:R1:W-:Y:S01]  /*14920*/  STG.E.U8 desc[UR12][R28.64], R11 ;  /* 0x0000000b1c007986 */ /* 0x0003e2000c10110c */
[CC--:B------:R-:W-:Y:S02]  /*14930*/  IADD3 R154, P5, PT, R155.reuse, R158.reuse, RZ ;  /* 0x0000009e9b9a7210 */ /* 0x0c0fe40007fbe0ff */
[----:B------:R-:W-:Y:S01]  /*14940*/  IADD3 R8, P6, PT, R156, R158, RZ ;  /* 0x0000009e9c087210 */ /* 0x000fe20007fde0ff */
[----:B------:R2:W-:Y:S01]  /*14950*/  STG.E.U8 desc[UR12][R32.64], R13 ;  /* 0x0000000d20007986 */ /* 0x0005e2000c10110c */
[----:B------:R-:W-:-:S02]  /*14960*/  LEA.HI.X.SX32 R155, R155, R160, 0x1, P5 ;  /* 0x000000a09b9b7211 */ /* 0x000fc400028f0eff */
[----:B------:R-:W-:Y:S01]  /*14970*/  LEA.HI.X.SX32 R9, R156, R160, 0x1, P6 ;  /* 0x000000a09c097211 */ /* 0x000fe200030f0eff */
[----:B------:R3:W-:Y:S01]  /*14980*/  STG.E.U8 desc[UR12][R30.64], R15 ;  /* 0x0000000f1e007986 */ /* 0x0007e2000c10110c */
[----:B0-----:R-:W-:Y:S02]  /*14990*/  PRMT R23, R34, 0x7771, RZ ;  /* 0x0000777122177816 */ /* 0x001fe400000000ff */
[----:B------:R-:W-:Y:S01]  /*149a0*/  PRMT R7, R52, 0x7772, RZ ;  /* 0x0000777234077816 */ /* 0x000fe200000000ff */
[----:B------:R0:W-:Y:S01]  /*149b0*/  STG.E.U8 desc[UR12][R38.64], R17 ;  /* 0x0000001126007986 */ /* 0x0001e2000c10110c */
[----:B-1----:R-:W-:Y:S02]  /*149c0*/  PRMT R11, R50, 0x7772, RZ ;  /* 0x00007772320b7816 */ /* 0x002fe400000000ff */
[----:B------:R-:W-:Y:S01]  /*149d0*/  FSETP.NEU.AND P1, PT, R6, RZ, PT ;  /* 0x000000ff0600720b */ /* 0x000fe20003f2d000 */
[----:B------:R1:W-:Y:S01]  /*149e0*/  STG.E.U8 desc[UR12][R36.64], R19 ;  /* 0x0000001324007986 */ /* 0x0003e2000c10110c */
[----:B--2---:R-:W-:-:S02]  /*149f0*/  PRMT R13, R48, 0x7772, RZ ;  /* 0x00007772300d7816 */ /* 0x004fc400000000ff */
[----:B------:R-:W-:Y:S01]  /*14a00*/  FSEL R6, R99, -INF , P4 ;  /* 0xff80000063067808 */ /* 0x000fe20002000000 */
[----:B------:R2:W-:Y:S01]  /*14a10*/  STG.E.U8 desc[UR12][R54.64], R21 ;  /* 0x0000001536007986 */ /* 0x0005e2000c10110c */
[----:B---3--:R-:W-:-:S03]  /*14a20*/  PRMT R15, R46, 0x7772, RZ ;  /* 0x000077722e0f7816 */ /* 0x008fc600000000ff */
[----:B------:R3:W-:Y:S01]  /*14a30*/  STG.E.U8 desc[UR12][R58.64], R23 ;  /* 0x000000173a007986 */ /* 0x0007e2000c10110c */
[----:B0-----:R-:W-:Y:S01]  /*14a40*/  PRMT R17, R44, 0x7772, RZ ;  /* 0x000077722c117816 */ /* 0x001fe200000000ff */
[----:B------:R-:W-:Y:S01]  /*14a50*/  FFMA R14, R6, 0.69314718246459960938, R3 ;  /* 0x3f317218060e7823 */ /* 0x000fe20000000003 */
[----:B------:R-:W-:Y:S01]  /*14a60*/  IMAD.SHL.U32 R3, R162, 0x4, RZ ;  /* 0x00000004a2037824 */ /* 0x000fe200078e00ff */
[----:B------:R0:W-:Y:S01]  /*14a70*/  STG.E.U8 desc[UR12][R56.64], R7 ;  /* 0x0000000738007986 */ /* 0x0001e2000c10110c */
[----:B-1----:R-:W-:-:S03]  /*14a80*/  PRMT R19, R42, 0x7772, RZ ;  /* 0x000077722a137816 */ /* 0x002fc600000000ff */
[----:B------:R1:W-:Y:S01]  /*14a90*/  STG.E.U8 desc[UR12][R64.64], R11 ;  /* 0x0000000b40007986 */ /* 0x0003e2000c10110c */
[----:B--2---:R-:W-:-:S03]  /*14aa0*/  PRMT R21, R40, 0x7772, RZ ;  /* 0x0000777228157816 */ /* 0x004fc600000000ff */
[----:B------:R2:W-:Y:S01]  /*14ab0*/  STG.E.U8 desc[UR12][R62.64], R13 ;  /* 0x0000000d3e007986 */ /* 0x0005e2000c10110c */
[----:B---3--:R-:W-:-:S03]  /*14ac0*/  PRMT R23, R34, 0x7772, RZ ;  /* 0x0000777222177816 */ /* 0x008fc600000000ff */
[----:B------:R3:W-:Y:S01]  /*14ad0*/  STG.E.U8 desc[UR12][R60.64], R15 ;  /* 0x0000000f3c007986 */ /* 0x0007e2000c10110c */
[----:B0-----:R-:W-:-:S03]  /*14ae0*/  PRMT R7, R52, 0x7773, RZ ;  /* 0x0000777334077816 */ /* 0x001fc600000000ff */
        /* <DEDUP_REMOVED lines=47> */
[C---:B0-----:R-:W-:Y:S02]  /*14de0*/  PRMT R7, R53.reuse, 0x7772, RZ ;  /* 0x0000777235077816 */ /* 0x041fe400000000ff */
[----:B------:R-:W-:Y:S01]  /*14df0*/  PRMT R53, R53, 0x7773, RZ ;  /* 0x0000777335357816 */ /* 0x000fe200000000ff */
[----:B------:R0:W-:Y:S01]  /*14e00*/  STG.E.U8 desc[UR12][R124.64], R17 ;  /* 0x000000117c007986 */ /* 0x0001e2000c10110c */
[C---:B-1----:R-:W-:Y:S02]  /*14e10*/  PRMT R11, R51.reuse, 0x7772, RZ ;  /* 0x00007772330b7816 */ /* 0x042fe400000000ff */
[----:B------:R-:W-:Y:S01]  /*14e20*/  PRMT R51, R51, 0x7773, RZ ;  /* 0x0000777333337816 */ /* 0x000fe200000000ff */
[----:B------:R1:W-:Y:S01]  /*14e30*/  STG.E.U8 desc[UR12][R122.64], R19 ;  /* 0x000000137a007986 */ /* 0x0003e2000c10110c */
[C---:B--2---:R-:W-:Y:S02]  /*14e40*/  PRMT R13, R49.reuse, 0x7772, RZ ;  /* 0x00007772310d7816 */ /* 0x044fe400000000ff */
[----:B------:R-:W-:Y:S01]  /*14e50*/  PRMT R49, R49, 0x7773, RZ ;  /* 0x0000777331317816 */ /* 0x000fe200000000ff */
[----:B------:R2:W-:Y:S01]  /*14e60*/  STG.E.U8 desc[UR12][R120.64], R21 ;  /* 0x0000001578007986 */ /* 0x0005e2000c10110c */
[----:B---3--:R-:W-:-:S02]  /*14e70*/  PRMT R15, R47, 0x7772, RZ ;  /* 0x000077722f0f7816 */ /* 0x008fc400000000ff */
[----:B------:R-:W-:Y:S01]  /*14e80*/  PRMT R47, R47, 0x7773, RZ ;  /* 0x000077732f2f7816 */ /* 0x000fe200000000ff */
[----:B------:R-:W-:Y:S01]  /*14e90*/  STG.E.U8 desc[UR12][R134.64], R23 ;  /* 0x0000001786007986 */ /* 0x000fe2000c10110c */
[C---:B0-----:R-:W-:Y:S02]  /*14ea0*/  PRMT R17, R45.reuse, 0x7772, RZ ;  /* 0x000077722d117816 */ /* 0x041fe400000000ff */
[----:B------:R-:W-:Y:S01]  /*14eb0*/  PRMT R45, R45, 0x7773, RZ ;  /* 0x000077732d2d7816 */ /* 0x000fe200000000ff */
[----:B------:R0:W-:Y:S01]  /*14ec0*/  STG.E.U8 desc[UR12][R126.64], R7 ;  /* 0x000000077e007986 */ /* 0x0001e2000c10110c */
[C---:B-1----:R-:W-:Y:S02]  /*14ed0*/  PRMT R19, R43.reuse, 0x7772, RZ ;  /* 0x000077722b137816 */ /* 0x042fe400000000ff */
[----:B------:R-:W-:Y:S01]  /*14ee0*/  PRMT R43, R43, 0x7773, RZ ;  /* 0x000077732b2b7816 */ /* 0x000fe200000000ff */
[----:B------:R1:W-:Y:S01]  /*14ef0*/  STG.E.U8 desc[UR12][R118.64], R11 ;  /* 0x0000000b76007986 */ /* 0x0003e2000c10110c */
[----:B--2---:R-:W-:-:S02]  /*14f00*/  PRMT R21, R41, 0x7772, RZ ;  /* 0x0000777229157816 */ /* 0x004fc400000000ff */
[----:B------:R-:W-:Y:S01]  /*14f10*/  PRMT R41, R41, 0x7773, RZ ;  /* 0x0000777329297816 */ /* 0x000fe200000000ff */
[----:B------:R2:W-:Y:S01]  /*14f20*/  STG.E.U8 desc[UR12][R132.64], R13 ;  /* 0x0000000d84007986 */ /* 0x0005e2000c10110c */
[----:B0-----:R-:W-:-:S03]  /*14f30*/  PRMT R7, R35, 0x7772, RZ ;  /* 0x0000777223077816 */ /* 0x001fc600000000ff */
[----:B------:R-:W-:Y:S01]  /*14f40*/  STG.E.U8 desc[UR12][R130.64], R15 ;  /* 0x0000000f82007986 */ /* 0x000fe2000c10110c */
[----:B------:R-:W-:Y:S01]  /*14f50*/  PRMT R35, R35, 0x7773, RZ ;  /* 0x0000777323237816 */ /* 0x000fe200000000ff */
[----:B-1----:R-:W0:Y:S02]  /*14f60*/  LDC.64 R10, c[0x0][0x3a0] ;  /* 0x0000e800ff0a7b82 */ /* 0x002e240000000a00 */
[----:B------:R-:W-:Y:S01]  /*14f70*/  STG.E.U8 desc[UR12][R128.64], R17 ;  /* 0x0000001180007986 */ /* 0x000fe2000c10110c */
[----:B--2---:R-:W-:-:S03]  /*14f80*/  FFMA R13, R87, 0.69314718246459960938, R2 ;  /* 0x3f317218570d7823 */ /* 0x004fc60000000002 */
[----:B------:R-:W-:Y:S04]  /*14f90*/  STG.E.U8 desc[UR12][R144.64], R19 ;  /* 0x0000001390007986 */ /* 0x000fe8000c10110c */
[----:B------:R-:W-:Y:S04]  /*14fa0*/  STG.E.U8 desc[UR12][R142.64], R21 ;  /* 0x000000158e007986 */ /* 0x000fe8000c10110c */
[----:B------:R1:W-:Y:S04]  /*14fb0*/  STG.E.U8 desc[UR12][R138.64], R7 ;  /* 0x000000078a007986 */ /* 0x0003e8000c10110c */
[----:B------:R2:W-:Y:S04]  /*14fc0*/  STG.E.U8 desc[UR12][R152.64], R53 ;  /* 0x0000003598007986 */ /* 0x0005e8000c10110c */
[----:B------:R2:W-:Y:S04]  /*14fd0*/  STG.E.U8 desc[UR12][R140.64], R51 ;  /* 0x000000338c007986 */ /* 0x0005e8000c10110c */
[----:B------:R2:W-:Y:S01]  /*14fe0*/  STG.E.U8 desc[UR12][R136.64], R49 ;  /* 0x0000003188007986 */ /* 0x0005e2000c10110c */
[----:B-1----:R-:W-:-:S03]  /*14ff0*/  FSEL R7, R86, -INF , P2 ;  /* 0xff80000056077808 */ /* 0x002fc60001000000 */
[----:B------:R2:W-:Y:S02]  /*15000*/  STG.E.U8 desc[UR12][R150.64], R47 ;  /* 0x0000002f96007986 */ /* 0x0005e4000c10110c */
[----:B------:R-:W-:Y:S01]  /*15010*/  FFMA R12, R7, 0.69314718246459960938, R0 ;  /* 0x3f317218070c7823 */ /* 0x000fe20000000000 */
[----:B------:R-:W-:Y:S01]  /*15020*/  FSEL R7, R98, -INF , P1 ;  /* 0xff80000062077808 */ /* 0x000fe20000800000 */
[----:B------:R2:W-:Y:S01]  /*15030*/  STG.E.U8 desc[UR12][R146.64], R45 ;  /* 0x0000002d92007986 */ /* 0x0005e2000c10110c */
[----:B------:R-:W-:Y:S02]  /*15040*/  LOP3.LUT R0, R164, 0x1c, RZ, 0xc0, !PT ;  /* 0x0000001ca4007812 */ /* 0x000fe400078ec0ff */
[----:B0-----:R-:W-:Y:S01]  /*15050*/  IADD3 R2, P1, P2, R3, UR9, R10 ;  /* 0x0000000903027c10 */ /* 0x001fe2000fa3e00a */
[----:B------:R2:W-:Y:S01]  /*15060*/  STG.E.U8 desc[UR12][R148.64], R43 ;  /* 0x0000002b94007986 */ /* 0x0005e2000c10110c */
[----:B------:R-:W-:Y:S01]  /*15070*/  FFMA R15, R7, 0.69314718246459960938, R4 ;  /* 0x3f317218070f7823 */ /* 0x000fe20000000004 */
[----:B------:R-:W-:Y:S01]  /*15080*/  LEA R4, R0, UR8, 0x2 ;  /* 0x0000000800047c11 */ /* 0x000fe2000f8e10ff */
[----:B------:R-:W-:Y:S01]  /*15090*/  IMAD.HI R0, R162, 0x4, RZ ;  /* 0x00000004a2007827 */ /* 0x000fe200078e02ff */
[----:B------:R2:W-:Y:S04]  /*150a0*/  STG.E.U8 desc[UR12][R154.64], R41 ;  /* 0x000000299a007986 */ /* 0x0005e8000c10110c */
[----:B------:R2:W-:Y:S01]  /*150b0*/  STG.E.U8 desc[UR12][R8.64], R35 ;  /* 0x0000002308007986 */ /* 0x0005e2000c10110c */
[----:B------:R-:W-:Y:S01]  /*150c0*/  IADD3.X R3, PT, PT, R0, UR19, R11, P1, P2 ;  /* 0x0000001300037c10 */ /* 0x000fe20008fe440b */
[----:B------:R-:W-:Y:S06]  /*150d0*/  BAR.SYNC.DEFER_BLOCKING 0x0 ;  /* 0x0000000000007b1d */ /* 0x000fec0000010000 */
[----:B------:R2:W-:Y:S02]  /*150e0*/  STS.128 [R4], R12 ;  /* 0x0000000c04007388 */ /* 0x0005e40000000c00 */
[----:B------:R-:W-:Y:S06]  /*150f0*/  BAR.SYNC.DEFER_BLOCKING 0x0 ;  /* 0x0000000000007b1d */ /* 0x000fec0000010000 */
[----:B------:R-:W-:Y:S05]  /*15100*/  @P0 EXIT ;  /* 0x000000000000094d */ /* 0x000fea0003800000 */
[----:B------:R-:W0:Y:S04]  /*15110*/  LDS R5, [R5] ;  /* 0x0000000005057984 */ /* 0x000e280000000800 */
[----:B0-----:R-:W-:Y:S01]  /*15120*/  STG.E desc[UR12][R2.64], R5 ;  /* 0x0000000502007986 */ /* 0x001fe2000c10190c */
[----:B------:R-:W-:Y:S05]  /*15130*/  EXIT ;  /* 0x000000000000794d */ /* 0x000fea0003800000 */
.L_x_10:
[----:B------:R-:W-:-:S00]  /*15140*/  BRA `(.L_x_10) ;  /* 0xfffffffc00fc7947 */ /* 0x000fc0000383ffff */
[----:B------:R-:W-:-:S00]  /*15150*/  NOP ;  /* 0x0000000000007918 */ /* 0x000fc00000000000 */
        /* <DEDUP_REMOVED lines=10> */
.L_x_11:


//--------------------- .nv.global.init           --------------------------
	.section	.nv.global.init,"aw",@progbits
.nv.global.init:
	.type		_$_str,@object
	.size		_$_str,(.L_0 - _$_str)
_$_str:
        /*0000*/ 	.byte	0x5f, 0x5f, 0x43, 0x55, 0x44, 0x41, 0x5f, 0x46, 0x54, 0x5a, 0x00
.L_0:


//--------------------- .nv.shared.attn_fwd       --------------------------
	.section	.nv.shared.attn_fwd,"aw",@nobits
	.sectionflags	@""
	.align	16
	.zero		1024


//--------------------- .nv.shared.reserved.0     --------------------------
	.section	.nv.shared.reserved.0,"aw",@nobits
	.weak		__nv_reservedSMEM_offset_0_alias
	.size		__nv_reservedSMEM_offset_0_alias, 0, 64
	.other		__nv_reservedSMEM_offset_0_alias,@"STO_CUDA_RESERVED_SHARED STV_DEFAULT"
__nv_reservedSMEM_offset_0_alias:
	.zero		0
	.zero		64


//--------------------- .nv.constant0.attn_fwd    --------------------------
	.section	.nv.constant0.attn_fwd,"a",@progbits
	.sectionflags	@""
	.align	4
.nv.constant0.attn_fwd:
	.zero		1032


//--------------------- SYMBOLS --------------------------

	.type		.nv.reservedSmem.offset0,@object
	.size		.nv.reservedSmem.offset0,0x4
	.type		.nv.reservedSmem.cap,@object
	.size		.nv.reservedSmem.cap,0x4
